	.target	sm_90a

	.elftype	@"ET_EXEC"


//--------------------- .note.nv.tkinfo           --------------------------
	.section	.note.nv.tkinfo,"",@"SHT_NOTE"
	.sectionflags	@"SHF_NOTE_NV_TKINFO"
	.tkinfo
        /*0018*/ 	.word	0x00000002
        /*0030*/ 	.string	""
        /*0030*/ 	.string	"ptxas"
        /*0030*/ 	.string	"Cuda compilation tools, release 13.0, V13.0.88"
        /*0030*/ 	.string	"Build cuda_13.0.r13.0/compiler.36424714_0"
        /*0030*/ 	.string	"-v  -suppress-debug-info  -lineinfo  -arch sm_90a "



//--------------------- .note.nv.cuinfo           --------------------------
	.section	.note.nv.cuinfo,"",@"SHT_NOTE"
	.sectionflags	@"SHF_NOTE_NV_CUINFO"
        /*0018*/ 	.short	0x0002
        /*001a*/ 	.short	0x005a
        /*001c*/ 	.short	0x0082
	.zero		2


//--------------------- .nv.info                  --------------------------
	.section	.nv.info,"",@"SHT_CUDA_INFO"
	.align	4


	//----- nvinfo : EIATTR_REGCOUNT
	.align		4
        /*0000*/ 	.byte	0x04, 0x2f
        /*0002*/ 	.short	(.L_1 - .L_0)
	.align		4
.L_0:
        /*0004*/ 	.word	index@(matmul_kernel)
        /*0008*/ 	.word	0x000000ff


	//----- nvinfo : EIATTR_FRAME_SIZE
	.align		4
.L_1:
        /*000c*/ 	.byte	0x04, 0x11
        /*000e*/ 	.short	(.L_3 - .L_2)
	.align		4
.L_2:
        /*0010*/ 	.word	index@(matmul_kernel)
        /*0014*/ 	.word	0x00000658


	//----- nvinfo : EIATTR_MIN_STACK_SIZE
	.align		4
.L_3:
        /*0018*/ 	.byte	0x04, 0x12
        /*001a*/ 	.short	(.L_5 - .L_4)
	.align		4
.L_4:
        /*001c*/ 	.word	index@(matmul_kernel)
        /*0020*/ 	.word	0x00000658
.L_5:


//--------------------- .nv.compat                --------------------------
	.section	.nv.compat,"",@"SHT_CUDA_COMPAT_INFO"
	.align	4
        /*0000*/ 	.byte	0x02, 0x09, 0x01, 0x00, 0x02, 0x02, 0x04, 0x00, 0x02, 0x05, 0x05, 0x00, 0x03, 0x07, 0x01, 0x01
        /*0010*/ 	.byte	0x02, 0x03, 0x00, 0x00, 0x02, 0x06, 0x01, 0x00, 0x04, 0x0b, 0x08, 0x00, 0x00, 0x00, 0x00, 0x00
        /*0020*/ 	.byte	0x00, 0x00, 0x00, 0x00


//--------------------- .nv.info.matmul_kernel    --------------------------
	.section	.nv.info.matmul_kernel,"",@"SHT_CUDA_INFO"
	.sectionflags	@""
	.align	4


	//----- nvinfo : EIATTR_CUDA_API_VERSION
	.align		4
        /*0000*/ 	.byte	0x04, 0x37
        /*0002*/ 	.short	(.L_7 - .L_6)
.L_6:
        /*0004*/ 	.word	0x00000082


	//----- nvinfo : EIATTR_KPARAM_INFO
	.align		4
.L_7:
        /*0008*/ 	.byte	0x04, 0x17
        /*000a*/ 	.short	(.L_9 - .L_8)
.L_8:
        /*000c*/ 	.word	0x00000000
        /*0010*/ 	.short	0x000d
        /*0012*/ 	.short	0x0048
        /*0014*/ 	.byte	0x00, 0xf4, 0x21, 0x00


	//----- nvinfo : EIATTR_KPARAM_INFO
	.align		4
.L_9:
        /*0018*/ 	.byte	0x04, 0x17
        /*001a*/ 	.short	(.L_11 - .L_10)
.L_10:
        /*001c*/ 	.word	0x00000000
        /*0020*/ 	.short	0x000c
        /*0022*/ 	.short	0x0040
        /*0024*/ 	.byte	0x00, 0xf4, 0x21, 0x00


	//----- nvinfo : EIATTR_KPARAM_INFO
	.align		4
.L_11:
        /*0028*/ 	.byte	0x04, 0x17
        /*002a*/ 	.short	(.L_13 - .L_12)
.L_12:
        /*002c*/ 	.word	0x00000000
        /*0030*/ 	.short	0x000b
        /*0032*/ 	.short	0x0038
        /*0034*/ 	.byte	0x00, 0xf0, 0x11, 0x00


	//----- nvinfo : EIATTR_KPARAM_INFO
	.align		4
.L_13:
        /*0038*/ 	.byte	0x04, 0x17
        /*003a*/ 	.short	(.L_15 - .L_14)
.L_14:
        /*003c*/ 	.word	0x00000000
        /*0040*/ 	.short	0x000a
        /*0042*/ 	.short	0x0034
        /*0044*/ 	.byte	0x00, 0xf0, 0x11, 0x00


	//----- nvinfo : EIATTR_KPARAM_INFO
	.align		4
.L_15:
        /*0048*/ 	.byte	0x04, 0x17
        /*004a*/ 	.short	(.L_17 - .L_16)
.L_16:
        /*004c*/ 	.word	0x00000000
        /*0050*/ 	.short	0x0009
        /*0052*/ 	.short	0x0030
        /*0054*/ 	.byte	0x00, 0xf0, 0x11, 0x00


	//----- nvinfo : EIATTR_KPARAM_INFO
	.align		4
.L_17:
        /*0058*/ 	.byte	0x04, 0x17
        /*005a*/ 	.short	(.L_19 - .L_18)
.L_18:
        /*005c*/ 	.word	0x00000000
        /*0060*/ 	.short	0x0008
        /*0062*/ 	.short	0x002c
        /*0064*/ 	.byte	0x00, 0xf0, 0x11, 0x00


	//----- nvinfo : EIATTR_KPARAM_INFO
	.align		4
.L_19:
        /*0068*/ 	.byte	0x04, 0x17
        /*006a*/ 	.short	(.L_21 - .L_20)
.L_20:
        /*006c*/ 	.word	0x00000000
        /*0070*/ 	.short	0x0007
        /*0072*/ 	.short	0x0028
        /*0074*/ 	.byte	0x00, 0xf0, 0x11, 0x00


	//----- nvinfo : EIATTR_KPARAM_INFO
	.align		4
.L_21:
        /*0078*/ 	.byte	0x04, 0x17
        /*007a*/ 	.short	(.L_23 - .L_22)
.L_22:
        /*007c*/ 	.word	0x00000000
        /*0080*/ 	.short	0x0006
        /*0082*/ 	.short	0x0024
        /*0084*/ 	.byte	0x00, 0xf0, 0x11, 0x00


	//----- nvinfo : EIATTR_KPARAM_INFO
	.align		4
.L_23:
        /*0088*/ 	.byte	0x04, 0x17
        /*008a*/ 	.short	(.L_25 - .L_24)
.L_24:
        /*008c*/ 	.word	0x00000000
        /*0090*/ 	.short	0x0005
        /*0092*/ 	.short	0x0020
        /*0094*/ 	.byte	0x00, 0xf0, 0x11, 0x00


	//----- nvinfo : EIATTR_KPARAM_INFO
	.align		4
.L_25:
        /*0098*/ 	.byte	0x04, 0x17
        /*009a*/ 	.short	(.L_27 - .L_26)
.L_26:
        /*009c*/ 	.word	0x00000000
        /*00a0*/ 	.short	0x0004
        /*00a2*/ 	.short	0x001c
        /*00a4*/ 	.byte	0x00, 0xf0, 0x11, 0x00


	//----- nvinfo : EIATTR_KPARAM_INFO
	.align		4
.L_27:
        /*00a8*/ 	.byte	0x04, 0x17
        /*00aa*/ 	.short	(.L_29 - .L_28)
.L_28:
        /*00ac*/ 	.word	0x00000000
        /*00b0*/ 	.short	0x0003
        /*00b2*/ 	.short	0x0018
        /*00b4*/ 	.byte	0x00, 0xf0, 0x11, 0x00


	//----- nvinfo : EIATTR_KPARAM_INFO
	.align		4
.L_29:
        /*00b8*/ 	.byte	0x04, 0x17
        /*00ba*/ 	.short	(.L_31 - .L_30)
.L_30:
        /*00bc*/ 	.word	0x00000000
        /*00c0*/ 	.short	0x0002
        /*00c2*/ 	.short	0x0010
        /*00c4*/ 	.byte	0x00, 0xf4, 0x21, 0x00


	//----- nvinfo : EIATTR_KPARAM_INFO
	.align		4
.L_31:
        /*00c8*/ 	.byte	0x04, 0x17
        /*00ca*/ 	.short	(.L_33 - .L_32)
.L_32:
        /*00cc*/ 	.word	0x00000000
        /*00d0*/ 	.short	0x0001
        /*00d2*/ 	.short	0x0008
        /*00d4*/ 	.byte	0x00, 0xf4, 0x21, 0x00


	//----- nvinfo : EIATTR_KPARAM_INFO
	.align		4
.L_33:
        /*00d8*/ 	.byte	0x04, 0x17
        /*00da*/ 	.short	(.L_35 - .L_34)
.L_34:
        /*00dc*/ 	.word	0x00000000
        /*00e0*/ 	.short	0x0000
        /*00e2*/ 	.short	0x0000
        /*00e4*/ 	.byte	0x00, 0xf4, 0x21, 0x00


	//----- nvinfo : EIATTR_SPARSE_MMA_MASK
	.align		4
.L_35:
        /*00e8*/ 	.byte	0x03, 0x50
        /*00ea*/ 	.short	0x0000


	//----- nvinfo : EIATTR_MAXREG_COUNT
	.align		4
        /*00ec*/ 	.byte	0x03, 0x1b
        /*00ee*/ 	.short	0x00ff


	//----- nvinfo : EIATTR_NUM_BARRIERS
	.align		4
        /*00f0*/ 	.byte	0x02, 0x4c
        /*00f2*/ 	.byte	0x01
	.zero		1


	//----- nvinfo : EIATTR_ANNOTATIONS
	.align		4
        /*00f4*/ 	.byte	0x04, 0x55
        /*00f6*/ 	.short	(.L_37 - .L_36)


	//   ....[0]....
.L_36:
        /*00f8*/ 	.word	0x00000001
        /*00fc*/ 	.byte	0x80, 0x07, 0x00, 0x00, 0x01, 0x00, 0x00, 0x00, 0x70, 0x42, 0x00, 0x00, 0x01, 0x00, 0x00, 0x00
        /* <DEDUP_REMOVED lines=692> */
        /*2c4c*/ 	.byte	0x10, 0x1a, 0x01, 0x00, 0x01, 0x00, 0x00, 0x00, 0xc0, 0x20, 0x01, 0x00


	//----- nvinfo : EIATTR_MERCURY_ISA_VERSION
	.align		4
.L_37:
        /*2c58*/ 	.byte	0x03, 0x5f
        /*2c5a*/ 	.short	0x0101


	//----- nvinfo : EIATTR_EXIT_INSTR_OFFSETS
	.align		4
        /*2c5c*/ 	.byte	0x04, 0x1c
        /*2c5e*/ 	.short	(.L_39 - .L_38)


	//   ....[0]....
.L_38:
        /*2c60*/ 	.word	0x00013dc0


	//   ....[1]....
        /*2c64*/ 	.word	0x00013df0


	//----- nvinfo : EIATTR_REQNTID
	.align		4
.L_39:
        /*2c68*/ 	.byte	0x04, 0x10
        /*2c6a*/ 	.short	(.L_41 - .L_40)
.L_40:
        /*2c6c*/ 	.word	0x00000080
        /*2c70*/ 	.word	0x00000001
        /*2c74*/ 	.word	0x00000001


	//----- nvinfo : EIATTR_CBANK_PARAM_SIZE
	.align		4
.L_41:
        /*2c78*/ 	.byte	0x03, 0x19
        /*2c7a*/ 	.short	0x0050


	//----- nvinfo : EIATTR_PARAM_CBANK
	.align		4
        /*2c7c*/ 	.byte	0x04, 0x0a
        /*2c7e*/ 	.short	(.L_43 - .L_42)
	.align		4
.L_42:
        /*2c80*/ 	.word	index@(.nv.constant0.matmul_kernel)
        /*2c84*/ 	.short	0x0210
        /*2c86*/ 	.short	0x0050


	//----- nvinfo : EIATTR_SW_WAR
	.align		4
.L_43:
        /*2c88*/ 	.byte	0x04, 0x36
        /*2c8a*/ 	.short	(.L_45 - .L_44)
.L_44:
        /*2c8c*/ 	.word	0x00000008
.L_45:


//--------------------- .nv.callgraph             --------------------------
	.section	.nv.callgraph,"",@"SHT_CUDA_CALLGRAPH"
	.align	4
	.sectionentsize	8
	.align		4
        /*0000*/ 	.word	0x00000000
	.align		4
        /*0004*/ 	.word	0xffffffff
	.align		4
        /*0008*/ 	.word	0x00000000
	.align		4
        /*000c*/ 	.word	0xfffffffe
	.align		4
        /*0010*/ 	.word	0x00000000
	.align		4
        /*0014*/ 	.word	0xfffffffd
	.align		4
        /*0018*/ 	.word	0x00000000
	.align		4
        /*001c*/ 	.word	0xfffffffc


//--------------------- .text.matmul_kernel       --------------------------
	.section	.text.matmul_kernel,"ax",@progbits
	.align	128
        .global         matmul_kernel
        .type           matmul_kernel,@function
        .size           matmul_kernel,(.L_x_3 - matmul_kernel)
        .other          matmul_kernel,@"STO_CUDA_ENTRY STV_DEFAULT"
matmul_kernel:
.text.matmul_kernel:
[----:B------:R-:W0:Y:S08]  /*0000*/  LDC R1, c[0x0][0x28] ;  /* 0x00000a00ff017b82 */ /* 0x000e300000000800 */
[----:B------:R-:W1:Y:S01]  /*0010*/  LDC.64 R56, c[0x0][0x228] ;  /* 0x00008a00ff387b82 */ /* 0x000e620000000a00 */
[----:B------:R-:W2:Y:S01]  /*0020*/  S2R R5, SR_CTAID.X ;  /* 0x0000000000057919 */ /* 0x000ea20000002500 */
[----:B0-----:R-:W-:Y:S01]  /*0030*/  VIADD R1, R1, 0xfffff9a8 ;  /* 0xfffff9a801017836 */ /* 0x001fe20000000000 */
[----:B------:R-:W-:Y:S01]  /*0040*/  UMOV UR4, 0x400 ;  /* 0x0000040000047882 */ /* 0x000fe20000000000 */
[----:B------:R-:W-:Y:S01]  /*0050*/  ULDC.64 UR6, c[0x0][0x208] ;  /* 0x0000820000067ab9 */ /* 0x000fe20000000a00 */
[----:B------:R-:W-:-:S02]  /*0060*/  CS2R R28, SRZ ;  /* 0x00000000001c7805 */ /* 0x000fc4000001ff00 */
[----:B------:R-:W-:Y:S02]  /*0070*/  CS2R R30, SRZ ;  /* 0x00000000001e7805 */ /* 0x000fe4000001ff00 */
[----:B------:R-:W-:Y:S01]  /*0080*/  CS2R R32, SRZ ;  /* 0x0000000000207805 */ /* 0x000fe2000001ff00 */
[----:B------:R-:W0:Y:S01]  /*0090*/  LDC R112, c[0x0][0x230] ;  /* 0x00008c00ff707b82 */ /* 0x000e220000000800 */
[----:B------:R-:W-:Y:S02]  /*00a0*/  CS2R R34, SRZ ;  /* 0x0000000000227805 */ /* 0x000fe4000001ff00 */
[----:B------:R-:W-:Y:S02]  /*00b0*/  CS2R R36, SRZ ;  /* 0x0000000000247805 */ /* 0x000fe4000001ff00 */
[----:B------:R-:W-:Y:S02]  /*00c0*/  CS2R R38, SRZ ;  /* 0x0000000000267805 */ /* 0x000fe4000001ff00 */
[----:B------:R-:W-:-:S02]  /*00d0*/  CS2R R40, SRZ ;  /* 0x0000000000287805 */ /* 0x000fc4000001ff00 */
[----:B------:R-:W-:Y:S02]  /*00e0*/  CS2R R42, SRZ ;  /* 0x00000000002a7805 */ /* 0x000fe4000001ff00 */
[----:B------:R-:W-:Y:S02]  /*00f0*/  CS2R R44, SRZ ;  /* 0x00000000002c7805 */ /* 0x000fe4000001ff00 */
[----:B------:R-:W-:Y:S01]  /*0100*/  CS2R R46, SRZ ;  /* 0x00000000002e7805 */ /* 0x000fe2000001ff00 */
[----:B------:R-:W3:Y:S01]  /*0110*/  S2UR UR5, SR_CgaCtaId ;  /* 0x00000000000579c3 */ /* 0x000ee20000008800 */
[----:B------:R-:W-:Y:S02]  /*0120*/  CS2R R48, SRZ ;  /* 0x0000000000307805 */ /* 0x000fe4000001ff00 */
[----:B------:R-:W-:Y:S02]  /*0130*/  CS2R R50, SRZ ;  /* 0x0000000000327805 */ /* 0x000fe4000001ff00 */
[----:B------:R-:W-:-:S02]  /*0140*/  CS2R R52, SRZ ;  /* 0x0000000000347805 */ /* 0x000fc4000001ff00 */
[----:B------:R-:W-:Y:S01]  /*0150*/  CS2R R54, SRZ ;  /* 0x0000000000367805 */ /* 0x000fe2000001ff00 */
[----:B-1----:R-:W-:-:S05]  /*0160*/  VIADD R0, R57, 0x3f ;  /* 0x0000003f39007836 */ /* 0x002fca0000000000 */
[----:B------:R-:W-:Y:S01]  /*0170*/  SHF.R.S32.HI R3, RZ, 0x1f, R0 ;  /* 0x0000001fff037819 */ /* 0x000fe20000011400 */
[----:B0-----:R-:W-:-:S03]  /*0180*/  VIADD R112, R112, 0x7f ;  /* 0x0000007f70707836 */ /* 0x001fc60000000000 */
[----:B------:R-:W-:Y:S02]  /*0190*/  LEA.HI R3, R3, R0, RZ, 0x6 ;  /* 0x0000000003037211 */ /* 0x000fe400078f30ff */
[----:B--2---:R-:W-:Y:S02]  /*01a0*/  IABS R8, R5 ;  /* 0x0000000500087213 */ /* 0x004fe40000000000 */
[----:B------:R-:W-:Y:S01]  /*01b0*/  SHF.R.S32.HI R3, RZ, 0x6, R3 ;  /* 0x00000006ff037819 */ /* 0x000fe20000011403 */
[----:B---3--:R-:W-:-:S04]  /*01c0*/  ULEA UR4, UR5, UR4, 0x18 ;  /* 0x0000000405047291 */ /* 0x008fc8000f8ec03f */
[----:B------:R-:W-:-:S05]  /*01d0*/  IMAD.SHL.U32 R4, R3, 0x4, RZ ;  /* 0x0000000403047824 */ /* 0x000fca00078e00ff */
[-C--:B------:R-:W-:Y:S02]  /*01e0*/  IABS R7, R4.reuse ;  /* 0x0000000400077213 */ /* 0x080fe40000000000 */
[----:B------:R-:W-:Y:S02]  /*01f0*/  IABS R10, R4 ;  /* 0x00000004000a7213 */ /* 0x000fe40000000000 */
[----:B------:R-:W0:Y:S08]  /*0200*/  I2F.RP R0, R7 ;  /* 0x0000000700007306 */ /* 0x000e300000209400 */
[----:B0-----:R-:W0:Y:S02]  /*0210*/  MUFU.RCP R0, R0 ;  /* 0x0000000000007308 */ /* 0x001e240000001000 */
[----:B0-----:R-:W-:-:S02]  /*0220*/  VIADD R2, R0, 0xffffffe ;  /* 0x0ffffffe00027836 */ /* 0x001fc40000000000 */
[----:B------:R-:W-:-:S04]  /*0230*/  IMAD.MOV R0, RZ, RZ, -R10 ;  /* 0x000000ffff007224 */ /* 0x000fc800078e0a0a */
[----:B------:R0:W1:Y:S02]  /*0240*/  F2I.FTZ.U32.TRUNC.NTZ R3, R2 ;  /* 0x0000000200037305 */ /* 0x000064000021f000 */
[----:B0-----:R-:W-:Y:S02]  /*0250*/  IMAD.MOV.U32 R2, RZ, RZ, RZ ;  /* 0x000000ffff027224 */ /* 0x001fe400078e00ff */
[----:B-1----:R-:W-:-:S04]  /*0260*/  IMAD.MOV R6, RZ, RZ, -R3 ;  /* 0x000000ffff067224 */ /* 0x002fc800078e0a03 */
[----:B------:R-:W-:Y:S02]  /*0270*/  IMAD R9, R6, R7, RZ ;  /* 0x0000000706097224 */ /* 0x000fe400078e02ff */
[----:B------:R-:W-:Y:S02]  /*0280*/  IMAD.MOV.U32 R6, RZ, RZ, R8 ;  /* 0x000000ffff067224 */ /* 0x000fe400078e0008 */
[----:B------:R-:W-:-:S06]  /*0290*/  IMAD.HI.U32 R3, R3, R9, R2 ;  /* 0x0000000903037227 */ /* 0x000fcc00078e0002 */
[----:B------:R-:W-:-:S04]  /*02a0*/  IMAD.HI.U32 R3, R3, R6, RZ ;  /* 0x0000000603037227 */ /* 0x000fc800078e00ff */
[----:B------:R-:W-:-:S05]  /*02b0*/  IMAD R0, R3, R0, R6 ;  /* 0x0000000003007224 */ /* 0x000fca00078e0206 */
[----:B------:R-:W-:-:S13]  /*02c0*/  ISETP.GT.U32.AND P1, PT, R7, R0, PT ;  /* 0x000000000700720c */ /* 0x000fda0003f24070 */
[----:B------:R-:W-:Y:S02]  /*02d0*/  @!P1 IMAD.IADD R0, R0, 0x1, -R7 ;  /* 0x0000000100009824 */ /* 0x000fe400078e0a07 */
[----:B------:R-:W-:Y:S01]  /*02e0*/  @!P1 VIADD R3, R3, 0x1 ;  /* 0x0000000103039836 */ /* 0x000fe20000000000 */
[----:B------:R-:W-:Y:S02]  /*02f0*/  ISETP.NE.AND P1, PT, R4, RZ, PT ;  /* 0x000000ff0400720c */ /* 0x000fe40003f25270 */
[----:B------:R-:W-:Y:S02]  /*0300*/  ISETP.GE.U32.AND P0, PT, R0, R7, PT ;  /* 0x000000070000720c */ /* 0x000fe40003f06070 */
[----:B------:R-:W-:-:S04]  /*0310*/  LOP3.LUT R0, R5, R4, RZ, 0x3c, !PT ;  /* 0x0000000405007212 */ /* 0x000fc800078e3cff */
[----:B------:R-:W-:Y:S01]  /*0320*/  ISETP.GE.AND P2, PT, R0, RZ, PT ;  /* 0x000000ff0000720c */ /* 0x000fe20003f46270 */
[----:B------:R-:W-:-:S06]  /*0330*/  VIADD R0, R56, 0x7f ;  /* 0x0000007f38007836 */ /* 0x000fcc0000000000 */
[----:B------:R-:W-:-:S04]  /*0340*/  @P0 VIADD R3, R3, 0x1 ;  /* 0x0000000103030836 */ /* 0x000fc80000000000 */
[----:B------:R-:W-:Y:S01]  /*0350*/  IMAD.MOV.U32 R2, RZ, RZ, R3 ;  /* 0x000000ffff027224 */ /* 0x000fe200078e0003 */
[----:B------:R-:W-:-:S03]  /*0360*/  SHF.R.S32.HI R3, RZ, 0x1f, R0 ;  /* 0x0000001fff037819 */ /* 0x000fc60000011400 */
[----:B------:R-:W-:Y:S01]  /*0370*/  @!P2 IMAD.MOV R2, RZ, RZ, -R2 ;  /* 0x000000ffff02a224 */ /* 0x000fe200078e0a02 */
[----:B------:R-:W-:Y:S02]  /*0380*/  @!P1 LOP3.LUT R2, RZ, R4, RZ, 0x33, !PT ;  /* 0x00000004ff029212 */ /* 0x000fe400078e33ff */
[----:B------:R-:W-:-:S03]  /*0390*/  LEA.HI R3, R3, R0, RZ, 0x7 ;  /* 0x0000000003037211 */ /* 0x000fc600078f38ff */
[----:B------:R-:W-:Y:S02]  /*03a0*/  IMAD.SHL.U32 R8, R2, 0x4, RZ ;  /* 0x0000000402087824 */ /* 0x000fe400078e00ff */
[----:B------:R-:W-:-:S03]  /*03b0*/  IMAD.MOV R2, RZ, RZ, -R2 ;  /* 0x000000ffff027224 */ /* 0x000fc600078e0a02 */
[----:B------:R-:W-:Y:S01]  /*03c0*/  LEA.HI.SX32 R3, R3, -R8, 0x19 ;  /* 0x8000000803037211 */ /* 0x000fe200078fcaff */
[----:B------:R-:W-:-:S03]  /*03d0*/  IMAD R4, R4, R2, R5 ;  /* 0x0000000204047224 */ /* 0x000fc600078e0205 */
[----:B------:R-:W-:Y:S02]  /*03e0*/  VIMNMX R11, R3, 0x4, PT ;  /* 0x00000004030b7848 */ /* 0x000fe40003fe0100 */
[----:B------:R-:W-:Y:S02]  /*03f0*/  IABS R9, R4 ;  /* 0x0000000400097213 */ /* 0x000fe40000000000 */
[----:B------:R-:W-:-:S04]  /*0400*/  IABS R7, R11 ;  /* 0x0000000b00077213 */ /* 0x000fc80000000000 */
[----:B------:R-:W0:Y:S08]  /*0410*/  I2F.RP R0, R7 ;  /* 0x0000000700007306 */ /* 0x000e300000209400 */
[----:B0-----:R-:W0:Y:S02]  /*0420*/  MUFU.RCP R0, R0 ;  /* 0x0000000000007308 */ /* 0x001e240000001000 */
[----:B0-----:R-:W-:-:S06]  /*0430*/  VIADD R3, R0, 0xffffffe ;  /* 0x0ffffffe00037836 */ /* 0x001fcc0000000000 */
[----:B------:R-:W0:Y:S02]  /*0440*/  F2I.FTZ.U32.TRUNC.NTZ R3, R3 ;  /* 0x0000000300037305 */ /* 0x000e24000021f000 */
[----:B0-----:R-:W-:-:S04]  /*0450*/  IMAD.MOV R6, RZ, RZ, -R3 ;  /* 0x000000ffff067224 */ /* 0x001fc800078e0a03 */
[----:B------:R-:W-:Y:S01]  /*0460*/  IMAD.MOV.U32 R2, RZ, RZ, R6 ;  /* 0x000000ffff027224 */ /* 0x000fe200078e0006 */
[----:B------:R-:W-:-:S03]  /*0470*/  IABS R6, R11 ;  /* 0x0000000b00067213 */ /* 0x000fc60000000000 */
[----:B------:R-:W-:Y:S02]  /*0480*/  IMAD R5, R2, R7, RZ ;  /* 0x0000000702057224 */ /* 0x000fe400078e02ff */
[----:B------:R-:W-:Y:S02]  /*0490*/  IMAD.MOV.U32 R2, RZ, RZ, RZ ;  /* 0x000000ffff027224 */ /* 0x000fe400078e00ff */
[----:B------:R-:W-:Y:S02]  /*04a0*/  IMAD.MOV R0, RZ, RZ, -R6 ;  /* 0x000000ffff007224 */ /* 0x000fe400078e0a06 */
        /* <DEDUP_REMOVED lines=8> */
[----:B------:R-:W-:Y:S02]  /*0530*/  CS2R R6, SRZ ;  /* 0x0000000000067805 */ /* 0x000fe4000001ff00 */
[----:B------:R-:W-:-:S04]  /*0540*/  LOP3.LUT R0, R4, R11, RZ, 0x3c, !PT ;  /* 0x0000000b04007212 */ /* 0x000fc800078e3cff */
[----:B------:R-:W-:-:S05]  /*0550*/  ISETP.GE.AND P2, PT, R0, RZ, PT ;  /* 0x000000ff0000720c */ /* 0x000fca0003f46270 */
[----:B------:R-:W-:Y:S01]  /*0560*/  @P0 VIADD R2, R2, 0x1 ;  /* 0x0000000102020836 */ /* 0x000fe20000000000 */
[----:B------:R-:W-:-:S03]  /*0570*/  ISETP.GE.AND P0, PT, R112, 0x80, PT ;  /* 0x000000807000780c */ /* 0x000fc60003f06270 */
[----:B------:R-:W-:-:S04]  /*0580*/  IMAD.MOV.U32 R0, RZ, RZ, R2 ;  /* 0x000000ffff007224 */ /* 0x000fc800078e0002 */
[----:B------:R-:W-:Y:S01]  /*0590*/  @!P2 IMAD.MOV R0, RZ, RZ, -R0 ;  /* 0x000000ffff00a224 */ /* 0x000fe200078e0a00 */
[----:B------:R-:W-:-:S05]  /*05a0*/  @!P1 LOP3.LUT R0, RZ, R11, RZ, 0x33, !PT ;  /* 0x0000000bff009212 */ /* 0x000fca00078e33ff */
[----:B------:R-:W-:Y:S02]  /*05b0*/  IMAD.MOV R2, RZ, RZ, -R0 ;  /* 0x000000ffff027224 */ /* 0x000fe400078e0a00 */
[----:B------:R-:W-:Y:S02]  /*05c0*/  IMAD.SHL.U32 R0, R0, 0x40, RZ ;  /* 0x0000004000007824 */ /* 0x000fe400078e00ff */
[----:B------:R-:W-:Y:S01]  /*05d0*/  IMAD R2, R11, R2, R4 ;  /* 0x000000020b027224 */ /* 0x000fe200078e0204 */
[----:B------:R-:W-:Y:S01]  /*05e0*/  CS2R R4, SRZ ;  /* 0x0000000000047805 */ /* 0x000fe2000001ff00 */
[----:B------:R-:W-:Y:S02]  /*05f0*/  VIADD R74, R0, 0x1 ;  /* 0x00000001004a7836 */ /* 0x000fe40000000000 */
[----:B------:R-:W-:Y:S02]  /*0600*/  IMAD.IADD R8, R8, 0x1, R2 ;  /* 0x0000000108087824 */ /* 0x000fe400078e0202 */
[----:B------:R-:W0:Y:S01]  /*0610*/  S2R R2, SR_TID.X ;  /* 0x0000000000027919 */ /* 0x000e220000002100 */
[----:B------:R-:W-:-:S02]  /*0620*/  VIADD R76, R0, 0x2 ;  /* 0x00000002004c7836 */ /* 0x000fc40000000000 */
[C---:B------:R-:W-:Y:S02]  /*0630*/  VIADD R79, R0.reuse, 0x3 ;  /* 0x00000003004f7836 */ /* 0x040fe40000000000 */
[C---:B------:R-:W-:Y:S02]  /*0640*/  VIADD R78, R0.reuse, 0x4 ;  /* 0x00000004004e7836 */ /* 0x040fe40000000000 */
[C---:B------:R-:W-:Y:S02]  /*0650*/  VIADD R80, R0.reuse, 0x5 ;  /* 0x0000000500507836 */ /* 0x040fe40000000000 */
[C---:B------:R-:W-:Y:S02]  /*0660*/  VIADD R81, R0.reuse, 0x6 ;  /* 0x0000000600517836 */ /* 0x040fe40000000000 */
[C---:B------:R-:W-:Y:S02]  /*0670*/  VIADD R83, R0.reuse, 0x7 ;  /* 0x0000000700537836 */ /* 0x040fe40000000000 */
        /* <DEDUP_REMOVED lines=9> */
[----:B------:R-:W-:Y:S01]  /*0710*/  VIADD R58, R0, 0x11 ;  /* 0x00000011003a7836 */ /* 0x000fe20000000000 */
[----:B0-----:R-:W-:Y:S01]  /*0720*/  LOP3.LUT R110, R2, 0x7f, RZ, 0xc0, !PT ;  /* 0x0000007f026e7812 */ /* 0x001fe200078ec0ff */
[C---:B------:R-:W-:Y:S02]  /*0730*/  VIADD R63, R0.reuse, 0x12 ;  /* 0x00000012003f7836 */ /* 0x040fe40000000000 */
[----:B------:R-:W-:Y:S02]  /*0740*/  VIADD R66, R0, 0x13 ;  /* 0x0000001300427836 */ /* 0x000fe40000000000 */
[----:B------:R-:W-:-:S02]  /*0750*/  IMAD R19, R8, 0x80, R110 ;  /* 0x0000008008137824 */ /* 0x000fc400078e026e */
[C---:B------:R-:W-:Y:S02]  /*0760*/  VIADD R64, R0.reuse, 0x14 ;  /* 0x0000001400407836 */ /* 0x040fe40000000000 */
[C---:B------:R-:W-:Y:S01]  /*0770*/  VIADD R67, R0.reuse, 0x15 ;  /* 0x0000001500437836 */ /* 0x040fe20000000000 */
[----:B------:R0:W-:Y:S01]  /*0780*/  STL [R1+0x578], R19 ;  /* 0x0005781301007387 */ /* 0x0001e20000100800 */
        /* <DEDUP_REMOVED lines=41> */
[----:B------:R-:W-:Y:S01]  /*0a20*/  VIADD R13, R0, 0x3f ;  /* 0x0000003f000d7836 */ /* 0x000fe20000000000 */
[----:B0-----:R-:W-:Y:S06]  /*0a30*/  @!P0 BRA `(.L_x_0) ;  /* 0x0000011400988947 */ /* 0x001fec0003800000 */
[----:B------:R-:W-:Y:S01]  /*0a40*/  IABS R12, R56 ;  /* 0x00000038000c7213 */ /* 0x000fe20000000000 */
[----:B------:R-:W-:Y:S01]  /*0a50*/  ULDC UR60, c[0x0][0x23c] ;  /* 0x00008f00003c7ab9 */ /* 0x000fe20000000800 */
[----:B------:R-:W-:Y:S01]  /*0a60*/  IABS R4, R57 ;  /* 0x0000003900047213 */ /* 0x000fe20000000000 */
[----:B------:R-:W-:Y:S01]  /*0a70*/  ULDC.64 UR8, c[0x0][0x218] ;  /* 0x0000860000087ab9 */ /* 0x000fe20000000a00 */
[----:B------:R-:W0:Y:S01]  /*0a80*/  I2F.RP R5, R12 ;  /* 0x0000000c00057306 */ /* 0x000e220000209400 */
[----:B------:R-:W-:Y:S01]  /*0a90*/  IABS R111, R19 ;  /* 0x00000013006f7213 */ /* 0x000fe20000000000 */
[----:B------:R-:W-:Y:S01]  /*0aa0*/  ULDC UR10, c[0x0][0x240] ;  /* 0x00009000000a7ab9 */ /* 0x000fe20000000800 */
[----:B------:R-:W-:Y:S01]  /*0ab0*/  ISETP.GE.AND P3, PT, R13, RZ, PT ;  /* 0x000000ff0d00720c */ /* 0x000fe20003f66270 */
[----:B------:R-:W-:Y:S01]  /*0ac0*/  ULDC UR5, c[0x0][0x234] ;  /* 0x00008d0000057ab9 */ /* 0x000fe20000000800 */
[----:B------:R-:W-:Y:S01]  /*0ad0*/  IABS R16, R109 ;  /* 0x0000006d00107213 */ /* 0x000fe20000000000 */
[----:B------:R-:W-:Y:S01]  /*0ae0*/  USHF.R.U32.HI UR36, URZ, 0x4, UR4 ;  /* 0x000000043f247899 */ /* 0x000fe20008011604 */
[----:B------:R-:W-:Y:S01]  /*0af0*/  IABS R14, R18 ;  /* 0x00000012000e7213 */ /* 0x000fe20000000000 */
[----:B------:R-:W1:Y:S01]  /*0b00*/  I2F.RP R10, R4 ;  /* 0x00000004000a7306 */ /* 0x000e620000209400 */
[----:B------:R-:W-:Y:S01]  /*0b10*/  ISETP.GE.AND P5, PT, R15, RZ, PT ;  /* 0x000000ff0f00720c */ /* 0x000fe20003fa6270 */
[----:B------:R-:W-:Y:S01]  /*0b20*/  USGXT.U32 UR36, UR36, 0xe ;  /* 0x0000000e2424789a */ /* 0x000fe20008000000 */
[----:B------:R-:W-:Y:S01]  /*0b30*/  ISETP.GE.AND P4, PT, R19, RZ, PT ;  /* 0x000000ff1300720c */ /* 0x000fe20003f86270 */
[----:B------:R-:W-:Y:S01]  /*0b40*/  UMOV UR39, 0x40000040 ;  /* 0x4000004000277882 */ /* 0x000fe20000000000 */
[----:B------:R-:W-:Y:S01]  /*0b50*/  ISETP.NE.AND P2, PT, R56, RZ, PT ;  /* 0x000000ff3800720c */ /* 0x000fe20003f45270 */
[----:B------:R-:W-:Y:S01]  /*0b60*/  UIADD3 UR11, UP0, UR36, 0x80, URZ ;  /* 0x00000080240b7890 */ /* 0x000fe2000ff1e03f */
[----:B------:R-:W-:Y:S01]  /*0b70*/  IABS R19, R102 ;  /* 0x0000006600137213 */ /* 0x000fe20000000000 */
[----:B0-----:R-:W0:Y:S01]  /*0b80*/  MUFU.RCP R5, R5 ;  /* 0x0000000500057308 */ /* 0x001e220000001000 */
[----:B------:R-:W-:-:S02]  /*0b90*/  IABS R20, R26 ;  /* 0x0000001a00147213 */ /* 0x000fc40000000000 */
[----:B------:R-:W-:Y:S02]  /*0ba0*/  IABS R28, R100 ;  /* 0x00000064001c7213 */ /* 0x000fe40000000000 */
[----:B------:R-:W-:Y:S02]  /*0bb0*/  IABS R30, R99 ;  /* 0x00000063001e7213 */ /* 0x000fe40000000000 */
[----:B------:R-:W-:Y:S01]  /*0bc0*/  IABS R31, R98 ;  /* 0x00000062001f7213 */ /* 0x000fe20000000000 */
[----:B-1----:R-:W1:Y:S01]  /*0bd0*/  MUFU.RCP R10, R10 ;  /* 0x0000000a000a7308 */ /* 0x002e620000001000 */
[----:B------:R-:W-:Y:S02]  /*0be0*/  IABS R32, R96 ;  /* 0x0000006000207213 */ /* 0x000fe40000000000 */
[----:B------:R-:W-:Y:S02]  /*0bf0*/  IABS R35, R94 ;  /* 0x0000005e00237213 */ /* 0x000fe40000000000 */
[----:B------:R-:W-:-:S02]  /*0c00*/  IABS R34, R95 ;  /* 0x0000005f00227213 */ /* 0x000fc40000000000 */
[----:B------:R-:W-:Y:S01]  /*0c10*/  IABS R36, R91 ;  /* 0x0000005b00247213 */ /* 0x000fe20000000000 */
[----:B0-----:R-:W-:Y:S01]  /*0c20*/  VIADD R6, R5, 0xffffffe ;  /* 0x0ffffffe05067836 */ /* 0x001fe20000000000 */
[----:B------:R-:W-:Y:S02]  /*0c30*/  IABS R38, R89 ;  /* 0x0000005900267213 */ /* 0x000fe40000000000 */
[----:B------:R-:W-:Y:S01]  /*0c40*/  IABS R39, R88 ;  /* 0x0000005800277213 */ /* 0x000fe20000000000 */
[----:B------:R0:W2:Y:S01]  /*0c50*/  F2I.FTZ.U32.TRUNC.NTZ R7, R6 ;  /* 0x0000000600077305 */ /* 0x0000a2000021f000 */
[----:B------:R-:W-:Y:S02]  /*0c60*/  IABS R41, R87 ;  /* 0x0000005700297213 */ /* 0x000fe40000000000 */
[----:B------:R-:W-:Y:S01]  /*0c70*/  IABS R42, R86 ;  /* 0x00000056002a7213 */ /* 0x000fe20000000000 */
[----:B-1----:R-:W-:Y:S01]  /*0c80*/  VIADD R8, R10, 0xffffffe ;  /* 0x0ffffffe0a087836 */ /* 0x002fe20000000000 */
[----:B------:R-:W-:-:S02]  /*0c90*/  IABS R10, R13 ;  /* 0x0000000d000a7213 */ /* 0x000fc40000000000 */
[----:B------:R-:W-:Y:S01]  /*0ca0*/  IABS R13, R15 ;  /* 0x0000000f000d7213 */ /* 0x000fe20000000000 */
[----:B------:R1:W3:Y:S01]  /*0cb0*/  F2I.FTZ.U32.TRUNC.NTZ R9, R8 ;  /* 0x0000000800097305 */ /* 0x0002e2000021f000 */
[----:B0-----:R-:W-:Y:S01]  /*0cc0*/  IMAD.MOV.U32 R6, RZ, RZ, RZ ;  /* 0x000000ffff067224 */ /* 0x001fe200078e00ff */
[----:B------:R-:W-:Y:S02]  /*0cd0*/  IABS R44, R77 ;  /* 0x0000004d002c7213 */ /* 0x000fe40000000000 */
[----:B------:R-:W-:Y:S02]  /*0ce0*/  IABS R46, R73 ;  /* 0x00000049002e7213 */ /* 0x000fe40000000000 */
[----:B------:R-:W-:Y:S01]  /*0cf0*/  IABS R47, R70 ;  /* 0x00000046002f7213 */ /* 0x000fe20000000000 */
[----:B--2---:R-:W-:Y:S01]  /*0d00*/  IMAD.MOV R11, RZ, RZ, -R7 ;  /* 0x000000ffff0b7224 */ /* 0x004fe200078e0a07 */
[----:B------:R-:W-:Y:S01]  /*0d10*/  IABS R48, R72 ;  /* 0x0000004800307213 */ /* 0x000fe20000000000 */
[----:B-1----:R-:W-:Y:S01]  /*0d20*/  IMAD.MOV.U32 R8, RZ, RZ, RZ ;  /* 0x000000ffff087224 */ /* 0x002fe200078e00ff */
[----:B------:R-:W-:Y:S01]  /*0d30*/  IABS R49, R71 ;  /* 0x0000004700317213 */ /* 0x000fe20000000000 */
[----:B------:R-:W-:Y:S01]  /*0d40*/  IMAD R11, R11, R12, RZ ;  /* 0x0000000c0b0b7224 */ /* 0x000fe200078e02ff */
[----:B------:R-:W-:-:S02]  /*0d50*/  IABS R51, R69 ;  /* 0x0000004500337213 */ /* 0x000fc40000000000 */
[----:B------:R-:W-:Y:S01]  /*0d60*/  IABS R53, R67 ;  /* 0x0000004300357213 */ /* 0x000fe20000000000 */
[----:B------:R-:W-:Y:S01]  /*0d70*/  IMAD.HI.U32 R7, R7, R11, R6 ;  /* 0x0000000b07077227 */ /* 0x000fe200078e0006 */
[----:B------:R-:W-:Y:S02]  /*0d80*/  IABS R55, R64 ;  /* 0x0000004000377213 */ /* 0x000fe40000000000 */
[----:B------:R-:W-:Y:S01]  /*0d90*/  IABS R50, R63 ;  /* 0x0000003f00327213 */ /* 0x000fe20000000000 */
[----:B---3--:R-:W-:Y:S02]  /*0da0*/  IMAD.MOV R5, RZ, RZ, -R9 ;  /* 0x000000ffff057224 */ /* 0x008fe400078e0a09 */
[----:B------:R-:W-:-:S04]  /*0db0*/  IMAD.HI.U32 R7, R7, R111, RZ ;  /* 0x0000006f07077227 */ /* 0x000fc800078e00ff */
[----:B------:R-:W-:Y:S02]  /*0dc0*/  IMAD.MOV R7, RZ, RZ, -R7 ;  /* 0x000000ffff077224 */ /* 0x000fe400078e0a07 */
[----:B------:R-:W-:Y:S02]  /*0dd0*/  IMAD R5, R5, R4, RZ ;  /* 0x0000000405057224 */ /* 0x000fe400078e02ff */
[----:B------:R-:W-:Y:S02]  /*0de0*/  IMAD R111, R12, R7, R111 ;  /* 0x000000070c6f7224 */ /* 0x000fe400078e026f */
[----:B------:R-:W-:-:S03]  /*0df0*/  IMAD.HI.U32 R5, R9, R5, R8 ;  /* 0x0000000509057227 */ /* 0x000fc600078e0008 */
[----:B------:R-:W-:-:S03]  /*0e00*/  ISETP.GT.U32.AND P0, PT, R12, R111, PT ;  /* 0x0000006f0c00720c */ /* 0x000fc60003f04070 */
[----:B------:R-:W-:-:S04]  /*0e10*/  IMAD.HI.U32 R6, R5, R10, RZ ;  /* 0x0000000a05067227 */ /* 0x000fc800078e00ff */
[----:B------:R-:W-:-:S04]  /*0e20*/  IMAD.HI.U32 R7, R5, R13, RZ ;  /* 0x0000000d05077227 */ /* 0x000fc800078e00ff */
[----:B------:R-:W-:-:S04]  /*0e30*/  IMAD.HI.U32 R9, R5, R16, RZ ;  /* 0x0000001005097227 */ /* 0x000fc800078e00ff */
[----:B------:R-:W-:Y:S02]  /*0e40*/  IMAD.MOV R11, RZ, RZ, -R6 ;  /* 0x000000ffff0b7224 */ /* 0x000fe400078e0a06 */
[----:B------:R-:W-:-:S04]  /*0e50*/  IMAD.HI.U32 R8, R5, R14, RZ ;  /* 0x0000000e05087227 */ /* 0x000fc800078e00ff */
[----:B------:R-:W-:Y:S02]  /*0e60*/  IMAD.MOV R7, RZ, RZ, -R7 ;  /* 0x000000ffff077224 */ /* 0x000fe400078e0a07 */
[----:B------:R-:W-:Y:S02]  /*0e70*/  IMAD.MOV R17, RZ, RZ, -R9 ;  /* 0x000000ffff117224 */ /* 0x000fe400078e0a09 */
[----:B------:R-:W-:Y:S02]  /*0e80*/  @!P0 IMAD.IADD R111, R111, 0x1, -R12 ;  /* 0x000000016f6f8824 */ /* 0x000fe400078e0a0c */
[----:B------:R-:W-:Y:S02]  /*0e90*/  IMAD R9, R4, R11, R10 ;  /* 0x0000000b04097224 */ /* 0x000fe400078e020a */
[----:B------:R-:W-:Y:S01]  /*0ea0*/  IMAD.MOV R15, RZ, RZ, -R8 ;  /* 0x000000ffff0f7224 */ /* 0x000fe200078e0a08 */
[----:B------:R-:W-:Y:S01]  /*0eb0*/  ISETP.GT.U32.AND P0, PT, R12, R111, PT ;  /* 0x0000006f0c00720c */ /* 0x000fe20003f04070 */
[C---:B------:R-:W-:Y:S01]  /*0ec0*/  IMAD R10, R4.reuse, R7, R13 ;  /* 0x00000007040a7224 */ /* 0x040fe200078e020d */
[----:B------:R-:W-:Y:S01]  /*0ed0*/  IABS R8, R108 ;  /* 0x0000006c00087213 */ /* 0x000fe20000000000 */
[C---:B------:R-:W-:Y:S01]  /*0ee0*/  IMAD R6, R4.reuse, R15, R14 ;  /* 0x0000000f04067224 */ /* 0x040fe200078e020e */
[----:B------:R-:W-:Y:S01]  /*0ef0*/  IABS R14, R107 ;  /* 0x0000006b000e7213 */ /* 0x000fe20000000000 */
[C---:B------:R-:W-:Y:S01]  /*0f00*/  IMAD R7, R4.reuse, R17, R16 ;  /* 0x0000001104077224 */ /* 0x040fe200078e0210 */
[C---:B------:R-:W-:Y:S01]  /*0f10*/  ISETP.GT.U32.AND P1, PT, R4.reuse, R10, PT ;  /* 0x0000000a0400720c */ /* 0x040fe20003f24070 */
[----:B------:R-:W-:Y:S01]  /*0f20*/  IMAD.MOV.U32 R13, RZ, RZ, R8 ;  /* 0x000000ffff0d7224 */ /* 0x000fe200078e0008 */
[----:B------:R-:W-:Y:S01]  /*0f30*/  ISETP.GT.U32.AND P6, PT, R4, R6, PT ;  /* 0x000000060400720c */ /* 0x000fe20003fc4070 */
[----:B------:R-:W-:Y:S01]  /*0f40*/  IMAD.HI.U32 R11, R5, R14, RZ ;  /* 0x0000000e050b7227 */ /* 0x000fe200078e00ff */
[----:B------:R-:W-:-:S02]  /*0f50*/  IABS R15, R106 ;  /* 0x0000006a000f7213 */ /* 0x000fc40000000000 */
[----:B------:R-:W-:Y:S01]  /*0f60*/  IABS R16, R105 ;  /* 0x0000006900107213 */ /* 0x000fe20000000000 */
[----:B------:R-:W-:Y:S01]  /*0f70*/  @!P0 IMAD.IADD R111, R111, 0x1, -R12 ;  /* 0x000000016f6f8824 */ /* 0x000fe200078e0a0c */
[----:B------:R-:W-:Y:S01]  /*0f80*/  ISETP.GT.U32.AND P0, PT, R4, R9, PT ;  /* 0x000000090400720c */ /* 0x000fe20003f04070 */
[----:B------:R-:W-:-:S04]  /*0f90*/  IMAD.HI.U32 R12, R5, R15, RZ ;  /* 0x0000000f050c7227 */ /* 0x000fc800078e00ff */
[--C-:B------:R-:W-:Y:S01]  /*0fa0*/  @!P1 IMAD.IADD R10, R10, 0x1, -R4.reuse ;  /* 0x000000010a0a9824 */ /* 0x100fe200078e0a04 */
[----:B------:R-:W-:Y:S01]  /*0fb0*/  ISETP.GE.AND P1, PT, R18, RZ, PT ;  /* 0x000000ff1200720c */ /* 0x000fe20003f26270 */
[----:B------:R-:W-:Y:S01]  /*0fc0*/  @!P4 IMAD.MOV R111, RZ, RZ, -R111 ;  /* 0x000000ffff6fc224 */ /* 0x000fe200078e0a6f */
[----:B------:R-:W-:Y:S01]  /*0fd0*/  ISETP.GT.U32.AND P4, PT, R4, R7, PT ;  /* 0x000000070400720c */ /* 0x000fe20003f84070 */
[----:B------:R-:W-:Y:S01]  /*0fe0*/  @!P6 IMAD.IADD R6, R6, 0x1, -R4 ;  /* 0x000000010606e824 */ /* 0x000fe200078e0a04 */
[----:B------:R-:W-:Y:S01]  /*0ff0*/  ISETP.GT.U32.AND P6, PT, R4, R10, PT ;  /* 0x0000000a0400720c */ /* 0x000fe20003fc4070 */
[----:B------:R-:W-:Y:S01]  /*1000*/  IMAD.MOV R11, RZ, RZ, -R11 ;  /* 0x000000ffff0b7224 */ /* 0x000fe200078e0a0b */
[----:B------:R-:W-:Y:S01]  /*1010*/  @!P2 LOP3.LUT R111, RZ, R56, RZ, 0x33, !PT ;  /* 0x00000038ff6fa212 */ /* 0x000fe200078e33ff */
[----:B------:R-:W-:Y:S01]  /*1020*/  IMAD.MOV R12, RZ, RZ, -R12 ;  /* 0x000000ffff0c7224 */ /* 0x000fe200078e0a0c */
[----:B------:R-:W-:Y:S01]  /*1030*/  IABS R18, R103 ;  /* 0x0000006700127213 */ /* 0x000fe20000000000 */
[----:B------:R-:W-:-:S04]  /*1040*/  IMAD.HI.U32 R8, R5, R13, RZ ;  /* 0x0000000d05087227 */ /* 0x000fc800078e00ff */
[C---:B------:R-:W-:Y:S02]  /*1050*/  IMAD R11, R4.reuse, R11, R14 ;  /* 0x0000000b040b7224 */ /* 0x040fe400078e020e */
[C---:B------:R-:W-:Y:S01]  /*1060*/  IMAD R12, R4.reuse, R12, R15 ;  /* 0x0000000c040c7224 */ /* 0x040fe200078e020f */
[----:B------:R-:W-:Y:S01]  /*1070*/  IABS R15, R104 ;  /* 0x00000068000f7213 */ /* 0x000fe20000000000 */
[----:B------:R-:W-:Y:S02]  /*1080*/  IMAD.MOV R8, RZ, RZ, -R8 ;  /* 0x000000ffff087224 */ /* 0x000fe400078e0a08 */
[--C-:B------:R-:W-:Y:S01]  /*1090*/  @!P4 IMAD.IADD R7, R7, 0x1, -R4.reuse ;  /* 0x000000010707c824 */ /* 0x100fe200078e0a04 */
[----:B------:R-:W-:Y:S01]  /*10a0*/  ISETP.GT.U32.AND P4, PT, R4, R6, PT ;  /* 0x000000060400720c */ /* 0x000fe20003f84070 */
[----:B------:R-:W-:Y:S01]  /*10b0*/  @!P6 IMAD.IADD R10, R10, 0x1, -R4 ;  /* 0x000000010a0ae824 */ /* 0x000fe200078e0a04 */
[C---:B------:R-:W-:Y:S01]  /*10c0*/  ISETP.GT.U32.AND P6, PT, R4.reuse, R11, PT ;  /* 0x0000000b0400720c */ /* 0x040fe20003fc4070 */
[----:B------:R-:W-:-:S02]  /*10d0*/  IMAD R8, R4, R8, R13 ;  /* 0x0000000804087224 */ /* 0x000fc400078e020d */
[----:B------:R-:W-:-:S04]  /*10e0*/  IMAD.HI.U32 R14, R5, R15, RZ ;  /* 0x0000000f050e7227 */ /* 0x000fc800078e00ff */
[----:B------:R-:W-:Y:S01]  /*10f0*/  @!P0 IMAD.IADD R9, R9, 0x1, -R4 ;  /* 0x0000000109098824 */ /* 0x000fe200078e0a04 */
[----:B------:R-:W-:Y:S01]  /*1100*/  ISETP.GT.U32.AND P0, PT, R4, R8, PT ;  /* 0x000000080400720c */ /* 0x000fe20003f04070 */
[----:B------:R-:W-:Y:S02]  /*1110*/  IMAD.MOV R14, RZ, RZ, -R14 ;  /* 0x000000ffff0e7224 */ /* 0x000fe400078e0a0e */
[--C-:B------:R-:W-:Y:S01]  /*1120*/  @!P4 IMAD.IADD R6, R6, 0x1, -R4.reuse ;  /* 0x000000010606c824 */ /* 0x100fe200078e0a04 */
[C---:B------:R-:W-:Y:S01]  /*1130*/  ISETP.GT.U32.AND P4, PT, R4.reuse, R12, PT ;  /* 0x0000000c0400720c */ /* 0x040fe20003f84070 */
[C---:B------:R-:W-:Y:S01]  /*1140*/  IMAD R14, R4.reuse, R14, R15 ;  /* 0x0000000e040e7224 */ /* 0x040fe200078e020f */
[C---:B------:R-:W-:Y:S01]  /*1150*/  ISETP.GT.U32.AND P2, PT, R4.reuse, R9, PT ;  /* 0x000000090400720c */ /* 0x040fe20003f44070 */
[----:B------:R-:W-:Y:S02]  /*1160*/  @!P6 IMAD.IADD R11, R11, 0x1, -R4 ;  /* 0x000000010b0be824 */ /* 0x000fe400078e0a04 */
[----:B------:R-:W-:Y:S01]  /*1170*/  IMAD.HI.U32 R13, R5, R16, RZ ;  /* 0x00000010050d7227 */ /* 0x000fe200078e00ff */
[----:B------:R-:W-:-:S03]  /*1180*/  ISETP.GT.U32.AND P6, PT, R4, R14, PT ;  /* 0x0000000e0400720c */ /* 0x000fc60003fc4070 */
[--C-:B------:R-:W-:Y:S02]  /*1190*/  @!P0 IMAD.IADD R8, R8, 0x1, -R4.reuse ;  /* 0x0000000108088824 */ /* 0x100fe400078e0a04 */
[----:B------:R-:W-:Y:S02]  /*11a0*/  IMAD.MOV R13, RZ, RZ, -R13 ;  /* 0x000000ffff0d7224 */ /* 0x000fe400078e0a0d */
[----:B------:R-:W-:Y:S01]  /*11b0*/  @!P4 IMAD.IADD R12, R12, 0x1, -R4 ;  /* 0x000000010c0cc824 */ /* 0x000fe200078e0a04 */
[C---:B------:R-:W-:Y:S01]  /*11c0*/  ISETP.GT.U32.AND P0, PT, R4.reuse, R8, PT ;  /* 0x000000080400720c */ /* 0x040fe20003f04070 */
[----:B------:R-:W-:Y:S01]  /*11d0*/  IMAD R13, R4, R13, R16 ;  /* 0x0000000d040d7224 */ /* 0x000fe200078e0210 */
[----:B------:R-:W-:Y:S01]  /*11e0*/  ISETP.GE.AND P4, PT, R108, RZ, PT ;  /* 0x000000ff6c00720c */ /* 0x000fe20003f86270 */
[----:B------:R-:W-:-:S04]  /*11f0*/  IMAD.HI.U32 R16, R5, R19, RZ ;  /* 0x0000001305107227 */ /* 0x000fc800078e00ff */
[--C-:B------:R-:W-:Y:S01]  /*1200*/  @!P6 IMAD.IADD R14, R14, 0x1, -R4.reuse ;  /* 0x000000010e0ee824 */ /* 0x100fe200078e0a04 */
[C---:B------:R-:W-:Y:S01]  /*1210*/  ISETP.GT.U32.AND P6, PT, R4.reuse, R12, PT ;  /* 0x0000000c0400720c */ /* 0x040fe20003fc4070 */
[----:B------:R-:W-:Y:S01]  /*1220*/  @!P2 IMAD.IADD R9, R9, 0x1, -R4 ;  /* 0x000000010909a824 */ /* 0x000fe200078e0a04 */
[C---:B------:R-:W-:Y:S01]  /*1230*/  ISETP.GT.U32.AND P2, PT, R4.reuse, R7, PT ;  /* 0x000000070400720c */ /* 0x040fe20003f44070 */
[----:B------:R-:W-:Y:S01]  /*1240*/  @!P5 IMAD.MOV R10, RZ, RZ, -R10 ;  /* 0x000000ffff0ad224 */ /* 0x000fe200078e0a0a */
[----:B------:R-:W-:Y:S01]  /*1250*/  ISETP.GT.U32.AND P5, PT, R4, R14, PT ;  /* 0x0000000e0400720c */ /* 0x000fe20003fa4070 */
[----:B------:R-:W-:-:S04]  /*1260*/  IMAD.HI.U32 R17, R5, R20, RZ ;  /* 0x0000001405117227 */ /* 0x000fc800078e00ff */
[----:B------:R-:W-:Y:S02]  /*1270*/  IMAD.MOV R16, RZ, RZ, -R16 ;  /* 0x000000ffff107224 */ /* 0x000fe400078e0a10 */
[----:B------:R-:W-:Y:S01]  /*1280*/  @!P0 IMAD.IADD R8, R8, 0x1, -R4 ;  /* 0x0000000108088824 */ /* 0x000fe200078e0a04 */
[----:B------:R-:W-:Y:S01]  /*1290*/  ISETP.GE.AND P0, PT, R109, RZ, PT ;  /* 0x000000ff6d00720c */ /* 0x000fe20003f06270 */
[----:B------:R-:W-:Y:S02]  /*12a0*/  IMAD.MOV R17, RZ, RZ, -R17 ;  /* 0x000000ffff117224 */ /* 0x000fe400078e0a11 */
[----:B------:R-:W-:Y:S01]  /*12b0*/  IMAD R16, R4, R16, R19 ;  /* 0x0000001004107224 */ /* 0x000fe200078e0213 */
[----:B------:R-:W-:Y:S01]  /*12c0*/  IABS R19, R25 ;  /* 0x0000001900137213 */ /* 0x000fe20000000000 */
[----:B------:R-:W-:-:S04]  /*12d0*/  IMAD.HI.U32 R15, R5, R18, RZ ;  /* 0x00000012050f7227 */ /* 0x000fc800078e00ff */
[C---:B------:R-:W-:Y:S01]  /*12e0*/  IMAD R17, R4.reuse, R17, R20 ;  /* 0x0000001104117224 */ /* 0x040fe200078e0214 */
[----:B------:R-:W-:Y:S01]  /*12f0*/  IABS R20, R21 ;  /* 0x0000001500147213 */ /* 0x000fe20000000000 */
[----:B------:R-:W-:Y:S01]  /*1300*/  @!P4 IMAD.MOV R8, RZ, RZ, -R8 ;  /* 0x000000ffff08c224 */ /* 0x000fe200078e0a08 */
[----:B------:R-:W-:Y:S01]  /*1310*/  ISETP.GT.U32.AND P4, PT, R4, R16, PT ;  /* 0x000000100400720c */ /* 0x000fe20003f84070 */
[----:B------:R-:W-:Y:S02]  /*1320*/  IMAD.MOV R15, RZ, RZ, -R15 ;  /* 0x000000ffff0f7224 */ /* 0x000fe400078e0a0f */
[--C-:B------:R-:W-:Y:S01]  /*1330*/  @!P6 IMAD.IADD R12, R12, 0x1, -R4.reuse ;  /* 0x000000010c0ce824 */ /* 0x100fe200078e0a04 */
[C---:B------:R-:W-:Y:S01]  /*1340*/  ISETP.GT.U32.AND P6, PT, R4.reuse, R17, PT ;  /* 0x000000110400720c */ /* 0x040fe20003fc4070 */
[--C-:B------:R-:W-:Y:S01]  /*1350*/  @!P2 IMAD.IADD R7, R7, 0x1, -R4.reuse ;  /* 0x000000010707a824 */ /* 0x100fe200078e0a04 */
[----:B------:R-:W-:Y:S01]  /*1360*/  ISETP.GT.U32.AND P2, PT, R4, R13, PT ;  /* 0x0000000d0400720c */ /* 0x000fe20003f44070 */
[----:B------:R-:W-:Y:S01]  /*1370*/  @!P5 IMAD.IADD R14, R14, 0x1, -R4 ;  /* 0x000000010e0ed824 */ /* 0x000fe200078e0a04 */
[----:B------:R-:W-:Y:S01]  /*1380*/  ISETP.GE.AND P5, PT, R104, RZ, PT ;  /* 0x000000ff6800720c */ /* 0x000fe20003fa6270 */
[----:B------:R-:W-:-:S02]  /*1390*/  IMAD R15, R4, R15, R18 ;  /* 0x0000000f040f7224 */ /* 0x000fc400078e0212 */
[----:B------:R-:W-:-:S04]  /*13a0*/  IMAD.HI.U32 R18, R5, R19, RZ ;  /* 0x0000001305127227 */ /* 0x000fc800078e00ff */
[----:B------:R-:W-:Y:S02]  /*13b0*/  IMAD.MOV R18, RZ, RZ, -R18 ;  /* 0x000000ffff127224 */ /* 0x000fe400078e0a12 */
[--C-:B------:R-:W-:Y:S01]  /*13c0*/  @!P4 IMAD.IADD R16, R16, 0x1, -R4.reuse ;  /* 0x000000011010c824 */ /* 0x100fe200078e0a04 */
[----:B------:R-:W-:Y:S01]  /*13d0*/  ISETP.GE.AND P4, PT, R102, RZ, PT ;  /* 0x000000ff6600720c */ /* 0x000fe20003f86270 */
[C---:B------:R-:W-:Y:S02]  /*13e0*/  IMAD R18, R4.reuse, R18, R19 ;  /* 0x0000001204127224 */ /* 0x040fe400078e0213 */
[----:B------:R-:W-:Y:S01]  /*13f0*/  @!P3 IMAD.MOV R9, RZ, RZ, -R9 ;  /* 0x000000ffff09b224 */ /* 0x000fe200078e0a09 */
[C---:B------:R-:W-:Y:S01]  /*1400*/  ISETP.GT.U32.AND P3, PT, R4.reuse, R11, PT ;  /* 0x0000000b0400720c */ /* 0x040fe20003f64070 */
[--C-:B------:R-:W-:Y:S01]  /*1410*/  @!P6 IMAD.IADD R17, R17, 0x1, -R4.reuse ;  /* 0x000000011111e824 */ /* 0x100fe200078e0a04 */
[C---:B------:R-:W-:Y:S01]  /*1420*/  ISETP.GT.U32.AND P6, PT, R4.reuse, R16, PT ;  /* 0x000000100400720c */ /* 0x040fe20003fc4070 */
[----:B------:R-:W-:Y:S01]  /*1430*/  @!P2 IMAD.IADD R13, R13, 0x1, -R4 ;  /* 0x000000010d0da824 */ /* 0x000fe200078e0a04 */
[----:B------:R-:W-:Y:S01]  /*1440*/  ISETP.GE.AND P2, PT, R107, RZ, PT ;  /* 0x000000ff6b00720c */ /* 0x000fe20003f46270 */
[----:B------:R-:W-:Y:S01]  /*1450*/  @!P5 IMAD.MOV R14, RZ, RZ, -R14 ;  /* 0x000000ffff0ed224 */ /* 0x000fe200078e0a0e */
[C---:B------:R-:W-:Y:S01]  /*1460*/  ISETP.GT.U32.AND P5, PT, R4.reuse, R18, PT ;  /* 0x000000120400720c */ /* 0x040fe20003fa4070 */
[----:B------:R-:W-:Y:S01]  /*1470*/  @!P1 IMAD.MOV R6, RZ, RZ, -R6 ;  /* 0x000000ffff069224 */ /* 0x000fe200078e0a06 */
[C---:B------:R-:W-:Y:S01]  /*1480*/  ISETP.GT.U32.AND P1, PT, R4.reuse, R13, PT ;  /* 0x0000000d0400720c */ /* 0x040fe20003f24070 */
[----:B------:R-:W-:Y:S01]  /*1490*/  @!P0 IMAD.MOV R7, RZ, RZ, -R7 ;  /* 0x000000ffff078224 */ /* 0x000fe200078e0a07 */
[----:B------:R-:W-:Y:S01]  /*14a0*/  ISETP.GT.U32.AND P0, PT, R4, R15, PT ;  /* 0x0000000f0400720c */ /* 0x000fe20003f04070 */
[----:B------:R-:W-:-:S04]  /*14b0*/  IMAD.HI.U32 R19, R5, R20, RZ ;  /* 0x0000001405137227 */ /* 0x000fc800078e00ff */
[--C-:B------:R-:W-:Y:S01]  /*14c0*/  @!P3 IMAD.IADD R11, R11, 0x1, -R4.reuse ;  /* 0x000000010b0bb824 */ /* 0x100fe200078e0a04 */
[----:B------:R-:W-:Y:S01]  /*14d0*/  ISETP.GE.AND P3, PT, R106, RZ, PT ;  /* 0x000000ff6a00720c */ /* 0x000fe20003f66270 */
[--C-:B------:R-:W-:Y:S01]  /*14e0*/  @!P6 IMAD.IADD R16, R16, 0x1, -R4.reuse ;  /* 0x000000011010e824 */ /* 0x100fe200078e0a04 */
[----:B------:R-:W-:Y:S01]  /*14f0*/  ISETP.GE.AND P6, PT, R21, RZ, PT ;  /* 0x000000ff1500720c */ /* 0x000fe20003fc6270 */
[--C-:B------:R-:W-:Y:S01]  /*1500*/  @!P5 IMAD.IADD R18, R18, 0x1, -R4.reuse ;  /* 0x000000011212d824 */ /* 0x100fe200078e0a04 */
[----:B------:R-:W-:Y:S01]  /*1510*/  IABS R21, R24 ;  /* 0x0000001800157213 */ /* 0x000fe20000000000 */
[----:B------:R-:W-:Y:S02]  /*1520*/  IMAD.MOV R19, RZ, RZ, -R19 ;  /* 0x000000ffff137224 */ /* 0x000fe400078e0a13 */
[----:B------:R-:W-:Y:S01]  /*1530*/  @!P1 IMAD.IADD R13, R13, 0x1, -R4 ;  /* 0x000000010d0d9824 */ /* 0x000fe200078e0a04 */
[----:B------:R-:W-:Y:S01]  /*1540*/  ISETP.GE.AND P1, PT, R105, RZ, PT ;  /* 0x000000ff6900720c */ /* 0x000fe20003f26270 */
[C---:B------:R-:W-:Y:S01]  /*1550*/  IMAD R19, R4.reuse, R19, R20 ;  /* 0x0000001304137224 */ /* 0x040fe200078e0214 */
[----:B------:R-:W-:Y:S01]  /*1560*/  ISETP.GT.U32.AND P5, PT, R4, R18, PT ;  /* 0x000000120400720c */ /* 0x000fe20003fa4070 */
[----:B------:R-:W-:-:S04]  /*1570*/  IMAD.HI.U32 R20, R5, R21, RZ ;  /* 0x0000001505147227 */ /* 0x000fc800078e00ff */
[----:B------:R-:W-:Y:S01]  /*1580*/  @!P0 IMAD.IADD R15, R15, 0x1, -R4 ;  /* 0x000000010f0f8824 */ /* 0x000fe200078e0a04 */
[----:B------:R-:W-:Y:S01]  /*1590*/  ISETP.GE.AND P0, PT, R103, RZ, PT ;  /* 0x000000ff6700720c */ /* 0x000fe20003f06270 */
[----:B------:R-:W-:Y:S01]  /*15a0*/  @!P4 IMAD.MOV R16, RZ, RZ, -R16 ;  /* 0x000000ffff10c224 */ /* 0x000fe200078e0a10 */
[C---:B------:R-:W-:Y:S01]  /*15b0*/  ISETP.GT.U32.AND P4, PT, R4.reuse, R19, PT ;  /* 0x000000130400720c */ /* 0x040fe20003f84070 */
[----:B------:R-:W-:Y:S02]  /*15c0*/  IMAD.MOV R20, RZ, RZ, -R20 ;  /* 0x000000ffff147224 */ /* 0x000fe400078e0a14 */
[----:B------:R-:W-:Y:S01]  /*15d0*/  @!P2 IMAD.MOV R11, RZ, RZ, -R11 ;  /* 0x000000ffff0ba224 */ /* 0x000fe200078e0a0b */
[C---:B------:R-:W-:Y:S01]  /*15e0*/  ISETP.GT.U32.AND P2, PT, R4.reuse, R15, PT ;  /* 0x0000000f0400720c */ /* 0x040fe20003f44070 */
[----:B------:R-:W-:Y:S01]  /*15f0*/  @!P3 IMAD.MOV R12, RZ, RZ, -R12 ;  /* 0x000000ffff0cb224 */ /* 0x000fe200078e0a0c */
[C---:B------:R-:W-:Y:S01]  /*1600*/  ISETP.GT.U32.AND P3, PT, R4.reuse, R17, PT ;  /* 0x000000110400720c */ /* 0x040fe20003f64070 */
[----:B------:R-:W-:-:S02]  /*1610*/  IMAD R20, R4, R20, R21 ;  /* 0x0000001404147224 */ /* 0x000fc400078e0215 */
[----:B------:R-:W-:Y:S01]  /*1620*/  @!P1 IMAD.MOV R13, RZ, RZ, -R13 ;  /* 0x000000ffff0d9224 */ /* 0x000fe200078e0a0d */
[----:B------:R-:W-:Y:S01]  /*1630*/  ISETP.GE.AND P1, PT, R26, RZ, PT ;  /* 0x000000ff1a00720c */ /* 0x000fe20003f26270 */
[--C-:B------:R-:W-:Y:S01]  /*1640*/  @!P5 IMAD.IADD R18, R18, 0x1, -R4.reuse ;  /* 0x000000011212d824 */ /* 0x100fe200078e0a04 */
[----:B------:R-:W-:Y:S01]  /*1650*/  ISETP.GT.U32.AND P5, PT, R4, R20, PT ;  /* 0x000000140400720c */ /* 0x000fe20003fa4070 */
[----:B------:R-:W-:Y:S01]  /*1660*/  @!P4 IMAD.IADD R19, R19, 0x1, -R4 ;  /* 0x000000011313c824 */ /* 0x000fe200078e0a04 */
[----:B------:R-:W-:Y:S01]  /*1670*/  IABS R26, R27 ;  /* 0x0000001b001a7213 */ /* 0x000fe20000000000 */
[----:B------:R-:W-:-:S03]  /*1680*/  IMAD.HI.U32 R40, R5, R44, RZ ;  /* 0x0000002c05287227 */ /* 0x000fc600078e00ff */
[----:B------:R-:W-:Y:S01]  /*1690*/  ISETP.GT.U32.AND P4, PT, R4, R19, PT ;  /* 0x000000130400720c */ /* 0x000fe20003f84070 */
[--C-:B------:R-:W-:Y:S01]  /*16a0*/  @!P2 IMAD.IADD R15, R15, 0x1, -R4.reuse ;  /* 0x000000010f0fa824 */ /* 0x100fe200078e0a04 */
[----:B------:R-:W-:Y:S01]  /*16b0*/  ISETP.GE.AND P2, PT, R25, RZ, PT ;  /* 0x000000ff1900720c */ /* 0x000fe20003f46270 */
[--C-:B------:R-:W-:Y:S01]  /*16c0*/  @!P3 IMAD.IADD R17, R17, 0x1, -R4.reuse ;  /* 0x000000011111b824 */ /* 0x100fe200078e0a04 */
[----:B------:R-:W-:Y:S01]  /*16d0*/  ISETP.GE.AND P3, PT, R24, RZ, PT ;  /* 0x000000ff1800720c */ /* 0x000fe20003f66270 */
[----:B------:R-:W-:Y:S01]  /*16e0*/  @!P0 IMAD.MOV R15, RZ, RZ, -R15 ;  /* 0x000000ffff0f8224 */ /* 0x000fe200078e0a0f */
[----:B------:R-:W-:Y:S01]  /*16f0*/  IABS R24, R23 ;  /* 0x0000001700187213 */ /* 0x000fe20000000000 */
[----:B------:R-:W-:Y:S01]  /*1700*/  @!P1 IMAD.MOV R17, RZ, RZ, -R17 ;  /* 0x000000ffff119224 */ /* 0x000fe200078e0a11 */
[----:B------:R-:W-:Y:S01]  /*1710*/  IABS R25, R22 ;  /* 0x0000001600197213 */ /* 0x000fe20000000000 */
[----:B------:R-:W-:Y:S01]  /*1720*/  @!P5 IMAD.IADD R20, R20, 0x1, -R4 ;  /* 0x000000011414d824 */ /* 0x000fe200078e0a04 */
[----:B------:R-:W-:Y:S01]  /*1730*/  ISETP.GE.AND P1, PT, R22, RZ, PT ;  /* 0x000000ff1600720c */ /* 0x000fe20003f26270 */
[----:B------:R-:W-:Y:S01]  /*1740*/  IMAD.HI.U32 R21, R5, R24, RZ ;  /* 0x0000001805157227 */ /* 0x000fe200078e00ff */
[----:B------:R-:W-:-:S02]  /*1750*/  ISETP.GE.AND P0, PT, R23, RZ, PT ;  /* 0x000000ff1700720c */ /* 0x000fc40003f06270 */
[----:B------:R-:W-:Y:S01]  /*1760*/  ISETP.GT.U32.AND P5, PT, R4, R20, PT ;  /* 0x000000140400720c */ /* 0x000fe20003fa4070 */
[----:B------:R-:W-:-:S04]  /*1770*/  IMAD.HI.U32 R22, R5, R25, RZ ;  /* 0x0000001905167227 */ /* 0x000fc800078e00ff */
[----:B------:R-:W-:-:S04]  /*1780*/  IMAD.HI.U32 R23, R5, R26, RZ ;  /* 0x0000001a05177227 */ /* 0x000fc800078e00ff */
[----:B------:R-:W-:Y:S02]  /*1790*/  IMAD.MOV R21, RZ, RZ, -R21 ;  /* 0x000000ffff157224 */ /* 0x000fe400078e0a15 */
[----:B------:R-:W-:Y:S02]  /*17a0*/  IMAD.MOV R22, RZ, RZ, -R22 ;  /* 0x000000ffff167224 */ /* 0x000fe400078e0a16 */
[----:B------:R-:W-:Y:S02]  /*17b0*/  IMAD.MOV R23, RZ, RZ, -R23 ;  /* 0x000000ffff177224 */ /* 0x000fe400078e0a17 */
[C---:B------:R-:W-:Y:S02]  /*17c0*/  IMAD R21, R4.reuse, R21, R24 ;  /* 0x0000001504157224 */ /* 0x040fe400078e0218 */
[C---:B------:R-:W-:Y:S02]  /*17d0*/  IMAD R22, R4.reuse, R22, R25 ;  /* 0x0000001604167224 */ /* 0x040fe400078e0219 */
[----:B------:R-:W-:Y:S01]  /*17e0*/  @!P4 IMAD.IADD R19, R19, 0x1, -R4 ;  /* 0x000000011313c824 */ /* 0x000fe200078e0a04 */
[C---:B------:R-:W-:Y:S01]  /*17f0*/  ISETP.GT.U32.AND P4, PT, R4.reuse, R21, PT ;  /* 0x000000150400720c */ /* 0x040fe20003f84070 */
[C---:B------:R-:W-:Y:S01]  /*1800*/  IMAD R23, R4.reuse, R23, R26 ;  /* 0x0000001704177224 */ /* 0x040fe200078e021a */
[----:B------:R-:W-:Y:S01]  /*1810*/  IABS R26, R101 ;  /* 0x00000065001a7213 */ /* 0x000fe20000000000 */
[----:B------:R-:W-:Y:S01]  /*1820*/  @!P6 IMAD.MOV R19, RZ, RZ, -R19 ;  /* 0x000000ffff13e224 */ /* 0x000fe200078e0a13 */
[----:B------:R-:W-:Y:S01]  /*1830*/  ISETP.GT.U32.AND P6, PT, R4, R22, PT ;  /* 0x000000160400720c */ /* 0x000fe20003fc4070 */
[----:B------:R-:W-:Y:S01]  /*1840*/  @!P5 IMAD.IADD R20, R20, 0x1, -R4 ;  /* 0x000000011414d824 */ /* 0x000fe200078e0a04 */
[----:B------:R-:W-:Y:S01]  /*1850*/  ISETP.GT.U32.AND P5, PT, R4, R23, PT ;  /* 0x000000170400720c */ /* 0x000fe20003fa4070 */
[----:B------:R-:W-:-:S04]  /*1860*/  IMAD.HI.U32 R24, R5, R26, RZ ;  /* 0x0000001a05187227 */ /* 0x000fc800078e00ff */
[----:B------:R-:W-:-:S04]  /*1870*/  IMAD.HI.U32 R25, R5, R28, RZ ;  /* 0x0000001c05197227 */ /* 0x000fc800078e00ff */
[--C-:B------:R-:W-:Y:S01]  /*1880*/  @!P4 IMAD.IADD R21, R21, 0x1, -R4.reuse ;  /* 0x000000011515c824 */ /* 0x100fe200078e0a04 */
[----:B------:R-:W-:Y:S01]  /*1890*/  ISETP.GE.AND P4, PT, R101, RZ, PT ;  /* 0x000000ff6500720c */ /* 0x000fe20003f86270 */
[----:B------:R-:W-:Y:S02]  /*18a0*/  @!P6 IMAD.IADD R22, R22, 0x1, -R4 ;  /* 0x000000011616e824 */ /* 0x000fe400078e0a04 */
[----:B------:R-:W-:Y:S01]  /*18b0*/  @!P2 IMAD.MOV R18, RZ, RZ, -R18 ;  /* 0x000000ffff12a224 */ /* 0x000fe200078e0a12 */
[----:B------:R-:W-:Y:S01]  /*18c0*/  ISETP.GE.AND P2, PT, R27, RZ, PT ;  /* 0x000000ff1b00720c */ /* 0x000fe20003f46270 */
[----:B------:R-:W-:Y:S01]  /*18d0*/  @!P5 IMAD.IADD R23, R23, 0x1, -R4 ;  /* 0x000000011717d824 */ /* 0x000fe200078e0a04 */
[C---:B------:R-:W-:Y:S01]  /*18e0*/  ISETP.GT.U32.AND P6, PT, R4.reuse, R21, PT ;  /* 0x000000150400720c */ /* 0x040fe20003fc4070 */
[----:B------:R-:W-:Y:S01]  /*18f0*/  IMAD.MOV R27, RZ, RZ, -R24 ;  /* 0x000000ffff1b7224 */ /* 0x000fe200078e0a18 */
[----:B------:R-:W-:Y:S01]  /*1900*/  ISETP.GT.U32.AND P5, PT, R4, R22, PT ;  /* 0x000000160400720c */ /* 0x000fe20003fa4070 */
[----:B------:R-:W-:-:S02]  /*1910*/  IMAD.MOV R29, RZ, RZ, -R25 ;  /* 0x000000ffff1d7224 */ /* 0x000fc400078e0a19 */
[----:B------:R-:W-:-:S04]  /*1920*/  IMAD.HI.U32 R24, R5, R30, RZ ;  /* 0x0000001e05187227 */ /* 0x000fc800078e00ff */
[C---:B------:R-:W-:Y:S02]  /*1930*/  IMAD R25, R4.reuse, R27, R26 ;  /* 0x0000001b04197224 */ /* 0x040fe400078e021a */
[C---:B------:R-:W-:Y:S02]  /*1940*/  IMAD R26, R4.reuse, R29, R28 ;  /* 0x0000001d041a7224 */ /* 0x040fe400078e021c */
[----:B------:R-:W-:Y:S01]  /*1950*/  IMAD.MOV R27, RZ, RZ, -R24 ;  /* 0x000000ffff1b7224 */ /* 0x000fe200078e0a18 */
[----:B------:R-:W-:Y:S01]  /*1960*/  IABS R24, R97 ;  /* 0x0000006100187213 */ /* 0x000fe20000000000 */
[----:B------:R-:W-:Y:S02]  /*1970*/  IMAD.MOV.U32 R29, RZ, RZ, R31 ;  /* 0x000000ffff1d7224 */ /* 0x000fe400078e001f */
[----:B------:R-:W-:Y:S02]  /*1980*/  IMAD R27, R4, R27, R30 ;  /* 0x0000001b041b7224 */ /* 0x000fe400078e021e */
[----:B------:R-:W-:-:S04]  /*1990*/  IMAD.HI.U32 R28, R5, R29, RZ ;  /* 0x0000001d051c7227 */ /* 0x000fc800078e00ff */
[----:B------:R-:W-:Y:S02]  /*19a0*/  IMAD.MOV.U32 R30, RZ, RZ, R24 ;  /* 0x000000ffff1e7224 */ /* 0x000fe400078e0018 */
[--C-:B------:R-:W-:Y:S01]  /*19b0*/  @!P6 IMAD.IADD R21, R21, 0x1, -R4.reuse ;  /* 0x000000011515e824 */ /* 0x100fe200078e0a04 */
[----:B------:R-:W-:Y:S01]  /*19c0*/  ISETP.GT.U32.AND P6, PT, R4, R25, PT ;  /* 0x000000190400720c */ /* 0x000fe20003fc4070 */
[----:B------:R-:W-:Y:S01]  /*19d0*/  @!P5 IMAD.IADD R22, R22, 0x1, -R4 ;  /* 0x000000011616d824 */ /* 0x000fe200078e0a04 */
[----:B------:R-:W-:Y:S01]  /*19e0*/  ISETP.GT.U32.AND P5, PT, R4, R26, PT ;  /* 0x0000001a0400720c */ /* 0x000fe20003fa4070 */
[----:B------:R-:W-:Y:S02]  /*19f0*/  IMAD.MOV R28, RZ, RZ, -R28 ;  /* 0x000000ffff1c7224 */ /* 0x000fe400078e0a1c */
[----:B------:R-:W-:-:S04]  /*1a00*/  IMAD.HI.U32 R24, R5, R30, RZ ;  /* 0x0000001e05187227 */ /* 0x000fc800078e00ff */
[C---:B------:R-:W-:Y:S02]  /*1a10*/  IMAD R28, R4.reuse, R28, R29 ;  /* 0x0000001c041c7224 */ /* 0x040fe400078e021d */
[----:B------:R-:W-:Y:S02]  /*1a20*/  IMAD.MOV R29, RZ, RZ, -R24 ;  /* 0x000000ffff1d7224 */ /* 0x000fe400078e0a18 */
[----:B------:R-:W-:Y:S01]  /*1a30*/  @!P3 IMAD.MOV R20, RZ, RZ, -R20 ;  /* 0x000000ffff14b224 */ /* 0x000fe200078e0a14 */
[C---:B------:R-:W-:Y:S01]  /*1a40*/  ISETP.GT.U32.AND P3, PT, R4.reuse, R23, PT ;  /* 0x000000170400720c */ /* 0x040fe20003f64070 */
[C---:B------:R-:W-:Y:S02]  /*1a50*/  IMAD R29, R4.reuse, R29, R30 ;  /* 0x0000001d041d7224 */ /* 0x040fe400078e021e */
[--C-:B------:R-:W-:Y:S01]  /*1a60*/  @!P6 IMAD.IADD R25, R25, 0x1, -R4.reuse ;  /* 0x000000011919e824 */ /* 0x100fe200078e0a04 */
[----:B------:R-:W-:Y:S01]  /*1a70*/  ISETP.GT.U32.AND P6, PT, R4, R28, PT ;  /* 0x0000001c0400720c */ /* 0x000fe20003fc4070 */
[----:B------:R-:W-:Y:S01]  /*1a80*/  @!P5 IMAD.IADD R26, R26, 0x1, -R4 ;  /* 0x000000011a1ad824 */ /* 0x000fe200078e0a04 */
[----:B------:R-:W-:Y:S01]  /*1a90*/  ISETP.GT.U32.AND P5, PT, R4, R29, PT ;  /* 0x0000001d0400720c */ /* 0x000fe20003fa4070 */
[----:B------:R-:W-:-:S04]  /*1aa0*/  IMAD.HI.U32 R24, R5, R32, RZ ;  /* 0x0000002005187227 */ /* 0x000fc800078e00ff */
[----:B------:R-:W-:Y:S02]  /*1ab0*/  IMAD.MOV R33, RZ, RZ, -R24 ;  /* 0x000000ffff217224 */ /* 0x000fe400078e0a18 */
[----:B------:R-:W-:Y:S01]  /*1ac0*/  @!P3 IMAD.IADD R23, R23, 0x1, -R4 ;  /* 0x000000011717b824 */ /* 0x000fe200078e0a04 */
[----:B------:R-:W-:Y:S01]  /*1ad0*/  ISETP.GT.U32.AND P3, PT, R4, R27, PT ;  /* 0x0000001b0400720c */ /* 0x000fe20003f64070 */
[----:B------:R-:W-:-:S04]  /*1ae0*/  IMAD.HI.U32 R24, R5, R35, RZ ;  /* 0x0000002305187227 */ /* 0x000fc800078e00ff */
[--C-:B------:R-:W-:Y:S01]  /*1af0*/  @!P6 IMAD.IADD R28, R28, 0x1, -R4.reuse ;  /* 0x000000011c1ce824 */ /* 0x100fe200078e0a04 */
[C---:B------:R-:W-:Y:S01]  /*1b00*/  ISETP.GT.U32.AND P6, PT, R4.reuse, R25, PT ;  /* 0x000000190400720c */ /* 0x040fe20003fc4070 */
[----:B------:R-:W-:Y:S02]  /*1b10*/  @!P5 IMAD.IADD R29, R29, 0x1, -R4 ;  /* 0x000000011d1dd824 */ /* 0x000fe400078e0a04 */
[C---:B------:R-:W-:Y:S01]  /*1b20*/  IMAD R30, R4.reuse, R33, R32 ;  /* 0x00000021041e7224 */ /* 0x040fe200078e0220 */
[----:B------:R-:W-:Y:S01]  /*1b30*/  IABS R33, R92 ;  /* 0x0000005c00217213 */ /* 0x000fe20000000000 */
[----:B------:R-:W-:Y:S01]  /*1b40*/  IMAD.MOV R24, RZ, RZ, -R24 ;  /* 0x000000ffff187224 */ /* 0x000fe200078e0a18 */
[----:B------:R-:W-:Y:S01]  /*1b50*/  ISETP.GT.U32.AND P5, PT, R4, R29, PT ;  /* 0x0000001d0400720c */ /* 0x000fe20003fa4070 */
[----:B------:R-:W-:Y:S01]  /*1b60*/  @!P3 IMAD.IADD R27, R27, 0x1, -R4 ;  /* 0x000000011b1bb824 */ /* 0x000fe200078e0a04 */
[----:B------:R-:W-:Y:S01]  /*1b70*/  ISETP.GE.AND P3, PT, R100, RZ, PT ;  /* 0x000000ff6400720c */ /* 0x000fe20003f66270 */
[----:B------:R-:W-:-:S02]  /*1b80*/  @!P1 IMAD.MOV R22, RZ, RZ, -R22 ;  /* 0x000000ffff169224 */ /* 0x000fc400078e0a16 */
[C---:B------:R-:W-:Y:S01]  /*1b90*/  IMAD R32, R4.reuse, R24, R35 ;  /* 0x0000001804207224 */ /* 0x040fe200078e0223 */
[C---:B------:R-:W-:Y:S01]  /*1ba0*/  ISETP.GT.U32.AND P1, PT, R4.reuse, R27, PT ;  /* 0x0000001b0400720c */ /* 0x040fe20003f24070 */
[----:B------:R-:W-:Y:S01]  /*1bb0*/  @!P6 IMAD.IADD R25, R25, 0x1, -R4 ;  /* 0x000000011919e824 */ /* 0x000fe200078e0a04 */
[----:B------:R-:W-:Y:S01]  /*1bc0*/  ISETP.GT.U32.AND P6, PT, R4, R30, PT ;  /* 0x0000001e0400720c */ /* 0x000fe20003fc4070 */
[----:B------:R-:W-:Y:S01]  /*1bd0*/  IMAD.HI.U32 R31, R5, R34, RZ ;  /* 0x00000022051f7227 */ /* 0x000fe200078e00ff */
[----:B------:R-:W-:-:S03]  /*1be0*/  IABS R35, R93 ;  /* 0x0000005d00237213 */ /* 0x000fc60000000000 */
[----:B------:R-:W-:Y:S01]  /*1bf0*/  @!P5 IMAD.IADD R29, R29, 0x1, -R4 ;  /* 0x000000011d1dd824 */ /* 0x000fe200078e0a04 */
[C---:B------:R-:W-:Y:S01]  /*1c00*/  ISETP.GT.U32.AND P5, PT, R4.reuse, R32, PT ;  /* 0x000000200400720c */ /* 0x040fe20003fa4070 */
[----:B------:R-:W-:Y:S02]  /*1c10*/  IMAD.MOV R31, RZ, RZ, -R31 ;  /* 0x000000ffff1f7224 */ /* 0x000fe400078e0a1f */
[----:B------:R-:W-:Y:S01]  /*1c20*/  @!P2 IMAD.MOV R23, RZ, RZ, -R23 ;  /* 0x000000ffff17a224 */ /* 0x000fe200078e0a17 */
[C---:B------:R-:W-:Y:S01]  /*1c30*/  ISETP.GT.U32.AND P2, PT, R4.reuse, R28, PT ;  /* 0x0000001c0400720c */ /* 0x040fe20003f44070 */
[C---:B------:R-:W-:Y:S02]  /*1c40*/  IMAD R31, R4.reuse, R31, R34 ;  /* 0x0000001f041f7224 */ /* 0x040fe400078e0222 */
[----:B------:R-:W-:Y:S01]  /*1c50*/  @!P0 IMAD.MOV R21, RZ, RZ, -R21 ;  /* 0x000000ffff158224 */ /* 0x000fe200078e0a15 */
[C---:B------:R-:W-:Y:S01]  /*1c60*/  ISETP.GT.U32.AND P0, PT, R4.reuse, R26, PT ;  /* 0x0000001a0400720c */ /* 0x040fe20003f04070 */
[--C-:B------:R-:W-:Y:S01]  /*1c70*/  @!P1 IMAD.IADD R27, R27, 0x1, -R4.reuse ;  /* 0x000000011b1b9824 */ /* 0x100fe200078e0a04 */
[----:B------:R-:W-:Y:S01]  /*1c80*/  ISETP.GT.U32.AND P1, PT, R4, R31, PT ;  /* 0x0000001f0400720c */ /* 0x000fe20003f24070 */
[----:B------:R-:W-:Y:S01]  /*1c90*/  @!P6 IMAD.IADD R30, R30, 0x1, -R4 ;  /* 0x000000011e1ee824 */ /* 0x000fe200078e0a04 */
[----:B------:R-:W-:Y:S01]  /*1ca0*/  ISETP.GE.AND P6, PT, R97, RZ, PT ;  /* 0x000000ff6100720c */ /* 0x000fe20003fc6270 */
[----:B------:R-:W-:-:S04]  /*1cb0*/  IMAD.HI.U32 R24, R5, R33, RZ ;  /* 0x0000002105187227 */ /* 0x000fc800078e00ff */
[----:B------:R-:W-:Y:S01]  /*1cc0*/  @!P5 IMAD.IADD R32, R32, 0x1, -R4 ;  /* 0x000000012020d824 */ /* 0x000fe200078e0a04 */
[----:B------:R-:W-:Y:S01]  /*1cd0*/  ISETP.GT.U32.AND P5, PT, R4, R30, PT ;  /* 0x0000001e0400720c */ /* 0x000fe20003fa4070 */
[----:B------:R-:W-:Y:S02]  /*1ce0*/  IMAD.MOV R34, RZ, RZ, -R24 ;  /* 0x000000ffff227224 */ /* 0x000fe400078e0a18 */
[----:B------:R-:W-:-:S04]  /*1cf0*/  IMAD.HI.U32 R24, R5, R35, RZ ;  /* 0x0000002305187227 */ /* 0x000fc800078e00ff */
[----:B------:R-:W-:Y:S01]  /*1d00*/  @!P2 IMAD.IADD R28, R28, 0x1, -R4 ;  /* 0x000000011c1ca824 */ /* 0x000fe200078e0a04 */
[----:B------:R-:W-:Y:S01]  /*1d10*/  ISETP.GE.AND P2, PT, R98, RZ, PT ;  /* 0x000000ff6200720c */ /* 0x000fe20003f46270 */
[----:B------:R-:W-:Y:S02]  /*1d20*/  IMAD.MOV R24, RZ, RZ, -R24 ;  /* 0x000000ffff187224 */ /* 0x000fe400078e0a18 */
[----:B------:R-:W-:Y:S02]  /*1d30*/  IMAD R33, R4, R34, R33 ;  /* 0x0000002204217224 */ /* 0x000fe400078e0221 */
[--C-:B------:R-:W-:Y:S01]  /*1d40*/  @!P0 IMAD.IADD R26, R26, 0x1, -R4.reuse ;  /* 0x000000011a1a8824 */ /* 0x100fe200078e0a04 */
[----:B------:R-:W-:Y:S01]  /*1d50*/  ISETP.GE.AND P0, PT, R99, RZ, PT ;  /* 0x000000ff6300720c */ /* 0x000fe20003f06270 */
[----:B------:R-:W-:Y:S01]  /*1d60*/  @!P1 IMAD.IADD R31, R31, 0x1, -R4 ;  /* 0x000000011f1f9824 */ /* 0x000fe200078e0a04 */
[----:B------:R-:W-:Y:S01]  /*1d70*/  ISETP.GE.AND P1, PT, R96, RZ, PT ;  /* 0x000000ff6000720c */ /* 0x000fe20003f26270 */
[----:B------:R-:W-:-:S02]  /*1d80*/  IMAD R34, R4, R24, R35 ;  /* 0x0000001804227224 */ /* 0x000fc400078e0223 */
[----:B------:R-:W-:Y:S01]  /*1d90*/  @!P3 IMAD.MOV R26, RZ, RZ, -R26 ;  /* 0x000000ffff1ab224 */ /* 0x000fe200078e0a1a */
[----:B------:R-:W-:Y:S01]  /*1da0*/  ISETP.GT.U32.AND P3, PT, R4, R31, PT ;  /* 0x0000001f0400720c */ /* 0x000fe20003f64070 */
[----:B------:R-:W-:Y:S01]  /*1db0*/  @!P5 IMAD.IADD R30, R30, 0x1, -R4 ;  /* 0x000000011e1ed824 */ /* 0x000fe200078e0a04 */
[----:B------:R-:W-:Y:S01]  /*1dc0*/  ISETP.GT.U32.AND P5, PT, R4, R34, PT ;  /* 0x000000220400720c */ /* 0x000fe20003fa4070 */
[----:B------:R-:W-:Y:S01]  /*1dd0*/  @!P2 IMAD.MOV R28, RZ, RZ, -R28 ;  /* 0x000000ffff1ca224 */ /* 0x000fe200078e0a1c */
[----:B------:R-:W-:Y:S01]  /*1de0*/  ISETP.GE.AND P2, PT, R95, RZ, PT ;  /* 0x000000ff5f00720c */ /* 0x000fe20003f46270 */
[----:B------:R-:W-:-:S04]  /*1df0*/  IMAD.HI.U32 R24, R5, R36, RZ ;  /* 0x0000002405187227 */ /* 0x000fc800078e00ff */
[----:B------:R-:W-:Y:S01]  /*1e00*/  @!P0 IMAD.MOV R27, RZ, RZ, -R27 ;  /* 0x000000ffff1b8224 */ /* 0x000fe200078e0a1b */
[----:B------:R-:W-:Y:S01]  /*1e10*/  ISETP.GT.U32.AND P0, PT, R4, R33, PT ;  /* 0x000000210400720c */ /* 0x000fe20003f04070 */
[----:B------:R-:W-:Y:S01]  /*1e20*/  IMAD.MOV R35, RZ, RZ, -R24 ;  /* 0x000000ffff237224 */ /* 0x000fe200078e0a18 */
[----:B------:R-:W-:Y:S01]  /*1e30*/  IABS R24, R90 ;  /* 0x0000005a00187213 */ /* 0x000fe20000000000 */
[----:B------:R-:W-:Y:S01]  /*1e40*/  @!P3 IMAD.IADD R31, R31, 0x1, -R4 ;  /* 0x000000011f1fb824 */ /* 0x000fe200078e0a04 */
[----:B------:R-:W-:Y:S01]  /*1e50*/  ISETP.GE.AND P3, PT, R92, RZ, PT ;  /* 0x000000ff5c00720c */ /* 0x000fe20003f66270 */
[----:B------:R-:W-:Y:S02]  /*1e60*/  IMAD R35, R4, R35, R36 ;  /* 0x0000002304237224 */ /* 0x000fe400078e0224 */
[----:B------:R-:W-:Y:S02]  /*1e70*/  @!P5 IMAD.IADD R34, R34, 0x1, -R4 ;  /* 0x000000012222d824 */ /* 0x000fe400078e0a04 */
[----:B------:R-:W-:-:S02]  /*1e80*/  IMAD.MOV.U32 R36, RZ, RZ, R24 ;  /* 0x000000ffff247224 */ /* 0x000fc400078e0018 */
[----:B------:R-:W-:Y:S01]  /*1e90*/  @!P1 IMAD.MOV R30, RZ, RZ, -R30 ;  /* 0x000000ffff1e9224 */ /* 0x000fe200078e0a1e */
[C---:B------:R-:W-:Y:S01]  /*1ea0*/  ISETP.GT.U32.AND P1, PT, R4.reuse, R34, PT ;  /* 0x000000220400720c */ /* 0x040fe20003f24070 */
[----:B------:R-:W-:Y:S01]  /*1eb0*/  @!P2 IMAD.MOV R31, RZ, RZ, -R31 ;  /* 0x000000ffff1fa224 */ /* 0x000fe200078e0a1f */
[----:B------:R-:W-:Y:S01]  /*1ec0*/  ISETP.GT.U32.AND P2, PT, R4, R35, PT ;  /* 0x000000230400720c */ /* 0x000fe20003f44070 */
[----:B------:R-:W-:-:S04]  /*1ed0*/  IMAD.HI.U32 R24, R5, R36, RZ ;  /* 0x0000002405187227 */ /* 0x000fc800078e00ff */
[----:B------:R-:W-:Y:S01]  /*1ee0*/  @!P0 IMAD.IADD R33, R33, 0x1, -R4 ;  /* 0x0000000121218824 */ /* 0x000fe200078e0a04 */
[----:B------:R-:W-:Y:S01]  /*1ef0*/  ISETP.GE.AND P0, PT, R91, RZ, PT ;  /* 0x000000ff5b00720c */ /* 0x000fe20003f06270 */
[----:B------:R-:W-:Y:S02]  /*1f00*/  IMAD.MOV R37, RZ, RZ, -R24 ;  /* 0x000000ffff257224 */ /* 0x000fe400078e0a18 */
[----:B------:R-:W-:Y:S01]  /*1f10*/  IMAD.HI.U32 R24, R5, R38, RZ ;  /* 0x0000002605187227 */ /* 0x000fe200078e00ff */
[----:B------:R-:W-:-:S03]  /*1f20*/  ISETP.GT.U32.AND P5, PT, R4, R33, PT ;  /* 0x000000210400720c */ /* 0x000fc60003fa4070 */
[----:B------:R-:W-:Y:S02]  /*1f30*/  IMAD R36, R4, R37, R36 ;  /* 0x0000002504247224 */ /* 0x000fe400078e0224 */
[--C-:B------:R-:W-:Y:S02]  /*1f40*/  @!P1 IMAD.IADD R34, R34, 0x1, -R4.reuse ;  /* 0x0000000122229824 */ /* 0x100fe400078e0a04 */
[----:B------:R-:W-:Y:S01]  /*1f50*/  @!P2 IMAD.IADD R35, R35, 0x1, -R4 ;  /* 0x000000012323a824 */ /* 0x000fe200078e0a04 */
[C---:B------:R-:W-:Y:S01]  /*1f60*/  ISETP.GT.U32.AND P1, PT, R4.reuse, R36, PT ;  /* 0x000000240400720c */ /* 0x040fe20003f24070 */
[----:B------:R-:W-:Y:S01]  /*1f70*/  @!P4 IMAD.MOV R25, RZ, RZ, -R25 ;  /* 0x000000ffff19c224 */ /* 0x000fe200078e0a19 */
[C---:B------:R-:W-:Y:S01]  /*1f80*/  ISETP.GT.U32.AND P4, PT, R4.reuse, R32, PT ;  /* 0x000000200400720c */ /* 0x040fe20003f84070 */
[----:B------:R-:W-:Y:S01]  /*1f90*/  IMAD.MOV R37, RZ, RZ, -R24 ;  /* 0x000000ffff257224 */ /* 0x000fe200078e0a18 */
[----:B------:R-:W-:Y:S01]  /*1fa0*/  ISETP.GT.U32.AND P2, PT, R4, R35, PT ;  /* 0x000000230400720c */ /* 0x000fe20003f44070 */
[----:B------:R-:W-:-:S04]  /*1fb0*/  IMAD.HI.U32 R24, R5, R39, RZ ;  /* 0x0000002705187227 */ /* 0x000fc800078e00ff */
[----:B------:R-:W-:Y:S01]  /*1fc0*/  @!P6 IMAD.MOV R29, RZ, RZ, -R29 ;  /* 0x000000ffff1de224 */ /* 0x000fe200078e0a1d */
[----:B------:R-:W-:Y:S01]  /*1fd0*/  ISETP.GE.AND P6, PT, R94, RZ, PT ;  /* 0x000000ff5e00720c */ /* 0x000fe20003fc6270 */
[----:B------:R-:W-:Y:S01]  /*1fe0*/  @!P5 IMAD.IADD R33, R33, 0x1, -R4 ;  /* 0x000000012121d824 */ /* 0x000fe200078e0a04 */
[----:B------:R-:W-:Y:S01]  /*1ff0*/  ISETP.GE.AND P5, PT, R89, RZ, PT ;  /* 0x000000ff5900720c */ /* 0x000fe20003fa6270 */
[C---:B------:R-:W-:Y:S02]  /*2000*/  IMAD R37, R4.reuse, R37, R38 ;  /* 0x0000002504257224 */ /* 0x040fe400078e0226 */
[----:B------:R-:W-:Y:S02]  /*2010*/  IMAD.MOV R24, RZ, RZ, -R24 ;  /* 0x000000ffff187224 */ /* 0x000fe400078e0a18 */
[----:B------:R-:W-:Y:S01]  /*2020*/  @!P3 IMAD.MOV R33, RZ, RZ, -R33 ;  /* 0x000000ffff21b224 */ /* 0x000fe200078e0a21 */
[C---:B------:R-:W-:Y:S01]  /*2030*/  ISETP.GT.U32.AND P3, PT, R4.reuse, R37, PT ;  /* 0x000000250400720c */ /* 0x040fe20003f64070 */
[----:B------:R-:W-:-:S02]  /*2040*/  IMAD R38, R4, R24, R39 ;  /* 0x0000001804267224 */ /* 0x000fc400078e0227 */
[--C-:B------:R-:W-:Y:S02]  /*2050*/  @!P1 IMAD.IADD R36, R36, 0x1, -R4.reuse ;  /* 0x0000000124249824 */ /* 0x100fe400078e0a04 */
[--C-:B------:R-:W-:Y:S01]  /*2060*/  @!P4 IMAD.IADD R32, R32, 0x1, -R4.reuse ;  /* 0x000000012020c824 */ /* 0x100fe200078e0a04 */
[----:B------:R-:W-:Y:S01]  /*2070*/  ISETP.GE.AND P4, PT, R93, RZ, PT ;  /* 0x000000ff5d00720c */ /* 0x000fe20003f86270 */
[----:B------:R-:W-:Y:S01]  /*2080*/  @!P2 IMAD.IADD R35, R35, 0x1, -R4 ;  /* 0x000000012323a824 */ /* 0x000fe200078e0a04 */
[C---:B------:R-:W-:Y:S01]  /*2090*/  ISETP.GT.U32.AND P1, PT, R4.reuse, R36, PT ;  /* 0x000000240400720c */ /* 0x040fe20003f24070 */
[----:B------:R-:W-:Y:S01]  /*20a0*/  @!P6 IMAD.MOV R32, RZ, RZ, -R32 ;  /* 0x000000ffff20e224 */ /* 0x000fe200078e0a20 */
[----:B------:R-:W-:Y:S01]  /*20b0*/  ISETP.GT.U32.AND P2, PT, R4, R38, PT ;  /* 0x000000260400720c */ /* 0x000fe20003f44070 */
[----:B------:R-:W-:Y:S01]  /*20c0*/  IMAD.HI.U32 R24, R5, R41, RZ ;  /* 0x0000002905187227 */ /* 0x000fe200078e00ff */
[----:B------:R-:W-:-:S03]  /*20d0*/  ISETP.GE.AND P6, PT, R90, RZ, PT ;  /* 0x000000ff5a00720c */ /* 0x000fc60003fc6270 */
[----:B------:R-:W-:-:S04]  /*20e0*/  IMAD.HI.U32 R39, R5, R42, RZ ;  /* 0x0000002a05277227 */ /* 0x000fc800078e00ff */
[----:B------:R-:W-:Y:S02]  /*20f0*/  IMAD.MOV R24, RZ, RZ, -R24 ;  /* 0x000000ffff187224 */ /* 0x000fe400078e0a18 */
[----:B------:R-:W-:Y:S02]  /*2100*/  @!P3 IMAD.IADD R37, R37, 0x1, -R4 ;  /* 0x000000012525b824 */ /* 0x000fe400078e0a04 */
[----:B------:R-:W-:Y:S02]  /*2110*/  IMAD.MOV R43, RZ, RZ, -R39 ;  /* 0x000000ffff2b7224 */ /* 0x000fe400078e0a27 */
[C---:B------:R-:W-:Y:S01]  /*2120*/  IMAD R39, R4.reuse, R24, R41 ;  /* 0x0000001804277224 */ /* 0x040fe200078e0229 */
[----:B------:R-:W-:Y:S01]  /*2130*/  ISETP.GT.U32.AND P3, PT, R4, R37, PT ;  /* 0x000000250400720c */ /* 0x000fe20003f64070 */
[----:B------:R-:W-:Y:S02]  /*2140*/  IMAD.MOV R41, RZ, RZ, -R40 ;  /* 0x000000ffff297224 */ /* 0x000fe400078e0a28 */
[--C-:B------:R-:W-:Y:S01]  /*2150*/  @!P1 IMAD.IADD R36, R36, 0x1, -R4.reuse ;  /* 0x0000000124249824 */ /* 0x100fe200078e0a04 */
[----:B------:R-:W-:Y:S01]  /*2160*/  ISETP.GE.AND P1, PT, R86, RZ, PT ;  /* 0x000000ff5600720c */ /* 0x000fe20003f26270 */
[----:B------:R-:W-:-:S02]  /*2170*/  @!P2 IMAD.IADD R38, R38, 0x1, -R4 ;  /* 0x000000012626a824 */ /* 0x000fc400078e0a04 */
[C---:B------:R-:W-:Y:S01]  /*2180*/  IMAD R40, R4.reuse, R43, R42 ;  /* 0x0000002b04287224 */ /* 0x040fe200078e022a */
[----:B------:R-:W-:Y:S01]  /*2190*/  IABS R43, R85 ;  /* 0x00000055002b7213 */ /* 0x000fe20000000000 */
[----:B------:R-:W-:Y:S01]  /*21a0*/  @!P6 IMAD.MOV R36, RZ, RZ, -R36 ;  /* 0x000000ffff24e224 */ /* 0x000fe200078e0a24 */
[C---:B------:R-:W-:Y:S01]  /*21b0*/  ISETP.GT.U32.AND P2, PT, R4.reuse, R38, PT ;  /* 0x000000260400720c */ /* 0x040fe20003f44070 */
[----:B------:R-:W-:Y:S01]  /*21c0*/  @!P4 IMAD.MOV R34, RZ, RZ, -R34 ;  /* 0x000000ffff22c224 */ /* 0x000fe200078e0a22 */
[----:B------:R-:W-:Y:S01]  /*21d0*/  ISETP.GT.U32.AND P6, PT, R4, R40, PT ;  /* 0x000000280400720c */ /* 0x000fe20003fc4070 */
[----:B------:R-:W-:Y:S01]  /*21e0*/  @!P3 IMAD.IADD R37, R37, 0x1, -R4 ;  /* 0x000000012525b824 */ /* 0x000fe200078e0a04 */
[----:B------:R-:W-:Y:S01]  /*21f0*/  ISETP.GE.AND P4, PT, R88, RZ, PT ;  /* 0x000000ff5800720c */ /* 0x000fe20003f86270 */
[C---:B------:R-:W-:Y:S01]  /*2200*/  IMAD R41, R4.reuse, R41, R44 ;  /* 0x0000002904297224 */ /* 0x040fe200078e022c */
[----:B------:R-:W-:Y:S01]  /*2210*/  ISETP.GT.U32.AND P3, PT, R4, R39, PT ;  /* 0x000000270400720c */ /* 0x000fe20003f64070 */
[----:B------:R-:W-:Y:S01]  /*2220*/  IMAD.HI.U32 R24, R5, R43, RZ ;  /* 0x0000002b05187227 */ /* 0x000fe200078e00ff */
[----:B------:R-:W-:-:S03]  /*2230*/  IABS R44, R75 ;  /* 0x0000004b002c7213 */ /* 0x000fc60000000000 */
[----:B------:R-:W-:Y:S02]  /*2240*/  IMAD.MOV R24, RZ, RZ, -R24 ;  /* 0x000000ffff187224 */ /* 0x000fe400078e0a18 */
[--C-:B------:R-:W-:Y:S01]  /*2250*/  @!P2 IMAD.IADD R38, R38, 0x1, -R4.reuse ;  /* 0x000000012626a824 */ /* 0x100fe200078e0a04 */
[----:B------:R-:W-:Y:S01]  /*2260*/  ISETP.GT.U32.AND P2, PT, R4, R41, PT ;  /* 0x000000290400720c */ /* 0x000fe20003f44070 */
[----:B------:R-:W-:Y:S02]  /*2270*/  @!P6 IMAD.IADD R40, R40, 0x1, -R4 ;  /* 0x000000012828e824 */ /* 0x000fe400078e0a04 */
[----:B------:R-:W-:Y:S02]  /*2280*/  @!P4 IMAD.MOV R38, RZ, RZ, -R38 ;  /* 0x000000ffff26c224 */ /* 0x000fe400078e0a26 */
[----:B------:R-:W-:Y:S01]  /*2290*/  IMAD.HI.U32 R42, R5, R44, RZ ;  /* 0x0000002c052a7227 */ /* 0x000fe200078e00ff */
[----:B------:R-:W-:-:S03]  /*22a0*/  ISETP.GT.U32.AND P4, PT, R4, R40, PT ;  /* 0x000000280400720c */ /* 0x000fc60003f84070 */
[----:B------:R-:W-:Y:S01]  /*22b0*/  @!P3 IMAD.IADD R39, R39, 0x1, -R4 ;  /* 0x000000012727b824 */ /* 0x000fe200078e0a04 */
[----:B------:R-:W-:Y:S01]  /*22c0*/  ISETP.GE.AND P3, PT, R85, RZ, PT ;  /* 0x000000ff5500720c */ /* 0x000fe20003f66270 */
[----:B------:R-:W-:Y:S02]  /*22d0*/  IMAD.MOV R45, RZ, RZ, -R42 ;  /* 0x000000ffff2d7224 */ /* 0x000fe400078e0a2a */
[C---:B------:R-:W-:Y:S01]  /*22e0*/  IMAD R42, R4.reuse, R24, R43 ;  /* 0x00000018042a7224 */ /* 0x040fe200078e022b */
[C---:B------:R-:W-:Y:S01]  /*22f0*/  ISETP.GT.U32.AND P6, PT, R4.reuse, R39, PT ;  /* 0x000000270400720c */ /* 0x040fe20003fc4070 */
[----:B------:R-:W-:Y:S02]  /*2300*/  IMAD R43, R4, R45, R44 ;  /* 0x0000002d042b7224 */ /* 0x000fe400078e022c */
[----:B------:R-:W-:-:S04]  /*2310*/  IMAD.HI.U32 R24, R5, R46, RZ ;  /* 0x0000002e05187227 */ /* 0x000fc800078e00ff */
[--C-:B------:R-:W-:Y:S01]  /*2320*/  @!P4 IMAD.IADD R40, R40, 0x1, -R4.reuse ;  /* 0x000000012828c824 */ /* 0x100fe200078e0a04 */
[C---:B------:R-:W-:Y:S01]  /*2330*/  ISETP.GT.U32.AND P4, PT, R4.reuse, R43, PT ;  /* 0x0000002b0400720c */ /* 0x040fe20003f84070 */
[----:B------:R-:W-:Y:S02]  /*2340*/  @!P2 IMAD.IADD R41, R41, 0x1, -R4 ;  /* 0x000000012929a824 */ /* 0x000fe400078e0a04 */
[----:B------:R-:W-:Y:S02]  /*2350*/  IMAD.MOV R45, RZ, RZ, -R24 ;  /* 0x000000ffff2d7224 */ /* 0x000fe400078e0a18 */
[----:B------:R-:W-:Y:S01]  /*2360*/  @!P6 IMAD.IADD R39, R39, 0x1, -R4 ;  /* 0x000000012727e824 */ /* 0x000fe200078e0a04 */
[C---:B------:R-:W-:Y:S01]  /*2370*/  ISETP.GT.U32.AND P2, PT, R4.reuse, R41, PT ;  /* 0x000000290400720c */ /* 0x040fe20003f44070 */
[----:B------:R-:W-:Y:S01]  /*2380*/  IMAD.HI.U32 R24, R5, R47, RZ ;  /* 0x0000002f05187227 */ /* 0x000fe200078e00ff */
[----:B------:R-:W-:-:S03]  /*2390*/  ISETP.GT.U32.AND P6, PT, R4, R42, PT ;  /* 0x0000002a0400720c */ /* 0x000fc60003fc4070 */
[----:B------:R-:W-:Y:S02]  /*23a0*/  IMAD R44, R4, R45, R46 ;  /* 0x0000002d042c7224 */ /* 0x000fe400078e022e */
[----:B------:R-:W-:Y:S01]  /*23b0*/  @!P0 IMAD.MOV R35, RZ, RZ, -R35 ;  /* 0x000000ffff238224 */ /* 0x000fe200078e0a23 */
[----:B------:R-:W-:Y:S01]  /*23c0*/  ISETP.GE.AND P0, PT, R87, RZ, PT ;  /* 0x000000ff5700720c */ /* 0x000fe20003f06270 */
[----:B------:R-:W-:Y:S01]  /*23d0*/  @!P5 IMAD.MOV R37, RZ, RZ, -R37 ;  /* 0x000000ffff25d224 */ /* 0x000fe200078e0a25 */
[----:B------:R-:W-:Y:S01]  /*23e0*/  ISETP.GE.AND P5, PT, R77, RZ, PT ;  /* 0x000000ff4d00720c */ /* 0x000fe20003fa6270 */
[----:B------:R-:W-:Y:S01]  /*23f0*/  IMAD.HI.U32 R45, R5, R48, RZ ;  /* 0x00000030052d7227 */ /* 0x000fe200078e00ff */
[----:B------:R-:W-:Y:S02]  /*2400*/  IABS R77, R76 ;  /* 0x0000004c004d7213 */ /* 0x000fe40000000000 */
[----:B------:R-:W-:Y:S01]  /*2410*/  CS2R R86, SRZ ;  /* 0x0000000000567805 */ /* 0x000fe2000001ff00 */
[----:B------:R-:W-:Y:S01]  /*2420*/  @!P4 IMAD.IADD R43, R43, 0x1, -R4 ;  /* 0x000000012b2bc824 */ /* 0x000fe200078e0a04 */
[----:B------:R-:W-:Y:S01]  /*2430*/  ISETP.GE.AND P4, PT, R73, RZ, PT ;  /* 0x000000ff4900720c */ /* 0x000fe20003f86270 */
[----:B------:R-:W-:Y:S01]  /*2440*/  IMAD.MOV R24, RZ, RZ, -R24 ;  /* 0x000000ffff187224 */ /* 0x000fe200078e0a18 */
[----:B------:R-:W-:Y:S01]  /*2450*/  IABS R73, R78 ;  /* 0x0000004e00497213 */ /* 0x000fe20000000000 */
[----:B------:R-:W-:-:S02]  /*2460*/  IMAD.MOV.U32 R46, RZ, RZ, R49 ;  /* 0x000000ffff2e7224 */ /* 0x000fc400078e0031 */
[----:B------:R-:W-:Y:S02]  /*2470*/  IMAD.MOV R49, RZ, RZ, -R45 ;  /* 0x000000ffff317224 */ /* 0x000fe400078e0a2d */
[----:B------:R-:W-:Y:S01]  /*2480*/  @!P1 IMAD.MOV R40, RZ, RZ, -R40 ;  /* 0x000000ffff289224 */ /* 0x000fe200078e0a28 */
[C---:B------:R-:W-:Y:S01]  /*2490*/  ISETP.GT.U32.AND P1, PT, R4.reuse, R43, PT ;  /* 0x0000002b0400720c */ /* 0x040fe20003f24070 */
[----:B------:R-:W-:Y:S02]  /*24a0*/  IMAD R45, R4, R24, R47 ;  /* 0x00000018042d7224 */ /* 0x000fe400078e022f */
[----:B------:R-:W-:-:S04]  /*24b0*/  IMAD.HI.U32 R24, R5, R46, RZ ;  /* 0x0000002e05187227 */ /* 0x000fc800078e00ff */
[----:B------:R-:W-:Y:S01]  /*24c0*/  IMAD R47, R4, R49, R48 ;  /* 0x00000031042f7224 */ /* 0x000fe200078e0230 */
[----:B------:R-:W-:Y:S01]  /*24d0*/  IABS R48, R66 ;  /* 0x0000004200307213 */ /* 0x000fe20000000000 */
[--C-:B------:R-:W-:Y:S01]  /*24e0*/  @!P2 IMAD.IADD R41, R41, 0x1, -R4.reuse ;  /* 0x000000012929a824 */ /* 0x100fe200078e0a04 */
[----:B------:R-:W-:Y:S01]  /*24f0*/  ISETP.GE.AND P2, PT, R75, RZ, PT ;  /* 0x000000ff4b00720c */ /* 0x000fe20003f46270 */
[----:B------:R-:W-:Y:S01]  /*2500*/  @!P6 IMAD.IADD R42, R42, 0x1, -R4 ;  /* 0x000000012a2ae824 */ /* 0x000fe200078e0a04 */
[C---:B------:R-:W-:Y:S01]  /*2510*/  ISETP.GT.U32.AND P6, PT, R4.reuse, R44, PT ;  /* 0x0000002c0400720c */ /* 0x040fe20003fc4070 */
[----:B------:R-:W-:Y:S01]  /*2520*/  IMAD.MOV R49, RZ, RZ, -R24 ;  /* 0x000000ffff317224 */ /* 0x000fe200078e0a18 */
[----:B------:R-:W-:Y:S01]  /*2530*/  IABS R75, R79 ;  /* 0x0000004f004b7213 */ /* 0x000fe20000000000 */
[----:B------:R-:W-:Y:S01]  /*2540*/  @!P0 IMAD.MOV R39, RZ, RZ, -R39 ;  /* 0x000000ffff278224 */ /* 0x000fe200078e0a27 */
[C---:B------:R-:W-:Y:S01]  /*2550*/  ISETP.GT.U32.AND P0, PT, R4.reuse, R42, PT ;  /* 0x0000002a0400720c */ /* 0x040fe20003f04070 */
[----:B------:R-:W-:-:S02]  /*2560*/  IMAD R49, R4, R49, R46 ;  /* 0x0000003104317224 */ /* 0x000fc400078e022e */
[----:B------:R-:W-:Y:S01]  /*2570*/  @!P5 IMAD.MOV R41, RZ, RZ, -R41 ;  /* 0x000000ffff29d224 */ /* 0x000fe200078e0a29 */
[C---:B------:R-:W-:Y:S01]  /*2580*/  ISETP.GT.U32.AND P5, PT, R4.reuse, R47, PT ;  /* 0x0000002f0400720c */ /* 0x040fe20003fa4070 */
[----:B------:R-:W-:Y:S01]  /*2590*/  @!P1 IMAD.IADD R43, R43, 0x1, -R4 ;  /* 0x000000012b2b9824 */ /* 0x000fe200078e0a04 */
[----:B------:R-:W-:Y:S01]  /*25a0*/  ISETP.GT.U32.AND P1, PT, R4, R49, PT ;  /* 0x000000310400720c */ /* 0x000fe20003f24070 */
[----:B------:R-:W-:-:S04]  /*25b0*/  IMAD.HI.U32 R24, R5, R51, RZ ;  /* 0x0000003305187227 */ /* 0x000fc800078e00ff */
[----:B------:R-:W-:Y:S02]  /*25c0*/  IMAD.MOV R24, RZ, RZ, -R24 ;  /* 0x000000ffff187224 */ /* 0x000fe400078e0a18 */
[--C-:B------:R-:W-:Y:S01]  /*25d0*/  @!P0 IMAD.IADD R42, R42, 0x1, -R4.reuse ;  /* 0x000000012a2a8824 */ /* 0x100fe200078e0a04 */
[C---:B------:R-:W-:Y:S01]  /*25e0*/  ISETP.GT.U32.AND P0, PT, R4.reuse, R45, PT ;  /* 0x0000002d0400720c */ /* 0x040fe20003f04070 */
[C---:B------:R-:W-:Y:S02]  /*25f0*/  IMAD R51, R4.reuse, R24, R51 ;  /* 0x0000001804337224 */ /* 0x040fe400078e0233 */
[--C-:B------:R-:W-:Y:S02]  /*2600*/  @!P5 IMAD.IADD R47, R47, 0x1, -R4.reuse ;  /* 0x000000012f2fd824 */ /* 0x100fe400078e0a04 */
[----:B------:R-:W-:Y:S02]  /*2610*/  @!P1 IMAD.IADD R49, R49, 0x1, -R4 ;  /* 0x0000000131319824 */ /* 0x000fe400078e0a04 */
[----:B------:R-:W-:Y:S01]  /*2620*/  IMAD.HI.U32 R24, R5, R53, RZ ;  /* 0x0000003505187227 */ /* 0x000fe200078e00ff */
[----:B------:R-:W-:-:S03]  /*2630*/  ISETP.GT.U32.AND P1, PT, R4, R47, PT ;  /* 0x0000002f0400720c */ /* 0x000fc60003f24070 */
[----:B------:R-:W-:Y:S02]  /*2640*/  @!P6 IMAD.IADD R44, R44, 0x1, -R4 ;  /* 0x000000012c2ce824 */ /* 0x000fe400078e0a04 */
[----:B------:R-:W-:Y:S02]  /*2650*/  IMAD.MOV R24, RZ, RZ, -R24 ;  /* 0x000000ffff187224 */ /* 0x000fe400078e0a18 */
[--C-:B------:R-:W-:Y:S01]  /*2660*/  @!P0 IMAD.IADD R45, R45, 0x1, -R4.reuse ;  /* 0x000000012d2d8824 */ /* 0x100fe200078e0a04 */
[C---:B------:R-:W-:Y:S01]  /*2670*/  ISETP.GT.U32.AND P6, PT, R4.reuse, R44, PT ;  /* 0x0000002c0400720c */ /* 0x040fe20003fc4070 */
[C---:B------:R-:W-:Y:S01]  /*2680*/  IMAD R53, R4.reuse, R24, R53 ;  /* 0x0000001804357224 */ /* 0x040fe200078e0235 */
[----:B------:R-:W-:Y:S01]  /*2690*/  ISETP.GE.AND P0, PT, R71, RZ, PT ;  /* 0x000000ff4700720c */ /* 0x000fe20003f06270 */
[----:B------:R-:W-:Y:S01]  /*26a0*/  @!P2 IMAD.MOV R43, RZ, RZ, -R43 ;  /* 0x000000ffff2ba224 */ /* 0x000fe200078e0a2b */
[C---:B------:R-:W-:Y:S01]  /*26b0*/  ISETP.GT.U32.AND P2, PT, R4.reuse, R49, PT ;  /* 0x000000310400720c */ /* 0x040fe20003f44070 */
[----:B------:R-:W-:Y:S01]  /*26c0*/  @!P1 IMAD.IADD R47, R47, 0x1, -R4 ;  /* 0x000000012f2f9824 */ /* 0x000fe200078e0a04 */
[C---:B------:R-:W-:Y:S01]  /*26d0*/  ISETP.GT.U32.AND P5, PT, R4.reuse, R45, PT ;  /* 0x0000002d0400720c */ /* 0x040fe20003fa4070 */
[----:B------:R-:W-:Y:S01]  /*26e0*/  IMAD.HI.U32 R24, R5, R55, RZ ;  /* 0x0000003705187227 */ /* 0x000fe200078e00ff */
[----:B------:R-:W-:-:S03]  /*26f0*/  ISETP.GT.U32.AND P1, PT, R4, R53, PT ;  /* 0x000000350400720c */ /* 0x000fc60003f24070 */
[----:B------:R-:W-:-:S04]  /*2700*/  IMAD.HI.U32 R46, R5, R48, RZ ;  /* 0x00000030052e7227 */ /* 0x000fc800078e00ff */
[--C-:B------:R-:W-:Y:S01]  /*2710*/  @!P6 IMAD.IADD R44, R44, 0x1, -R4.reuse ;  /* 0x000000012c2ce824 */ /* 0x100fe200078e0a04 */
[----:B------:R-:W-:Y:S01]  /*2720*/  ISETP.GE.AND P6, PT, R72, RZ, PT ;  /* 0x000000ff4800720c */ /* 0x000fe20003fc6270 */
[--C-:B------:R-:W-:Y:S01]  /*2730*/  @!P2 IMAD.IADD R49, R49, 0x1, -R4.reuse ;  /* 0x000000013131a824 */ /* 0x100fe200078e0a04 */
[----:B------:R-:W-:Y:S01]  /*2740*/  ISETP.GE.AND P2, PT, R67, RZ, PT ;  /* 0x000000ff4300720c */ /* 0x000fe20003f46270 */
[--C-:B------:R-:W-:Y:S01]  /*2750*/  @!P5 IMAD.IADD R45, R45, 0x1, -R4.reuse ;  /* 0x000000012d2dd824 */ /* 0x100fe200078e0a04 */
[----:B------:R-:W-:Y:S01]  /*2760*/  ISETP.GE.AND P5, PT, R69, RZ, PT ;  /* 0x000000ff4500720c */ /* 0x000fe20003fa6270 */
[----:B------:R-:W-:Y:S02]  /*2770*/  @!P1 IMAD.IADD R53, R53, 0x1, -R4 ;  /* 0x0000000135359824 */ /* 0x000fe400078e0a04 */
[----:B------:R-:W-:Y:S02]  /*2780*/  IMAD.MOV R24, RZ, RZ, -R24 ;  /* 0x000000ffff187224 */ /* 0x000fe400078e0a18 */
[----:B------:R-:W-:Y:S01]  /*2790*/  IMAD.MOV R67, RZ, RZ, -R46 ;  /* 0x000000ffff437224 */ /* 0x000fe200078e0a2e */
[C---:B------:R-:W-:Y:S01]  /*27a0*/  ISETP.GT.U32.AND P1, PT, R4.reuse, R53, PT ;  /* 0x000000350400720c */ /* 0x040fe20003f24070 */
[----:B------:R-:W-:Y:S01]  /*27b0*/  IMAD.MOV.U32 R46, RZ, RZ, R50 ;  /* 0x000000ffff2e7224 */ /* 0x000fe200078e0032 */
[----:B------:R-:W-:Y:S01]  /*27c0*/  IABS R50, R59 ;  /* 0x0000003b00327213 */ /* 0x000fe20000000000 */
[----:B------:R-:W-:Y:S01]  /*27d0*/  @!P4 IMAD.MOV R44, RZ, RZ, -R44 ;  /* 0x000000ffff2cc224 */ /* 0x000fe200078e0a2c */
[----:B------:R-:W-:Y:S01]  /*27e0*/  ISETP.GT.U32.AND P4, PT, R4, R51, PT ;  /* 0x000000330400720c */ /* 0x000fe20003f84070 */
[----:B------:R-:W-:-:S02]  /*27f0*/  IMAD.MOV.U32 R52, RZ, RZ, R45 ;  /* 0x000000ffff347224 */ /* 0x000fc400078e002d */
[C---:B------:R-:W-:Y:S02]  /*2800*/  IMAD R55, R4.reuse, R24, R55 ;  /* 0x0000001804377224 */ /* 0x040fe400078e0237 */
[----:B------:R-:W-:Y:S01]  /*2810*/  IMAD R45, R4, R67, R48 ;  /* 0x00000043042d7224 */ /* 0x000fe200078e0230 */
[----:B------:R-:W-:Y:S01]  /*2820*/  IABS R48, R60 ;  /* 0x0000003c00307213 */ /* 0x000fe20000000000 */
[----:B------:R-:W-:Y:S02]  /*2830*/  IMAD.MOV.U32 R54, RZ, RZ, R47 ;  /* 0x000000ffff367224 */ /* 0x000fe400078e002f */
[----:B------:R-:W-:-:S04]  /*2840*/  IMAD.HI.U32 R24, R5, R46, RZ ;  /* 0x0000002e05187227 */ /* 0x000fc800078e00ff */
[----:B------:R-:W-:Y:S01]  /*2850*/  @!P6 IMAD.MOV R54, RZ, RZ, -R54 ;  /* 0x000000ffff36e224 */ /* 0x000fe200078e0a36 */
[C---:B------:R-:W-:Y:S01]  /*2860*/  ISETP.GT.U32.AND P6, PT, R4.reuse, R45, PT ;  /* 0x0000002d0400720c */ /* 0x040fe20003fc4070 */
[----:B------:R-:W-:Y:S02]  /*2870*/  IMAD.MOV R47, RZ, RZ, -R24 ;  /* 0x000000ffff2f7224 */ /* 0x000fe400078e0a18 */
[----:B------:R-:W-:Y:S02]  /*2880*/  @!P4 IMAD.IADD R51, R51, 0x1, -R4 ;  /* 0x000000013333c824 */ /* 0x000fe400078e0a04 */
[C---:B------:R-:W-:Y:S01]  /*2890*/  IMAD R47, R4.reuse, R47, R46 ;  /* 0x0000002f042f7224 */ /* 0x040fe200078e022e */
[----:B------:R-:W-:Y:S01]  /*28a0*/  IABS R46, R62 ;  /* 0x0000003e002e7213 */ /* 0x000fe20000000000 */
[----:B------:R-:W-:Y:S01]  /*28b0*/  @!P1 IMAD.IADD R53, R53, 0x1, -R4 ;  /* 0x0000000135359824 */ /* 0x000fe200078e0a04 */
[C---:B------:R-:W-:Y:S01]  /*28c0*/  ISETP.GT.U32.AND P4, PT, R4.reuse, R51, PT ;  /* 0x000000330400720c */ /* 0x040fe20003f84070 */
[----:B------:R-:W-:Y:S01]  /*28d0*/  @!P3 IMAD.MOV R42, RZ, RZ, -R42 ;  /* 0x000000ffff2ab224 */ /* 0x000fe200078e0a2a */
[----:B------:R-:W-:Y:S01]  /*28e0*/  ISETP.GT.U32.AND P1, PT, R4, R47, PT ;  /* 0x0000002f0400720c */ /* 0x000fe20003f24070 */
[----:B------:R-:W-:Y:S01]  /*28f0*/  IMAD.MOV.U32 R56, RZ, RZ, R49 ;  /* 0x000000ffff387224 */ /* 0x000fe200078e0031 */
[----:B------:R-:W-:Y:S01]  /*2900*/  ISETP.GE.AND P3, PT, R70, RZ, PT ;  /* 0x000000ff4600720c */ /* 0x000fe20003f66270 */
[----:B------:R-:W-:Y:S01]  /*2910*/  @!P6 IMAD.IADD R45, R45, 0x1, -R4 ;  /* 0x000000012d2de824 */ /* 0x000fe200078e0a04 */
[----:B------:R-:W-:Y:S01]  /*2920*/  IABS R49, R58 ;  /* 0x0000003a00317213 */ /* 0x000fe20000000000 */
[----:B------:R-:W-:Y:S01]  /*2930*/  @!P2 IMAD.MOV R53, RZ, RZ, -R53 ;  /* 0x000000ffff35a224 */ /* 0x000fe200078e0a35 */
[----:B------:R-:W-:Y:S01]  /*2940*/  ISETP.GE.AND P2, PT, R58, RZ, PT ;  /* 0x000000ff3a00720c */ /* 0x000fe20003f46270 */
[----:B------:R-:W-:Y:S01]  /*2950*/  @!P0 IMAD.MOV R56, RZ, RZ, -R56 ;  /* 0x000000ffff388224 */ /* 0x000fe200078e0a38 */
[----:B------:R-:W-:Y:S01]  /*2960*/  ISETP.GT.U32.AND P6, PT, R4, R45, PT ;  /* 0x0000002d0400720c */ /* 0x000fe20003fc4070 */
[----:B------:R-:W-:Y:S01]  /*2970*/  IMAD.HI.U32 R24, R5, R49, RZ ;  /* 0x0000003105187227 */ /* 0x000fe200078e00ff */
[----:B------:R-:W-:-:S02]  /*2980*/  ISETP.GE.AND P0, PT, R64, RZ, PT ;  /* 0x000000ff4000720c */ /* 0x000fc40003f06270 */
[----:B------:R-:W-:Y:S01]  /*2990*/  IABS R70, R81 ;  /* 0x0000005100467213 */ /* 0x000fe20000000000 */
[----:B------:R-:W-:Y:S02]  /*29a0*/  @!P1 IMAD.IADD R47, R47, 0x1, -R4 ;  /* 0x000000012f2f9824 */ /* 0x000fe400078e0a04 */
[----:B------:R-:W-:Y:S02]  /*29b0*/  IMAD.MOV R24, RZ, RZ, -R24 ;  /* 0x000000ffff187224 */ /* 0x000fe400078e0a18 */
[----:B------:R-:W-:Y:S01]  /*29c0*/  @!P3 IMAD.MOV R52, RZ, RZ, -R52 ;  /* 0x000000ffff34b224 */ /* 0x000fe200078e0a34 */
[C---:B------:R-:W-:Y:S01]  /*29d0*/  ISETP.GT.U32.AND P3, PT, R4.reuse, R55, PT ;  /* 0x000000370400720c */ /* 0x040fe20003f64070 */
[----:B------:R-:W-:Y:S01]  /*29e0*/  @!P4 IMAD.IADD R51, R51, 0x1, -R4 ;  /* 0x000000013333c824 */ /* 0x000fe200078e0a04 */
[C---:B------:R-:W-:Y:S01]  /*29f0*/  ISETP.GT.U32.AND P1, PT, R4.reuse, R47, PT ;  /* 0x0000002f0400720c */ /* 0x040fe20003f24070 */
[----:B------:R-:W-:Y:S01]  /*2a00*/  IMAD R49, R4, R24, R49 ;  /* 0x0000001804317224 */ /* 0x000fe200078e0231 */
[----:B------:R-:W-:Y:S01]  /*2a10*/  ISETP.GE.AND P4, PT, R66, RZ, PT ;  /* 0x000000ff4200720c */ /* 0x000fe20003f86270 */
[----:B------:R-:W-:Y:S01]  /*2a20*/  IMAD.HI.U32 R24, R5, R46, RZ ;  /* 0x0000002e05187227 */ /* 0x000fe200078e00ff */
[----:B------:R-:W-:-:S03]  /*2a30*/  IABS R66, R65 ;  /* 0x0000004100427213 */ /* 0x000fc60000000000 */
[----:B------:R-:W-:Y:S01]  /*2a40*/  @!P5 IMAD.MOV R51, RZ, RZ, -R51 ;  /* 0x000000ffff33d224 */ /* 0x000fe200078e0a33 */
[----:B------:R-:W-:Y:S01]  /*2a50*/  ISETP.GE.AND P5, PT, R63, RZ, PT ;  /* 0x000000ff3f00720c */ /* 0x000fe20003fa6270 */
[----:B------:R-:W-:Y:S01]  /*2a60*/  @!P6 IMAD.IADD R45, R45, 0x1, -R4 ;  /* 0x000000012d2de824 */ /* 0x000fe200078e0a04 */
[C---:B------:R-:W-:Y:S01]  /*2a70*/  ISETP.GT.U32.AND P6, PT, R4.reuse, R49, PT ;  /* 0x000000310400720c */ /* 0x040fe20003fc4070 */
[----:B------:R-:W-:Y:S02]  /*2a80*/  IMAD.MOV R63, RZ, RZ, -R24 ;  /* 0x000000ffff3f7224 */ /* 0x000fe400078e0a18 */
[----:B------:R-:W-:Y:S02]  /*2a90*/  IMAD.MOV.U32 R58, RZ, RZ, R45 ;  /* 0x000000ffff3a7224 */ /* 0x000fe400078e002d */
[----:B------:R-:W-:Y:S02]  /*2aa0*/  IMAD R45, R4, R63, R46 ;  /* 0x0000003f042d7224 */ /* 0x000fe400078e022e */
[----:B------:R-:W-:-:S02]  /*2ab0*/  @!P3 IMAD.IADD R55, R55, 0x1, -R4 ;  /* 0x000000013737b824 */ /* 0x000fc400078e0a04 */
[----:B------:R-:W-:Y:S01]  /*2ac0*/  @!P1 IMAD.IADD R47, R47, 0x1, -R4 ;  /* 0x000000012f2f9824 */ /* 0x000fe200078e0a04 */
[C---:B------:R-:W-:Y:S01]  /*2ad0*/  ISETP.GT.U32.AND P1, PT, R4.reuse, R45, PT ;  /* 0x0000002d0400720c */ /* 0x040fe20003f24070 */
[----:B------:R-:W-:Y:S01]  /*2ae0*/  IMAD.HI.U32 R24, R5, R48, RZ ;  /* 0x0000003005187227 */ /* 0x000fe200078e00ff */
[----:B------:R-:W-:-:S03]  /*2af0*/  ISETP.GT.U32.AND P3, PT, R4, R55, PT ;  /* 0x000000370400720c */ /* 0x000fc60003f64070 */
[----:B------:R-:W-:Y:S02]  /*2b00*/  @!P6 IMAD.IADD R49, R49, 0x1, -R4 ;  /* 0x000000013131e824 */ /* 0x000fe400078e0a04 */
[----:B------:R-:W-:Y:S01]  /*2b10*/  IMAD.MOV R63, RZ, RZ, -R24 ;  /* 0x000000ffff3f7224 */ /* 0x000fe200078e0a18 */
[----:B------:R-:W-:Y:S01]  /*2b20*/  IABS R24, R3 ;  /* 0x0000000300187213 */ /* 0x000fe20000000000 */
[----:B------:R-:W-:Y:S01]  /*2b30*/  @!P4 IMAD.MOV R58, RZ, RZ, -R58 ;  /* 0x000000ffff3ac224 */ /* 0x000fe200078e0a3a */
[----:B------:R-:W-:Y:S01]  /*2b40*/  ISETP.GT.U32.AND P6, PT, R4, R49, PT ;  /* 0x000000310400720c */ /* 0x000fe20003fc4070 */
[----:B------:R-:W-:Y:S01]  /*2b50*/  IMAD.HI.U32 R46, R5, R50, RZ ;  /* 0x00000032052e7227 */ /* 0x000fe200078e00ff */
[----:B------:R-:W-:-:S03]  /*2b60*/  ISETP.GE.AND P4, PT, R3, RZ, PT ;  /* 0x000000ff0300720c */ /* 0x000fc60003f86270 */
[--C-:B------:R-:W-:Y:S02]  /*2b70*/  @!P1 IMAD.IADD R45, R45, 0x1, -R4.reuse ;  /* 0x000000012d2d9824 */ /* 0x100fe400078e0a04 */
[----:B------:R-:W-:Y:S01]  /*2b80*/  @!P3 IMAD.IADD R55, R55, 0x1, -R4 ;  /* 0x000000013737b824 */ /* 0x000fe200078e0a04 */
[----:B------:R-:W-:Y:S01]  /*2b90*/  ISETP.GE.AND P3, PT, R62, RZ, PT ;  /* 0x000000ff3e00720c */ /* 0x000fe20003f66270 */
[C---:B------:R-:W-:Y:S01]  /*2ba0*/  IMAD R3, R4.reuse, R63, R48 ;  /* 0x0000003f04037224 */ /* 0x040fe200078e0230 */
[----:B------:R-:W-:Y:S01]  /*2bb0*/  ISETP.GT.U32.AND P1, PT, R4, R45, PT ;  /* 0x0000002d0400720c */ /* 0x000fe20003f24070 */
[----:B------:R-:W-:Y:S01]  /*2bc0*/  @!P0 IMAD.MOV R55, RZ, RZ, -R55 ;  /* 0x000000ffff378224 */ /* 0x000fe200078e0a37 */
[----:B------:R-:W-:Y:S01]  /*2bd0*/  ISETP.GE.AND P0, PT, R60, RZ, PT ;  /* 0x000000ff3c00720c */ /* 0x000fe20003f06270 */
[----:B------:R-:W-:Y:S01]  /*2be0*/  IMAD.MOV.U32 R48, RZ, RZ, R24 ;  /* 0x000000ffff307224 */ /* 0x000fe200078e0018 */
[----:B------:R-:W-:Y:S01]  /*2bf0*/  IABS R63, R61 ;  /* 0x0000003d003f7213 */ /* 0x000fe20000000000 */
[----:B------:R-:W-:-:S02]  /*2c00*/  IMAD.MOV.U32 R60, RZ, RZ, R47 ;  /* 0x000000ffff3c7224 */ /* 0x000fc400078e002f */
[----:B------:R-:W-:-:S04]  /*2c10*/  IMAD.HI.U32 R24, R5, R48, RZ ;  /* 0x0000003005187227 */ /* 0x000fc800078e00ff */
[----:B------:R-:W-:Y:S01]  /*2c20*/  @!P5 IMAD.MOV R60, RZ, RZ, -R60 ;  /* 0x000000ffff3cd224 */ /* 0x000fe200078e0a3c */
[C---:B------:R-:W-:Y:S01]  /*2c30*/  ISETP.GT.U32.AND P5, PT, R4.reuse, R3, PT ;  /* 0x000000030400720c */ /* 0x040fe20003fa4070 */
[----:B------:R-:W-:Y:S02]  /*2c40*/  IMAD.MOV R47, RZ, RZ, -R24 ;  /* 0x000000ffff2f7224 */ /* 0x000fe400078e0a18 */
[----:B------:R-:W-:Y:S01]  /*2c50*/  @!P6 IMAD.IADD R49, R49, 0x1, -R4 ;  /* 0x000000013131e824 */ /* 0x000fe200078e0a04 */
[----:B------:R-:W-:Y:S01]  /*2c60*/  ISETP.GE.AND P6, PT, R59, RZ, PT ;  /* 0x000000ff3b00720c */ /* 0x000fe20003fc6270 */
[----:B------:R-:W-:Y:S02]  /*2c70*/  IMAD.MOV R59, RZ, RZ, -R46 ;  /* 0x000000ffff3b7224 */ /* 0x000fe400078e0a2e */
[----:B------:R-:W-:Y:S02]  /*2c80*/  IMAD R47, R4, R47, R48 ;  /* 0x0000002f042f7224 */ /* 0x000fe400078e0230 */
[----:B------:R-:W-:-:S02]  /*2c90*/  @!P1 IMAD.IADD R45, R45, 0x1, -R4 ;  /* 0x000000012d2d9824 */ /* 0x000fc400078e0a04 */
[C---:B------:R-:W-:Y:S01]  /*2ca0*/  IMAD R59, R4.reuse, R59, R50 ;  /* 0x0000003b043b7224 */ /* 0x040fe200078e0232 */
[C---:B------:R-:W-:Y:S01]  /*2cb0*/  ISETP.GT.U32.AND P1, PT, R4.reuse, R47, PT ;  /* 0x0000002f0400720c */ /* 0x040fe20003f24070 */
[----:B------:R-:W-:Y:S01]  /*2cc0*/  IMAD.MOV.U32 R64, RZ, RZ, R45 ;  /* 0x000000ffff407224 */ /* 0x000fe200078e002d */
[----:B------:R-:W-:Y:S01]  /*2cd0*/  IABS R50, R82 ;  /* 0x0000005200327213 */ /* 0x000fe20000000000 */
[----:B------:R-:W-:Y:S02]  /*2ce0*/  @!P5 IMAD.IADD R3, R3, 0x1, -R4 ;  /* 0x000000010303d824 */ /* 0x000fe400078e0a04 */
[----:B------:R-:W-:Y:S01]  /*2cf0*/  @!P3 IMAD.MOV R64, RZ, RZ, -R64 ;  /* 0x000000ffff40b224 */ /* 0x000fe200078e0a40 */
[C---:B------:R-:W-:Y:S01]  /*2d00*/  ISETP.GT.U32.AND P3, PT, R4.reuse, R59, PT ;  /* 0x0000003b0400720c */ /* 0x040fe20003f64070 */
[----:B------:R-:W-:Y:S01]  /*2d10*/  IMAD.HI.U32 R24, R5, R63, RZ ;  /* 0x0000003f05187227 */ /* 0x000fe200078e00ff */
[----:B------:R-:W-:-:S03]  /*2d20*/  ISETP.GT.U32.AND P5, PT, R4, R3, PT ;  /* 0x000000030400720c */ /* 0x000fc60003fa4070 */
[----:B------:R-:W-:Y:S02]  /*2d30*/  IMAD.MOV.U32 R62, RZ, RZ, R49 ;  /* 0x000000ffff3e7224 */ /* 0x000fe400078e0031 */
[----:B------:R-:W-:Y:S02]  /*2d40*/  IMAD.MOV R24, RZ, RZ, -R24 ;  /* 0x000000ffff187224 */ /* 0x000fe400078e0a18 */
[----:B------:R-:W-:Y:S02]  /*2d50*/  @!P1 IMAD.IADD R47, R47, 0x1, -R4 ;  /* 0x000000012f2f9824 */ /* 0x000fe400078e0a04 */
[----:B------:R-:W-:Y:S01]  /*2d60*/  @!P2 IMAD.MOV R62, RZ, RZ, -R62 ;  /* 0x000000ffff3ea224 */ /* 0x000fe200078e0a3e */
[----:B------:R-:W-:Y:S01]  /*2d70*/  ISETP.GE.AND P2, PT, R61, RZ, PT ;  /* 0x000000ff3d00720c */ /* 0x000fe20003f46270 */
[C---:B------:R-:W-:Y:S01]  /*2d80*/  IMAD R45, R4.reuse, R24, R63 ;  /* 0x00000018042d7224 */ /* 0x040fe200078e023f */
[----:B------:R-:W-:Y:S01]  /*2d90*/  IABS R61, R68 ;  /* 0x00000044003d7213 */ /* 0x000fe20000000000 */
[----:B------:R-:W-:Y:S01]  /*2da0*/  @!P3 IMAD.IADD R59, R59, 0x1, -R4 ;  /* 0x000000013b3bb824 */ /* 0x000fe200078e0a04 */
[----:B------:R-:W-:Y:S01]  /*2db0*/  ISETP.GT.U32.AND P1, PT, R4, R47, PT ;  /* 0x0000002f0400720c */ /* 0x000fe20003f24070 */
[----:B------:R-:W-:Y:S01]  /*2dc0*/  IMAD.HI.U32 R46, R5, R66, RZ ;  /* 0x00000042052e7227 */ /* 0x000fe200078e00ff */
[----:B------:R-:W-:-:S02]  /*2dd0*/  IABS R63, R84 ;  /* 0x00000054003f7213 */ /* 0x000fc40000000000 */
[C---:B------:R-:W-:Y:S01]  /*2de0*/  ISETP.GT.U32.AND P3, PT, R4.reuse, R59, PT ;  /* 0x0000003b0400720c */ /* 0x040fe20003f64070 */
[----:B------:R-:W-:Y:S01]  /*2df0*/  @!P5 IMAD.IADD R3, R3, 0x1, -R4 ;  /* 0x000000010303d824 */ /* 0x000fe200078e0a04 */
[----:B------:R-:W-:Y:S01]  /*2e00*/  ISETP.GT.U32.AND P5, PT, R4, R45, PT ;  /* 0x0000002d0400720c */ /* 0x000fe20003fa4070 */
[----:B------:R-:W-:Y:S02]  /*2e10*/  IMAD.MOV R49, RZ, RZ, -R46 ;  /* 0x000000ffff317224 */ /* 0x000fe400078e0a2e */
[----:B------:R-:W-:-:S04]  /*2e20*/  IMAD.HI.U32 R24, R5, R61, RZ ;  /* 0x0000003d05187227 */ /* 0x000fc800078e00ff */
[C---:B------:R-:W-:Y:S01]  /*2e30*/  IMAD R49, R4.reuse, R49, R66 ;  /* 0x0000003104317224 */ /* 0x040fe200078e0242 */
[----:B------:R-:W-:Y:S01]  /*2e40*/  IABS R66, R83 ;  /* 0x0000005300427213 */ /* 0x000fe20000000000 */
[----:B------:R-:W-:Y:S02]  /*2e50*/  IMAD.MOV R24, RZ, RZ, -R24 ;  /* 0x000000ffff187224 */ /* 0x000fe400078e0a18 */
[--C-:B------:R-:W-:Y:S01]  /*2e60*/  @!P1 IMAD.IADD R47, R47, 0x1, -R4.reuse ;  /* 0x000000012f2f9824 */ /* 0x100fe200078e0a04 */
[C---:B------:R-:W-:Y:S01]  /*2e70*/  ISETP.GT.U32.AND P1, PT, R4.reuse, R49, PT ;  /* 0x000000310400720c */ /* 0x040fe20003f24070 */
[C---:B------:R-:W-:Y:S02]  /*2e80*/  IMAD R61, R4.reuse, R24, R61 ;  /* 0x00000018043d7224 */ /* 0x040fe400078e023d */
[--C-:B------:R-:W-:Y:S02]  /*2e90*/  @!P5 IMAD.IADD R45, R45, 0x1, -R4.reuse ;  /* 0x000000012d2dd824 */ /* 0x100fe400078e0a04 */
[----:B------:R-:W-:Y:S01]  /*2ea0*/  @!P3 IMAD.IADD R59, R59, 0x1, -R4 ;  /* 0x000000013b3bb824 */ /* 0x000fe200078e0a04 */
[C---:B------:R-:W-:Y:S01]  /*2eb0*/  ISETP.GT.U32.AND P3, PT, R4.reuse, R61, PT ;  /* 0x0000003d0400720c */ /* 0x040fe20003f64070 */
[----:B------:R-:W-:Y:S01]  /*2ec0*/  IMAD.HI.U32 R46, R5, R63, RZ ;  /* 0x0000003f052e7227 */ /* 0x000fe200078e00ff */
[----:B------:R-:W-:-:S03]  /*2ed0*/  ISETP.GT.U32.AND P5, PT, R4, R45, PT ;  /* 0x0000002d0400720c */ /* 0x000fc60003fa4070 */
[----:B------:R-:W-:Y:S02]  /*2ee0*/  IMAD.MOV R46, RZ, RZ, -R46 ;  /* 0x000000ffff2e7224 */ /* 0x000fe400078e0a2e */
[----:B------:R-:W-:Y:S01]  /*2ef0*/  @!P1 IMAD.IADD R49, R49, 0x1, -R4 ;  /* 0x0000000131319824 */ /* 0x000fe200078e0a04 */
[----:B------:R-:W-:Y:S01]  /*2f00*/  ISETP.GE.AND P1, PT, R65, RZ, PT ;  /* 0x000000ff4100720c */ /* 0x000fe20003f26270 */
[----:B------:R-:W-:Y:S02]  /*2f10*/  IMAD R63, R4, R46, R63 ;  /* 0x0000002e043f7224 */ /* 0x000fe400078e023f */
[----:B------:R-:W-:-:S04]  /*2f20*/  IMAD.HI.U32 R24, R5, R50, RZ ;  /* 0x0000003205187227 */ /* 0x000fc800078e00ff */
[----:B------:R-:W-:Y:S01]  /*2f30*/  @!P3 IMAD.IADD R61, R61, 0x1, -R4 ;  /* 0x000000013d3db824 */ /* 0x000fe200078e0a04 */
[----:B------:R-:W-:Y:S01]  /*2f40*/  ISETP.GT.U32.AND P3, PT, R4, R49, PT ;  /* 0x000000310400720c */ /* 0x000fe20003f64070 */
[----:B------:R-:W-:-:S04]  /*2f50*/  IMAD.HI.U32 R46, R5, R66, RZ ;  /* 0x00000042052e7227 */ /* 0x000fc800078e00ff */
[----:B------:R-:W-:-:S04]  /*2f60*/  IMAD.HI.U32 R48, R5, R70, RZ ;  /* 0x0000004605307227 */ /* 0x000fc800078e00ff */
[----:B------:R-:W-:Y:S01]  /*2f70*/  @!P5 IMAD.IADD R45, R45, 0x1, -R4 ;  /* 0x000000012d2dd824 */ /* 0x000fe200078e0a04 */
[C---:B------:R-:W-:Y:S01]  /*2f80*/  ISETP.GT.U32.AND P5, PT, R4.reuse, R63, PT ;  /* 0x0000003f0400720c */ /* 0x040fe20003fa4070 */
[----:B------:R-:W-:Y:S01]  /*2f90*/  IMAD.MOV R67, RZ, RZ, -R24 ;  /* 0x000000ffff437224 */ /* 0x000fe200078e0a18 */
[----:B------:R-:W-:Y:S01]  /*2fa0*/  IABS R24, R80 ;  /* 0x0000005000187213 */ /* 0x000fe20000000000 */
[----:B------:R-:W-:Y:S01]  /*2fb0*/  IMAD.MOV R69, RZ, RZ, -R46 ;  /* 0x000000ffff457224 */ /* 0x000fe200078e0a2e */
[----:B------:R-:W-:Y:S01]  /*2fc0*/  IABS R46, R74 ;  /* 0x0000004a002e7213 */ /* 0x000fe20000000000 */
[----:B------:R-:W-:Y:S01]  /*2fd0*/  IMAD.MOV R71, RZ, RZ, -R48 ;  /* 0x000000ffff477224 */ /* 0x000fe200078e0a30 */
[----:B------:R-:W-:Y:S01]  /*2fe0*/  IABS R48, R0 ;  /* 0x0000000000307213 */ /* 0x000fe20000000000 */
[C---:B------:R-:W-:Y:S02]  /*2ff0*/  IMAD R65, R4.reuse, R67, R50 ;  /* 0x0000004304417224 */ /* 0x040fe400078e0232 */
[----:B------:R-:W-:-:S02]  /*3000*/  IMAD R67, R4, R69, R66 ;  /* 0x0000004504437224 */ /* 0x000fc400078e0242 */
[C---:B------:R-:W-:Y:S02]  /*3010*/  IMAD R69, R4.reuse, R71, R70 ;  /* 0x0000004704457224 */ /* 0x040fe400078e0246 */
[----:B------:R-:W-:Y:S02]  /*3020*/  IMAD.MOV.U32 R71, RZ, RZ, R24 ;  /* 0x000000ffff477224 */ /* 0x000fe400078e0018 */
[----:B------:R-:W-:Y:S01]  /*3030*/  @!P3 IMAD.IADD R49, R49, 0x1, -R4 ;  /* 0x000000013131b824 */ /* 0x000fe200078e0a04 */
[----:B------:R-:W-:Y:S01]  /*3040*/  ISETP.GT.U32.AND P3, PT, R4, R65, PT ;  /* 0x000000410400720c */ /* 0x000fe20003f64070 */
[----:B------:R-:W-:Y:S02]  /*3050*/  IMAD.MOV.U32 R66, RZ, RZ, R3 ;  /* 0x000000ffff427224 */ /* 0x000fe400078e0003 */
[----:B------:R-:W-:-:S04]  /*3060*/  IMAD.HI.U32 R3, R5, R71, RZ ;  /* 0x0000004705037227 */ /* 0x000fc800078e00ff */
        /* <DEDUP_REMOVED lines=8> */
[----:B------:R-:W-:Y:S01]  /*30f0*/  @!P3 IMAD.IADD R65, R65, 0x1, -R4 ;  /* 0x000000014141b824 */ /* 0x000fe200078e0a04 */
[C---:B------:R-:W-:Y:S01]  /*3100*/  ISETP.GT.U32.AND P3, PT, R4.reuse, R71, PT ;  /* 0x000000470400720c */ /* 0x040fe20003f64070 */
[----:B------:R-:W-:Y:S02]  /*3110*/  IMAD R73, R4, R3, R73 ;  /* 0x0000000304497224 */ /* 0x000fe400078e0249 */
[----:B------:R-:W-:-:S04]  /*3120*/  IMAD.HI.U32 R3, R5, R75, RZ ;  /* 0x0000004b05037227 */ /* 0x000fc800078e00ff */
[--C-:B------:R-:W-:Y:S01]  /*3130*/  @!P5 IMAD.IADD R61, R61, 0x1, -R4.reuse ;  /* 0x000000013d3dd824 */ /* 0x100fe200078e0a04 */
[C---:B------:R-:W-:Y:S01]  /*3140*/  ISETP.GT.U32.AND P5, PT, R4.reuse, R67, PT ;  /* 0x000000430400720c */ /* 0x040fe20003fa4070 */
[----:B------:R-:W-:Y:S02]  /*3150*/  IMAD.MOV R3, RZ, RZ, -R3 ;  /* 0x000000ffff037224 */ /* 0x000fe400078e0a03 */
[--C-:B------:R-:W-:Y:S01]  /*3160*/  @!P0 IMAD.IADD R63, R63, 0x1, -R4.reuse ;  /* 0x000000013f3f8824 */ /* 0x100fe200078e0a04 */
[C---:B------:R-:W-:Y:S01]  /*3170*/  ISETP.GT.U32.AND P0, PT, R4.reuse, R69, PT ;  /* 0x000000450400720c */ /* 0x040fe20003f04070 */
[C---:B------:R-:W-:Y:S02]  /*3180*/  IMAD R75, R4.reuse, R3, R75 ;  /* 0x00000003044b7224 */ /* 0x040fe400078e024b */
[----:B------:R-:W-:Y:S02]  /*3190*/  @!P3 IMAD.IADD R71, R71, 0x1, -R4 ;  /* 0x000000014747b824 */ /* 0x000fe400078e0a04 */
[----:B------:R-:W-:Y:S01]  /*31a0*/  IMAD.MOV.U32 R72, RZ, RZ, R49 ;  /* 0x000000ffff487224 */ /* 0x000fe200078e0031 */
[----:B------:R-:W-:Y:S01]  /*31b0*/  ISETP.GT.U32.AND P3, PT, R4, R75, PT ;  /* 0x0000004b0400720c */ /* 0x000fe20003f64070 */
[----:B------:R-:W-:-:S02]  /*31c0*/  @!P6 IMAD.MOV R59, RZ, RZ, -R59 ;  /* 0x000000ffff3be224 */ /* 0x000fc400078e0a3b */
[----:B------:R-:W-:Y:S01]  /*31d0*/  @!P5 IMAD.IADD R67, R67, 0x1, -R4 ;  /* 0x000000014343d824 */ /* 0x000fe200078e0a04 */
[----:B------:R-:W-:Y:S01]  /*31e0*/  ISETP.GT.U32.AND P5, PT, R4, R73, PT ;  /* 0x000000490400720c */ /* 0x000fe20003fa4070 */
[----:B------:R-:W-:Y:S02]  /*31f0*/  @!P1 IMAD.MOV R72, RZ, RZ, -R72 ;  /* 0x000000ffff489224 */ /* 0x000fe400078e0a48 */
[----:B------:R-:W-:Y:S01]  /*3200*/  @!P0 IMAD.IADD R69, R69, 0x1, -R4 ;  /* 0x0000000145458824 */ /* 0x000fe200078e0a04 */
[----:B------:R-:W-:Y:S01]  /*3210*/  ISETP.GE.AND P0, PT, R68, RZ, PT ;  /* 0x000000ff4400720c */ /* 0x000fe20003f06270 */
[----:B------:R-:W-:Y:S01]  /*3220*/  IMAD.MOV.U32 R68, RZ, RZ, R47 ;  /* 0x000000ffff447224 */ /* 0x000fe200078e002f */
[----:B------:R-:W-:Y:S01]  /*3230*/  ISETP.GT.U32.AND P6, PT, R4, R67, PT ;  /* 0x000000430400720c */ /* 0x000fe20003fc4070 */
[----:B------:R-:W-:-:S04]  /*3240*/  IMAD.HI.U32 R24, R5, R77, RZ ;  /* 0x0000004d05187227 */ /* 0x000fc800078e00ff */
[--C-:B------:R-:W-:Y:S02]  /*3250*/  @!P3 IMAD.IADD R75, R75, 0x1, -R4.reuse ;  /* 0x000000014b4bb824 */ /* 0x100fe400078e0a04 */
[----:B------:R-:W-:Y:S01]  /*3260*/  @!P5 IMAD.IADD R73, R73, 0x1, -R4 ;  /* 0x000000014949d824 */ /* 0x000fe200078e0a04 */
[C---:B------:R-:W-:Y:S01]  /*3270*/  ISETP.GT.U32.AND P5, PT, R4.reuse, R69, PT ;  /* 0x000000450400720c */ /* 0x040fe20003fa4070 */
[----:B------:R-:W-:Y:S01]  /*3280*/  @!P4 IMAD.MOV R68, RZ, RZ, -R68 ;  /* 0x000000ffff44c224 */ /* 0x000fe200078e0a44 */
[C---:B------:R-:W-:Y:S01]  /*3290*/  ISETP.GT.U32.AND P4, PT, R4.reuse, R65, PT ;  /* 0x000000410400720c */ /* 0x040fe20003f84070 */
[C---:B------:R-:W-:Y:S01]  /*32a0*/  IMAD.HI.U32 R3, R5.reuse, R46, RZ ;  /* 0x0000002e05037227 */ /* 0x040fe200078e00ff */
[C---:B------:R-:W-:Y:S02]  /*32b0*/  ISETP.GT.U32.AND P1, PT, R4.reuse, R75, PT ;  /* 0x0000004b0400720c */ /* 0x040fe40003f24070 */
[----:B------:R-:W-:Y:S01]  /*32c0*/  ISETP.GT.U32.AND P3, PT, R4, R73, PT ;  /* 0x000000490400720c */ /* 0x000fe20003f64070 */
[----:B------:R-:W-:-:S04]  /*32d0*/  IMAD.HI.U32 R5, R5, R48, RZ ;  /* 0x0000003005057227 */ /* 0x000fc800078e00ff */
[----:B------:R-:W-:Y:S02]  /*32e0*/  IMAD.MOV R24, RZ, RZ, -R24 ;  /* 0x000000ffff187224 */ /* 0x000fe400078e0a18 */
[----:B------:R-:W-:Y:S02]  /*32f0*/  IMAD.MOV R3, RZ, RZ, -R3 ;  /* 0x000000ffff037224 */ /* 0x000fe400078e0a03 */
[----:B------:R-:W-:Y:S02]  /*3300*/  IMAD.MOV R5, RZ, RZ, -R5 ;  /* 0x000000ffff057224 */ /* 0x000fe400078e0a05 */
[----:B------:R-:W-:Y:S02]  /*3310*/  IMAD.MOV.U32 R70, RZ, RZ, R45 ;  /* 0x000000ffff467224 */ /* 0x000fe400078e002d */
[----:B------:R-:W-:Y:S01]  /*3320*/  IMAD R77, R4, R24, R77 ;  /* 0x00000018044d7224 */ /* 0x000fe200078e024d */
[----:B------:R-:W-:Y:S01]  /*3330*/  LOP3.LUT R24, R2, 0x40, RZ, 0xc0, !PT ;  /* 0x0000004002187812 */ /* 0x000fe200078ec0ff */
[----:B------:R-:W-:-:S02]  /*3340*/  IMAD R45, R4, R3, R46 ;  /* 0x00000003042d7224 */ /* 0x000fc400078e022e */
[C---:B------:R-:W-:Y:S01]  /*3350*/  IMAD R47, R4.reuse, R5, R48 ;  /* 0x00000005042f7224 */ /* 0x040fe200078e0230 */
[----:B------:R-:W-:Y:S01]  /*3360*/  SHF.R.S32.HI R5, RZ, 0x1f, R112 ;  /* 0x0000001fff057819 */ /* 0x000fe20000011470 */
[--C-:B------:R-:W-:Y:S01]  /*3370*/  @!P4 IMAD.IADD R65, R65, 0x1, -R4.reuse ;  /* 0x000000014141c824 */ /* 0x100fe200078e0a04 */
[C---:B------:R-:W-:Y:S01]  /*3380*/  ISETP.GT.U32.AND P4, PT, R4.reuse, R77, PT ;  /* 0x0000004d0400720c */ /* 0x040fe20003f84070 */
[--C-:B------:R-:W-:Y:S01]  /*3390*/  @!P6 IMAD.IADD R67, R67, 0x1, -R4.reuse ;  /* 0x000000014343e824 */ /* 0x100fe200078e0a04 */
[C---:B------:R-:W-:Y:S01]  /*33a0*/  ISETP.GT.U32.AND P6, PT, R4.reuse, R45, PT ;  /* 0x0000002d0400720c */ /* 0x040fe20003fc4070 */
[----:B------:R-:W-:Y:S01]  /*33b0*/  @!P1 IMAD.IADD R75, R75, 0x1, -R4 ;  /* 0x000000014b4b9824 */ /* 0x000fe200078e0a04 */
[C---:B------:R-:W-:Y:S01]  /*33c0*/  ISETP.GT.U32.AND P1, PT, R4.reuse, R47, PT ;  /* 0x0000002f0400720c */ /* 0x040fe20003f24070 */
[----:B------:R-:W-:Y:S01]  /*33d0*/  @!P2 IMAD.MOV R70, RZ, RZ, -R70 ;  /* 0x000000ffff46a224 */ /* 0x000fe200078e0a46 */
[----:B------:R-:W-:Y:S01]  /*33e0*/  ISETP.GT.U32.AND P2, PT, R4, R71, PT ;  /* 0x000000470400720c */ /* 0x000fe20003f44070 */
[--C-:B------:R-:W-:Y:S01]  /*33f0*/  @!P3 IMAD.IADD R73, R73, 0x1, -R4.reuse ;  /* 0x000000014949b824 */ /* 0x100fe200078e0a04 */
[----:B------:R-:W-:Y:S01]  /*3400*/  ISETP.GE.AND P3, PT, R83, RZ, PT ;  /* 0x000000ff5300720c */ /* 0x000fe20003f66270 */
[--C-:B------:R-:W-:Y:S01]  /*3410*/  @!P5 IMAD.IADD R69, R69, 0x1, -R4.reuse ;  /* 0x000000014545d824 */ /* 0x100fe200078e0a04 */
[----:B------:R-:W-:Y:S01]  /*3420*/  ISETP.GE.AND P5, PT, R84, RZ, PT ;  /* 0x000000ff5400720c */ /* 0x000fe20003fa6270 */
[----:B------:R-:W-:Y:S01]  /*3430*/  @!P0 IMAD.MOV R61, RZ, RZ, -R61 ;  /* 0x000000ffff3d8224 */ /* 0x000fe200078e0a3d */
[----:B------:R-:W-:Y:S01]  /*3440*/  LEA.HI R112, R5, R112, RZ, 0x7 ;  /* 0x0000007005707211 */ /* 0x000fe200078f38ff */
[--C-:B------:R-:W-:Y:S01]  /*3450*/  @!P4 IMAD.IADD R77, R77, 0x1, -R4.reuse ;  /* 0x000000014d4dc824 */ /* 0x100fe200078e0a04 */
[----:B------:R-:W-:Y:S01]  /*3460*/  ISETP.GE.AND P4, PT, R81, RZ, PT ;  /* 0x000000ff5100720c */ /* 0x000fe20003f86270 */
[--C-:B------:R-:W-:Y:S01]  /*3470*/  @!P6 IMAD.IADD R45, R45, 0x1, -R4.reuse ;  /* 0x000000012d2de824 */ /* 0x100fe200078e0a04 */
[----:B------:R-:W-:Y:S01]  /*3480*/  LOP3.LUT R5, RZ, R57, RZ, 0x33, !PT ;  /* 0x00000039ff057212 */ /* 0x000fe200078e33ff */
[--C-:B------:R-:W-:Y:S01]  /*3490*/  @!P1 IMAD.IADD R47, R47, 0x1, -R4.reuse ;  /* 0x000000012f2f9824 */ /* 0x100fe200078e0a04 */
[----:B------:R-:W-:Y:S01]  /*34a0*/  ISETP.GT.U32.AND P0, PT, R4, R77, PT ;  /* 0x0000004d0400720c */ /* 0x000fe20003f04070 */
[--C-:B------:R-:W-:Y:S01]  /*34b0*/  @!P2 IMAD.IADD R71, R71, 0x1, -R4.reuse ;  /* 0x000000014747a824 */ /* 0x100fe200078e0a04 */
[----:B------:R-:W-:Y:S01]  /*34c0*/  ISETP.GE.AND P2, PT, R82, RZ, PT ;  /* 0x000000ff5200720c */ /* 0x000fe20003f46270 */
[----:B------:R-:W-:Y:S01]  /*34d0*/  @!P3 IMAD.MOV R67, RZ, RZ, -R67 ;  /* 0x000000ffff43b224 */ /* 0x000fe200078e0a43 */
[C---:B------:R-:W-:Y:S01]  /*34e0*/  ISETP.GT.U32.AND P6, PT, R4.reuse, R45, PT ;  /* 0x0000002d0400720c */ /* 0x040fe20003fc4070 */
[----:B------:R-:W-:Y:S01]  /*34f0*/  @!P5 IMAD.MOV R63, RZ, RZ, -R63 ;  /* 0x000000ffff3fd224 */ /* 0x000fe200078e0a3f */
[----:B------:R-:W-:Y:S01]  /*3500*/  ISETP.GT.U32.AND P3, PT, R4, R47, PT ;  /* 0x0000002f0400720c */ /* 0x000fe20003f64070 */
[----:B------:R-:W-:Y:S01]  /*3510*/  IMAD.SHL.U32 R3, R2, 0x2, RZ ;  /* 0x0000000202037824 */ /* 0x000fe200078e00ff */
[----:B------:R-:W-:Y:S01]  /*3520*/  ISETP.GE.AND P5, PT, R80, RZ, PT ;  /* 0x000000ff5000720c */ /* 0x000fe20003fa6270 */
[----:B------:R-:W-:Y:S01]  /*3530*/  @!P4 IMAD.MOV R69, RZ, RZ, -R69 ;  /* 0x000000ffff45c224 */ /* 0x000fe200078e0a45 */
[----:B------:R-:W-:Y:S01]  /*3540*/  ISETP.GE.AND P1, PT, R78, RZ, PT ;  /* 0x000000ff4e00720c */ /* 0x000fe20003f26270 */
[----:B------:R-:W-:Y:S01]  /*3550*/  IMAD R111, R111, UR5, RZ ;  /* 0x000000056f6f7c24 */ /* 0x000fe2000f8e02ff */
[----:B------:R-:W-:Y:S01]  /*3560*/  ISETP.NE.AND P4, PT, R57, RZ, PT ;  /* 0x000000ff3900720c */ /* 0x000fe20003f85270 */
[--C-:B------:R-:W-:Y:S01]  /*3570*/  @!P0 IMAD.IADD R77, R77, 0x1, -R4.reuse ;  /* 0x000000014d4d8824 */ /* 0x100fe200078e0a04 */
[----:B------:R-:W-:Y:S01]  /*3580*/  ISETP.GE.AND P0, PT, R76, RZ, PT ;  /* 0x000000ff4c00720c */ /* 0x000fe20003f06270 */
[----:B------:R-:W-:Y:S01]  /*3590*/  @!P2 IMAD.MOV R65, RZ, RZ, -R65 ;  /* 0x000000ffff41a224 */ /* 0x000fe200078e0a41 */
[----:B------:R-:W-:Y:S01]  /*35a0*/  ISETP.GE.AND P2, PT, R79, RZ, PT ;  /* 0x000000ff4f00720c */ /* 0x000fe20003f46270 */
[--C-:B------:R-:W-:Y:S01]  /*35b0*/  @!P6 IMAD.IADD R45, R45, 0x1, -R4.reuse ;  /* 0x000000012d2de824 */ /* 0x100fe200078e0a04 */
[----:B------:R-:W-:Y:S01]  /*35c0*/  ISETP.GE.AND P6, PT, R74, RZ, PT ;  /* 0x000000ff4a00720c */ /* 0x000fe20003fc6270 */
[----:B------:R-:W-:Y:S01]  /*35d0*/  @!P3 IMAD.IADD R47, R47, 0x1, -R4 ;  /* 0x000000012f2fb824 */ /* 0x000fe200078e0a04 */
[----:B------:R-:W-:Y:S01]  /*35e0*/  ISETP.GE.AND P3, PT, R0, RZ, PT ;  /* 0x000000ff0000720c */ /* 0x000fe20003f66270 */
[----:B------:R-:W-:Y:S01]  /*35f0*/  IMAD R4, R110, UR60, RZ ;  /* 0x0000003c6e047c24 */ /* 0x000fe2000f8e02ff */
[----:B------:R-:W-:Y:S01]  /*3600*/  LOP3.LUT R3, R3, 0x7e, RZ, 0xc0, !PT ;  /* 0x0000007e03037812 */ /* 0x000fe200078ec0ff */
[----:B------:R-:W-:Y:S01]  /*3610*/  IMAD.MOV.U32 R74, RZ, RZ, R45 ;  /* 0x000000ffff4a7224 */ /* 0x000fe200078e002d */
[C---:B------:R-:W-:Y:S01]  /*3620*/  SEL R6, R5.reuse, R6, !P4 ;  /* 0x0000000605067207 */ /* 0x040fe20006000000 */
[----:B------:R-:W-:Y:S01]  /*3630*/  IMAD.MOV.U32 R76, RZ, RZ, R47 ;  /* 0x000000ffff4c7224 */ /* 0x000fe200078e002f */
[C---:B------:R-:W-:Y:S01]  /*3640*/  SEL R8, R5.reuse, R8, !P4 ;  /* 0x0000000805087207 */ /* 0x040fe20006000000 */
[C-C-:B------:R-:W-:Y:S01]  /*3650*/  IMAD R2, R24.reuse, 0x100, R3.reuse ;  /* 0x0000010018027824 */ /* 0x140fe200078e0203 */
[C---:B------:R-:W-:Y:S01]  /*3660*/  SEL R11, R5.reuse, R11, !P4 ;  /* 0x0000000b050b7207 */ /* 0x040fe20006000000 */
[----:B------:R-:W-:Y:S01]  /*3670*/  IMAD R3, R24, 0x80, R3 ;  /* 0x0000008018037824 */ /* 0x000fe200078e0203 */
[C---:B------:R-:W-:Y:S01]  /*3680*/  SEL R10, R5.reuse, R10, !P4 ;  /* 0x0000000a050a7207 */ /* 0x040fe20006000000 */
[----:B------:R-:W-:Y:S01]  /*3690*/  @!P5 IMAD.MOV R71, RZ, RZ, -R71 ;  /* 0x000000ffff47d224 */ /* 0x000fe200078e0a47 */
[----:B------:R-:W-:Y:S01]  /*36a0*/  LEA R24, P5, R4, UR8, 0x1 ;  /* 0x0000000804187c11 */ /* 0x000fe2000f8a08ff */
[----:B------:R-:W-:Y:S01]  /*36b0*/  IMAD R6, R6, UR10, RZ ;  /* 0x0000000a06067c24 */ /* 0x000fe2000f8e02ff */
[C---:B------:R-:W-:Y:S01]  /*36c0*/  SEL R45, R5.reuse, R15, !P4 ;  /* 0x0000000f052d7207 */ /* 0x040fe20006000000 */
[----:B------:R-:W-:Y:S01]  /*36d0*/  @!P1 IMAD.MOV R73, RZ, RZ, -R73 ;  /* 0x000000ffff499224 */ /* 0x000fe200078e0a49 */
        /* <DEDUP_REMOVED lines=9> */
[----:B------:R-:W-:Y:S01]  /*3770*/  IMAD R8, R8, UR10, RZ ;  /* 0x0000000a08087c24 */ /* 0x000fe2000f8e02ff */
[----:B------:R-:W-:Y:S01]  /*3780*/  SEL R18, R5, R18, !P4 ;  /* 0x0000001205127207 */ /* 0x000fe20006000000 */
[----:B------:R-:W-:Y:S01]  /*3790*/  IMAD R11, R11, UR10, RZ ;  /* 0x0000000a0b0b7c24 */ /* 0x000fe2000f8e02ff */
[----:B------:R-:W-:Y:S01]  /*37a0*/  SEL R20, R5, R20, !P4 ;  /* 0x0000001405147207 */ /* 0x000fe20006000000 */
[----:B------:R-:W-:Y:S01]  /*37b0*/  IMAD R10, R10, UR10, RZ ;  /* 0x0000000a0a0a7c24 */ /* 0x000fe2000f8e02ff */
[----:B------:R-:W-:Y:S01]  /*37c0*/  LEA.HI.X.SX32 R25, R4, UR9, 0x1, P5 ;  /* 0x0000000904197c11 */ /* 0x000fe2000a8f0eff */
[----:B------:R-:W-:Y:S01]  /*37d0*/  IMAD R45, R45, UR10, RZ ;  /* 0x0000000a2d2d7c24 */ /* 0x000fe2000f8e02ff */
[----:B------:R-:W-:Y:S01]  /*37e0*/  SEL R22, R5, R22, !P4 ;  /* 0x0000001605167207 */ /* 0x000fe20006000000 */
[----:B------:R-:W-:Y:S01]  /*37f0*/  IMAD R9, R9, UR10, RZ ;  /* 0x0000000a09097c24 */ /* 0x000fe2000f8e02ff */
[----:B------:R-:W-:Y:S01]  /*3800*/  LEA R90, P5, R6, R24, 0x1 ;  /* 0x00000018065a7211 */ /* 0x000fe200078a08ff */
[----:B------:R-:W-:Y:S01]  /*3810*/  IMAD R46, R46, UR10, RZ ;  /* 0x0000000a2e2e7c24 */ /* 0x000fe2000f8e02ff */
[C---:B------:R-:W-:Y:S01]  /*3820*/  SEL R7, R5.reuse, R7, !P4 ;  /* 0x0000000705077207 */ /* 0x040fe20006000000 */
[----:B------:R-:W-:Y:S01]  /*3830*/  IMAD R17, R16, UR10, RZ ;  /* 0x0000000a10117c24 */ /* 0x000fe2000f8e02ff */
[C---:B------:R-:W-:Y:S01]  /*3840*/  SEL R13, R5.reuse, R13, !P4 ;  /* 0x0000000d050d7207 */ /* 0x040fe20006000000 */
[----:B------:R-:W-:Y:S01]  /*3850*/  IMAD R50, R50, UR10, RZ ;  /* 0x0000000a32327c24 */ /* 0x000fe2000f8e02ff */
[----:B------:R-:W-:Y:S01]  /*3860*/  SEL R14, R5, R14, !P4 ;  /* 0x0000000e050e7207 */ /* 0x000fe20006000000 */
[----:B------:R-:W-:Y:S01]  /*3870*/  IMAD R7, R7, UR10, RZ ;  /* 0x0000000a07077c24 */ /* 0x000fe2000f8e02ff */
[C---:B------:R-:W-:Y:S01]  /*3880*/  SEL R47, R5.reuse, R19, !P4 ;  /* 0x00000013052f7207 */ /* 0x040fe20006000000 */
[----:B------:R-:W-:Y:S01]  /*3890*/  IMAD R19, R18, UR10, RZ ;  /* 0x0000000a12137c24 */ /* 0x000fe2000f8e02ff */
[C---:B------:R-:W-:Y:S01]  /*38a0*/  SEL R48, R5.reuse, R21, !P4 ;  /* 0x0000001505307207 */ /* 0x040fe20006000000 */
[----:B------:R-:W-:Y:S01]  /*38b0*/  IMAD R21, R20, UR10, RZ ;  /* 0x0000000a14157c24 */ /* 0x000fe2000f8e02ff */
[C---:B------:R-:W-:Y:S01]  /*38c0*/  SEL R49, R5.reuse, R23, !P4 ;  /* 0x0000001705317207 */ /* 0x040fe20006000000 */
[----:B------:R-:W-:Y:S01]  /*38d0*/  IMAD R23, R22, UR10, RZ ;  /* 0x0000000a16177c24 */ /* 0x000fe2000f8e02ff */
[----:B------:R-:W-:Y:S01]  /*38e0*/  SEL R26, R5, R26, !P4 ;  /* 0x0000001a051a7207 */ /* 0x000fe20006000000 */
[----:B------:R-:W-:Y:S01]  /*38f0*/  IMAD R13, R13, UR10, RZ ;  /* 0x0000000a0d0d7c24 */ /* 0x000fe2000f8e02ff */
[----:B------:R-:W-:Y:S01]  /*3900*/  SEL R27, R5, R27, !P4 ;  /* 0x0000001b051b7207 */ /* 0x000fe20006000000 */
        /* <DEDUP_REMOVED lines=87> */
[-C--:B------:R-:W-:Y:S01]  /*3e80*/  LEA R93, P2, R8, R24.reuse, 0x1 ;  /* 0x00000018085d7211 */ /* 0x080fe200078408ff */
[----:B------:R-:W-:Y:S01]  /*3e90*/  IMAD R71, R71, UR10, RZ ;  /* 0x0000000a47477c24 */ /* 0x000fe2000f8e02ff */
[-C--:B------:R-:W-:Y:S01]  /*3ea0*/  LEA R94, P1, R11, R24.reuse, 0x1 ;  /* 0x000000180b5e7211 */ /* 0x080fe200078208ff */
[----:B------:R-:W-:Y:S01]  /*3eb0*/  IMAD R73, R73, UR10, RZ ;  /* 0x0000000a49497c24 */ /* 0x000fe2000f8e02ff */
[-C--:B------:R-:W-:Y:S01]  /*3ec0*/  LEA.HI.X.SX32 R16, R6, R25.reuse, 0x1, P5 ;  /* 0x0000001906107211 */ /* 0x080fe200028f0eff */
        /* <DEDUP_REMOVED lines=8> */
[----:B------:R-:W-:Y:S01]  /*3f50*/  ULDC.64 UR8, c[0x0][0x210] ;  /* 0x0000840000087ab9 */ /* 0x000fe20000000a00 */
[-C--:B------:R-:W-:Y:S01]  /*3f60*/  LEA R100, P2, R46, R24.reuse, 0x1 ;  /* 0x000000182e647211 */ /* 0x080fe200078408ff */
[----:B------:R-:W-:Y:S01]  /*3f70*/  UIADD3 UR5, UR4, 0x8000, URZ ;  /* 0x0000800004057890 */ /* 0x000fe2000fffe03f */
[-C--:B------:R-:W-:Y:S01]  /*3f80*/  LEA R95, P0, R5, R24.reuse, 0x1 ;  /* 0x00000018055f7211 */ /* 0x080fe200078008ff */
[----:B------:R-:W-:Y:S01]  /*3f90*/  USHF.L.U32 UR60, UR60, 0x7, URZ ;  /* 0x000000073c3c7899 */ /* 0x000fe2000800063f */
[-C--:B------:R-:W-:Y:S01]  /*3fa0*/  LEA.HI.X.SX32 R4, R11, R25.reuse, 0x1, P1 ;  /* 0x000000190b047211 */ /* 0x080fe200008f0eff */
[----:B------:R-:W-:Y:S01]  /*3fb0*/  USHF.R.U32.HI UR5, URZ, 0x4, UR5 ;  /* 0x000000043f057899 */ /* 0x000fe20008011605 */
[-C--:B------:R-:W-:Y:S01]  /*3fc0*/  LEA.HI.X.SX32 R14, R10, R25.reuse, 0x1, P6 ;  /* 0x000000190a0e7211 */ /* 0x080fe200030f0eff */
[----:B------:R-:W-:Y:S01]  /*3fd0*/  USHF.R.S32.HI UR10, URZ, 0x1f, UR60 ;  /* 0x0000001f3f0a7899 */ /* 0x000fe2000801143c */
[-C--:B------:R-:W-:Y:S01]  /*3fe0*/  LEA R101, P1, R19, R24.reuse, 0x1 ;  /* 0x0000001813657211 */ /* 0x080fe200078208ff */
[----:B------:R-:W-:Y:S01]  /*3ff0*/  USGXT.U32 UR38, UR5, 0xe ;  /* 0x0000000e0526789a */ /* 0x000fe20008000000 */
[-C--:B------:R-:W-:Y:S01]  /*4000*/  LEA.HI.X.SX32 R8, R45, R25.reuse, 0x1, P5 ;  /* 0x000000192d087211 */ /* 0x080fe200028f0eff */
[----:B------:R-:W-:Y:S01]  /*4010*/  USHF.L.U32 UR5, UR60, 0x1, URZ ;  /* 0x000000013c057899 */ /* 0x000fe2000800063f */
[----:B------:R-:W-:Y:S01]  /*4020*/  LEA.HI.X.SX32 R12, R9, R25, 0x1, P4 ;  /* 0x00000019090c7211 */ /* 0x000fe200020f0eff */
[----:B------:R-:W-:Y:S01]  /*4030*/  USHF.L.U64.HI UR60, UR60, 0x1, UR10 ;  /* 0x000000013c3c7899 */ /* 0x000fe2000801020a */
[----:B------:R-:W-:-:S02]  /*4040*/  LEA R105, P5, R23, R24, 0x1 ;  /* 0x0000001817697211 */ /* 0x000fc400078a08ff */
[----:B------:R-:W-:Y:S02]  /*4050*/  CS2R R78, SRZ ;  /* 0x00000000004e7805 */ /* 0x000fe4000001ff00 */
[-C--:B------:R-:W-:Y:S02]  /*4060*/  LEA.HI.X.SX32 R10, R46, R25.reuse, 0x1, P2 ;  /* 0x000000192e0a7211 */ /* 0x080fe400010f0eff */
[----:B------:R-:W-:Y:S02]  /*4070*/  CS2R R80, SRZ ;  /* 0x0000000000507805 */ /* 0x000fe4000001ff00 */
[----:B------:R-:W-:Y:S02]  /*4080*/  LEA R96, P4, R13, R24, 0x1 ;  /* 0x000000180d607211 */ /* 0x000fe400078808ff */
[----:B------:R-:W-:Y:S02]  /*4090*/  CS2R R82, SRZ ;  /* 0x0000000000527805 */ /* 0x000fe4000001ff00 */
[----:B------:R-:W-:-:S02]  /*40a0*/  LEA.HI.X.SX32 R5, R5, R25, 0x1, P0 ;  /* 0x0000001905057211 */ /* 0x000fc400000f0eff */
[----:B------:R-:W-:Y:S02]  /*40b0*/  CS2R R84, SRZ ;  /* 0x0000000000547805 */ /* 0x000fe4000001ff00 */
[-C--:B------:R-:W-:Y:S02]  /*40c0*/  LEA R107, P2, R50, R24.reuse, 0x1 ;  /* 0x00000018326b7211 */ /* 0x080fe400078408ff */
[-C--:B------:R-:W-:Y:S02]  /*40d0*/  LEA R92, P3, R7, R24.reuse, 0x1 ;  /* 0x00000018075c7211 */ /* 0x080fe400078608ff */
[-C--:B------:R-:W-:Y:S02]  /*40e0*/  LEA R102, P0, R47, R24.reuse, 0x1 ;  /* 0x000000182f667211 */ /* 0x080fe400078008ff */
[----:B------:R-:W-:Y:S02]  /*40f0*/  LEA R97, P6, R15, R24, 0x1 ;  /* 0x000000180f617211 */ /* 0x000fe400078c08ff */
[----:B------:R-:W-:-:S02]  /*4100*/  LEA.HI.X.SX32 R11, R19, R25, 0x1, P1 ;  /* 0x00000019130b7211 */ /* 0x000fc400008f0eff */
[-C--:B------:R-:W-:Y:S02]  /*4110*/  LEA.HI.X.SX32 R19, R23, R25.reuse, 0x1, P5 ;  /* 0x0000001917137211 */ /* 0x080fe400028f0eff */
[-C--:B------:R-:W-:Y:S02]  /*4120*/  LEA.HI.X.SX32 R6, R13, R25.reuse, 0x1, P4 ;  /* 0x000000190d067211 */ /* 0x080fe400020f0eff */
[-C--:B------:R-:W-:Y:S02]  /*4130*/  LEA.HI.X.SX32 R23, R50, R25.reuse, 0x1, P2 ;  /* 0x0000001932177211 */ /* 0x080fe400010f0eff */
[-C--:B------:R-:W-:Y:S02]  /*4140*/  LEA.HI.X.SX32 R18, R7, R25.reuse, 0x1, P3 ;  /* 0x0000001907127211 */ /* 0x080fe400018f0eff */
[----:B------:R-:W-:Y:S02]  /*4150*/  LEA R108, P1, R26, R24, 0x1 ;  /* 0x000000181a6c7211 */ /* 0x000fe400078208ff */
[----:B------:R-:W-:-:S02]  /*4160*/  LEA.HI.X.SX32 R13, R47, R25, 0x1, P0 ;  /* 0x000000192f0d7211 */ /* 0x000fc400000f0eff */
[-C--:B------:R-:W-:Y:S02]  /*4170*/  LEA R216, P2, R32, R24.reuse, 0x1 ;  /* 0x0000001820d87211 */ /* 0x080fe400078408ff */
[-C--:B------:R-:W-:Y:S02]  /*4180*/  LEA R99, P3, R17, R24.reuse, 0x1 ;  /* 0x0000001811637211 */ /* 0x080fe400078608ff */
[-C--:B------:R-:W-:Y:S02]  /*4190*/  LEA R103, P4, R21, R24.reuse, 0x1 ;  /* 0x0000001815677211 */ /* 0x080fe400078808ff */
[----:B------:R-:W-:Y:S02]  /*41a0*/  LEA.HI.X.SX32 R7, R15, R25, 0x1, P6 ;  /* 0x000000190f077211 */ /* 0x000fe400030f0eff */
[-C--:B------:R-:W-:Y:S02]  /*41b0*/  LEA R109, P0, R27, R24.reuse, 0x1 ;  /* 0x000000181b6d7211 */ /* 0x080fe400078008ff */
[----:B------:R-:W-:-:S02]  /*41c0*/  LEA R104, P6, R48, R24, 0x1 ;  /* 0x0000001830687211 */ /* 0x000fc400078c08ff */
[-C--:B------:R-:W-:Y:S02]  /*41d0*/  LEA.HI.X.SX32 R89, R26, R25.reuse, 0x1, P1 ;  /* 0x000000191a597211 */ /* 0x080fe400008f0eff */
[-C--:B------:R-:W-:Y:S02]  /*41e0*/  LEA.HI.X.SX32 R215, R32, R25.reuse, 0x1, P2 ;  /* 0x0000001920d77211 */ /* 0x080fe400010f0eff */
[-C--:B------:R-:W-:Y:S02]  /*41f0*/  LEA.HI.X.SX32 R9, R17, R25.reuse, 0x1, P3 ;  /* 0x0000001911097211 */ /* 0x080fe400018f0eff */
[-C--:B------:R-:W-:Y:S02]  /*4200*/  LEA.HI.X.SX32 R15, R21, R25.reuse, 0x1, P4 ;  /* 0x00000019150f7211 */ /* 0x080fe400020f0eff */
[----:B------:R-:W-:Y:S02]  /*4210*/  LEA R223, P1, R33, R24, 0x1 ;  /* 0x0000001821df7211 */ /* 0x000fe400078208ff */
[----:B------:R-:W-:-:S02]  /*4220*/  LEA.HI.X.SX32 R91, R27, R25, 0x1, P0 ;  /* 0x000000191b5b7211 */ /* 0x000fc400000f0eff */
[----:B------:R-:W-:Y:S02]  /*4230*/  CS2R R26, SRZ ;  /* 0x00000000001a7805 */ /* 0x000fe4000001ff00 */
[-C--:B------:R-:W-:Y:S02]  /*4240*/  LEA R110, P2, R39, R24.reuse, 0x1 ;  /* 0x00000018276e7211 */ /* 0x080fe400078408ff */
[-C--:B------:R-:W-:Y:S02]  /*4250*/  LEA R196, P4, R28, R24.reuse, 0x1 ;  /* 0x000000181cc47211 */ /* 0x080fe400078808ff */
[----:B------:R-:W-:Y:S01]  /*4260*/  LEA.HI.X.SX32 R17, R48, R25, 0x1, P6 ;  /* 0x0000001930117211 */ /* 0x000fe200030f0eff */
[----:B------:R0:W-:Y:S01]  /*4270*/  STL [R1+0x4], R110 ;  /* 0x0000046e01007387 */ /* 0x0001e20000100800 */
[-C--:B------:R-:W-:Y:S02]  /*4280*/  LEA R226, P0, R34, R24.reuse, 0x1 ;  /* 0x0000001822e27211 */ /* 0x080fe400078008ff */
[----:B------:R-:W-:-:S02]  /*4290*/  LEA R203, P6, R29, R24, 0x1 ;  /* 0x000000181dcb7211 */ /* 0x000fc400078c08ff */
[-C--:B------:R-:W-:Y:S02]  /*42a0*/  LEA R106, P3, R49, R24.reuse, 0x1 ;  /* 0x00000018316a7211 */ /* 0x080fe400078608ff */
[-C--:B------:R-:W-:Y:S02]  /*42b0*/  LEA.HI.X.SX32 R219, R33, R25.reuse, 0x1, P1 ;  /* 0x0000001921db7211 */ /* 0x080fe400008f0eff */
[----:B------:R-:W-:Y:S02]  /*42c0*/  CS2R R32, SRZ ;  /* 0x0000000000207805 */ /* 0x000fe4000001ff00 */
[-C--:B------:R-:W-:Y:S02]  /*42d0*/  LEA.HI.X.SX32 R193, R28, R25.reuse, 0x1, P4 ;  /* 0x000000191cc17211 */ /* 0x080fe400020f0eff */
[----:B------:R-:W-:Y:S02]  /*42e0*/  LEA R113, P1, R40, R24, 0x1 ;  /* 0x0000001828717211 */ /* 0x000fe400078208ff */
[----:B------:R-:W-:-:S02]  /*42f0*/  LEA.HI.X.SX32 R225, R34, R25, 0x1, P0 ;  /* 0x0000001922e17211 */ /* 0x000fc400000f0eff */
[-C--:B------:R-:W-:Y:S01]  /*4300*/  LEA R233, P4, R35, R24.reuse, 0x1 ;  /* 0x0000001823e97211 */ /* 0x080fe200078808ff */
[----:B------:R1:W-:Y:S01]  /*4310*/  STL [R1+0xc], R113 ;  /* 0x00000c7101007387 */ /* 0x0003e20000100800 */
[-C--:B------:R-:W-:Y:S02]  /*4320*/  LEA.HI.X.SX32 R202, R29, R25.reuse, 0x1, P6 ;  /* 0x000000191dca7211 */ /* 0x080fe400030f0eff */
[----:B------:R-:W-:Y:S02]  /*4330*/  CS2R R28, SRZ ;  /* 0x00000000001c7805 */ /* 0x000fe4000001ff00 */
[-C--:B0-----:R-:W-:Y:S02]  /*4340*/  LEA R110, P0, R41, R24.reuse, 0x1 ;  /* 0x00000018296e7211 */ /* 0x081fe400078008ff */
[-C--:B------:R-:W-:Y:S02]  /*4350*/  LEA R209, P5, R30, R24.reuse, 0x1 ;  /* 0x000000181ed17211 */ /* 0x080fe400078a08ff */
[----:B------:R-:W-:Y:S01]  /*4360*/  LEA.HI.X.SX32 R21, R49, R25, 0x1, P3 ;  /* 0x0000001931157211 */ /* 0x000fe200018f0eff */
[----:B------:R0:W-:Y:S01]  /*4370*/  STL [R1+0x14], R110 ;  /* 0x0000146e01007387 */ /* 0x0001e20000100800 */
[----:B------:R-:W-:-:S02]  /*4380*/  LEA R239, P6, R36, R24, 0x1 ;  /* 0x0000001824ef7211 */ /* 0x000fc400078c08ff */
[-C--:B------:R-:W-:Y:S02]  /*4390*/  LEA R214, P3, R31, R24.reuse, 0x1 ;  /* 0x000000181fd67211 */ /* 0x080fe400078608ff */
[-C--:B------:R-:W-:Y:S02]  /*43a0*/  LEA.HI.X.SX32 R231, R35, R25.reuse, 0x1, P4 ;  /* 0x0000001923e77211 */ /* 0x080fe400020f0eff */
[----:B------:R-:W-:Y:S02]  /*43b0*/  CS2R R34, SRZ ;  /* 0x0000000000227805 */ /* 0x000fe4000001ff00 */
[-C--:B------:R-:W-:Y:S02]  /*43c0*/  LEA.HI.X.SX32 R204, R30, R25.reuse, 0x1, P5 ;  /* 0x000000191ecc7211 */ /* 0x080fe400028f0eff */
[----:B-1----:R-:W-:Y:S02]  /*43d0*/  LEA R113, P4, R42, R24, 0x1 ;  /* 0x000000182a717211 */ /* 0x002fe400078808ff */
[----:B------:R-:W-:-:S02]  /*43e0*/  LEA.HI.X.SX32 R234, R36, R25, 0x1, P6 ;  /* 0x0000001924ea7211 */ /* 0x000fc400030f0eff */
[-C--:B------:R-:W-:Y:S01]  /*43f0*/  LEA R241, P5, R37, R24.reuse, 0x1 ;  /* 0x0000001825f17211 */ /* 0x080fe200078a08ff */
[----:B------:R1:W-:Y:S01]  /*4400*/  STL [R1+0x24], R113 ;  /* 0x0000247101007387 */ /* 0x0003e20000100800 */
[-C--:B------:R-:W-:Y:S02]  /*4410*/  LEA.HI.X.SX32 R210, R31, R25.reuse, 0x1, P3 ;  /* 0x000000191fd27211 */ /* 0x080fe400018f0eff */
[----:B------:R-:W-:Y:S02]  /*4420*/  CS2R R30, SRZ ;  /* 0x00000000001e7805 */ /* 0x000fe4000001ff00 */
[-C--:B0-----:R-:W-:Y:S02]  /*4430*/  LEA R110, P6, R43, R24.reuse, 0x1 ;  /* 0x000000182b6e7211 */ /* 0x081fe400078c08ff */
[C---:B------:R-:W-:Y:S02]  /*4440*/  LEA R252, P3, R38.reuse, R24, 0x1 ;  /* 0x0000001826fc7211 */ /* 0x040fe400078608ff */
[-C--:B------:R-:W-:Y:S01]  /*4450*/  LEA.HI.X.SX32 R240, R37, R25.reuse, 0x1, P5 ;  /* 0x0000001925f07211 */ /* 0x080fe200028f0eff */
[----:B------:R0:W-:Y:S01]  /*4460*/  STL [R1+0x2c], R110 ;  /* 0x00002c6e01007387 */ /* 0x0001e20000100800 */
[----:B------:R-:W-:-:S02]  /*4470*/  LEA.HI.X.SX32 R249, R38, R25, 0x1, P3 ;  /* 0x0000001926f97211 */ /* 0x000fc400018f0eff */
[----:B------:R-:W-:Y:S02]  /*4480*/  CS2R R36, SRZ ;  /* 0x0000000000247805 */ /* 0x000fe4000001ff00 */
[-C--:B-1----:R-:W-:Y:S02]  /*4490*/  LEA R113, P5, R44, R24.reuse, 0x1 ;  /* 0x000000182c717211 */ /* 0x082fe400078a08ff */
[----:B------:R-:W-:Y:S02]  /*44a0*/  LEA.HI.X.SX32 R114, R39, R25, 0x1, P2 ;  /* 0x0000001927727211 */ /* 0x000fe400010f0eff */
[----:B------:R-:W-:Y:S02]  /*44b0*/  CS2R R38, SRZ ;  /* 0x0000000000267805 */ /* 0x000fe4000001ff00 */
[----:B------:R-:W-:Y:S01]  /*44c0*/  SHF.R.S32.HI R112, RZ, 0x7, R112 ;  /* 0x00000007ff707819 */ /* 0x000fe20000011470 */
[----:B------:R1:W-:Y:S01]  /*44d0*/  STL [R1+0x38], R113 ;  /* 0x0000387101007387 */ /* 0x0003e20000100800 */
[----:B0-----:R-:W-:-:S05]  /*44e0*/  LEA R110, P3, R52, R24, 0x1 ;  /* 0x00000018346e7211 */ /* 0x001fca00078608ff */
[----:B------:R0:W-:Y:S01]  /*44f0*/  STL [R1+0x44], R110 ;  /* 0x0000446e01007387 */ /* 0x0001e20000100800 */
[----:B-1----:R-:W-:-:S03]  /*4500*/  LEA R113, P2, R54, R24, 0x1 ;  /* 0x0000001836717211 */ /* 0x002fc600078408ff */
[----:B------:R1:W-:Y:S04]  /*4510*/  STL [R1], R114 ;  /* 0x0000007201007387 */ /* 0x0003e80000100800 */
[----:B------:R2:W-:Y:S01]  /*4520*/  STL [R1+0x58], R113 ;  /* 0x0000587101007387 */ /* 0x0005e20000100800 */
[-C--:B0-----:R-:W-:Y:S02]  /*4530*/  LEA.HI.X.SX32 R110, R40, R25.reuse, 0x1, P1 ;  /* 0x00000019286e7211 */ /* 0x081fe400008f0eff */
[----:B------:R-:W0:Y:S01]  /*4540*/  LDC R40, c[0x0][0x238] ;  /* 0x00008e00ff287b82 */ /* 0x000e220000000800 */
[----:B-1----:R-:W-:Y:S02]  /*4550*/  LEA R114, P1, R56, R24, 0x1 ;  /* 0x0000001838727211 */ /* 0x002fe400078208ff */
[----:B------:R1:W-:Y:S01]  /*4560*/  STL [R1+0x8], R110 ;  /* 0x0000086e01007387 */ /* 0x0003e20000100800 */
[----:B--2---:R-:W-:-:S03]  /*4570*/  LEA.HI.X.SX32 R113, R41, R25, 0x1, P0 ;  /* 0x0000001929717211 */ /* 0x004fc600000f0eff */
[----:B------:R2:W-:Y:S04]  /*4580*/  STL [R1+0x60], R114 ;  /* 0x0000607201007387 */ /* 0x0005e80000100800 */
[----:B------:R3:W-:Y:S01]  /*4590*/  STL [R1+0x10], R113 ;  /* 0x0000107101007387 */ /* 0x0007e20000100800 */
[----:B-1----:R-:W-:Y:S02]  /*45a0*/  LEA R110, P0, R51, R24, 0x1 ;  /* 0x00000018336e7211 */ /* 0x002fe400078008ff */
[----:B--2---:R-:W-:-:S03]  /*45b0*/  LEA.HI.X.SX32 R114, R42, R25, 0x1, P4 ;  /* 0x000000192a727211 */ /* 0x004fc600020f0eff */
[----:B------:R1:W-:Y:S01]  /*45c0*/  STL [R1+0x68], R110 ;  /* 0x0000686e01007387 */ /* 0x0003e20000100800 */
[----:B---3--:R-:W-:-:S03]  /*45d0*/  LEA R113, P4, R53, R24, 0x1 ;  /* 0x0000001835717211 */ /* 0x008fc600078808ff */
[----:B------:R2:W-:Y:S01]  /*45e0*/  STL [R1+0x18], R114 ;  /* 0x0000187201007387 */ /* 0x0005e20000100800 */
[----:B0-----:R-:W-:-:S03]  /*45f0*/  IMAD R159, R40, 0xfe, RZ ;  /* 0x000000fe289f7824 */ /* 0x001fc600078e02ff */
[----:B------:R0:W-:Y:S01]  /*4600*/  STL [R1+0x70], R113 ;  /* 0x0000707101007387 */ /* 0x0001e20000100800 */
[C---:B------:R-:W-:Y:S01]  /*4610*/  IMAD R160, R40.reuse, 0xfa, RZ ;  /* 0x000000fa28a07824 */ /* 0x040fe200078e02ff */
[-C--:B-1----:R-:W-:Y:S01]  /*4620*/  LEA.HI.X.SX32 R110, R43, R25.reuse, 0x1, P6 ;  /* 0x000000192b6e7211 */ /* 0x082fe200030f0eff */
[C---:B------:R-:W-:Y:S02]  /*4630*/  IMAD R161, R40.reuse, 0xf6, RZ ;  /* 0x000000f628a17824 */ /* 0x040fe400078e02ff */
[C---:B------:R-:W-:Y:S01]  /*4640*/  IMAD R162, R40.reuse, 0xf2, RZ ;  /* 0x000000f228a27824 */ /* 0x040fe200078e02ff */
[----:B--2---:R-:W-:Y:S01]  /*4650*/  LEA R114, P6, R55, R24, 0x1 ;  /* 0x0000001837727211 */ /* 0x004fe200078c08ff */
[----:B------:R1:W-:Y:S01]  /*4660*/  STL [R1+0x28], R110 ;  /* 0x0000286e01007387 */ /* 0x0003e20000100800 */
[----:B------:R-:W-:Y:S01]  /*4670*/  IMAD R163, R40, 0xee, RZ ;  /* 0x000000ee28a37824 */ /* 0x000fe200078e02ff */
[----:B0-----:R-:W-:Y:S02]  /*4680*/  LEA.HI.X.SX32 R113, R44, R25, 0x1, P5 ;  /* 0x000000192c717211 */ /* 0x001fe400028f0eff */
[----:B------:R0:W-:Y:S01]  /*4690*/  STL [R1+0x78], R114 ;  /* 0x0000787201007387 */ /* 0x0001e20000100800 */
[----:B------:R-:W-:-:S02]  /*46a0*/  IMAD R164, R40, 0xea, RZ ;  /* 0x000000ea28a47824 */ /* 0x000fc400078e02ff */
[C---:B------:R-:W-:Y:S01]  /*46b0*/  IMAD R165, R40.reuse, 0xe6, RZ ;  /* 0x000000e628a57824 */ /* 0x040fe200078e02ff */
[----:B------:R2:W-:Y:S01]  /*46c0*/  STL [R1+0x30], R113 ;  /* 0x0000307101007387 */ /* 0x0005e20000100800 */
[----:B------:R-:W-:Y:S01]  /*46d0*/  IMAD R166, R40, 0x7f, RZ ;  /* 0x0000007f28a67824 */ /* 0x000fe200078e02ff */
[-C--:B-1----:R-:W-:Y:S01]  /*46e0*/  LEA R110, P5, R58, R24.reuse, 0x1 ;  /* 0x000000183a6e7211 */ /* 0x082fe200078a08ff */
[C---:B------:R-:W-:Y:S02]  /*46f0*/  IMAD R167, R40.reuse, 0xe2, RZ ;  /* 0x000000e228a77824 */ /* 0x040fe400078e02ff */
[----:B------:R-:W-:Y:S01]  /*4700*/  IMAD R168, R40, 0x7d, RZ ;  /* 0x0000007d28a87824 */ /* 0x000fe200078e02ff */
[----:B0-----:R-:W-:Y:S01]  /*4710*/  LEA.HI.X.SX32 R114, R52, R25, 0x1, P3 ;  /* 0x0000001934727211 */ /* 0x001fe200018f0eff */
[----:B------:R0:W-:Y:S01]  /*4720*/  STL [R1+0x80], R110 ;  /* 0x0000806e01007387 */ /* 0x0001e20000100800 */
[----:B------:R-:W-:Y:S01]  /*4730*/  IMAD R169, R40, 0xde, RZ ;  /* 0x000000de28a97824 */ /* 0x000fe200078e02ff */
[----:B--2---:R-:W-:-:S02]  /*4740*/  LEA R113, P3, R60, R24, 0x1 ;  /* 0x000000183c717211 */ /* 0x004fc400078608ff */
[----:B------:R1:W-:Y:S01]  /*4750*/  STL [R1+0x40], R114 ;  /* 0x0000407201007387 */ /* 0x0003e20000100800 */
[C---:B------:R-:W-:Y:S02]  /*4760*/  IMAD R170, R40.reuse, 0x7b, RZ ;  /* 0x0000007b28aa7824 */ /* 0x040fe400078e02ff */
[C---:B------:R-:W-:Y:S01]  /*4770*/  IMAD R171, R40.reuse, 0xda, RZ ;  /* 0x000000da28ab7824 */ /* 0x040fe200078e02ff */
[----:B------:R2:W-:Y:S01]  /*4780*/  STL [R1+0x88], R113 ;  /* 0x0000887101007387 */ /* 0x0005e20000100800 */
[----:B------:R-:W-:Y:S01]  /*4790*/  IMAD R172, R40, 0x79, RZ ;  /* 0x0000007928ac7824 */ /* 0x000fe200078e02ff */
[-C--:B0-----:R-:W-:Y:S01]  /*47a0*/  LEA.HI.X.SX32 R110, R54, R25.reuse, 0x1, P2 ;  /* 0x00000019366e7211 */ /* 0x081fe200010f0eff */
[C---:B------:R-:W-:Y:S02]  /*47b0*/  IMAD R173, R40.reuse, 0xd6, RZ ;  /* 0x000000d628ad7824 */ /* 0x040fe400078e02ff */
[----:B------:R-:W-:Y:S01]  /*47c0*/  IMAD R174, R40, 0x77, RZ ;  /* 0x0000007728ae7824 */ /* 0x000fe200078e02ff */
[----:B-1----:R-:W-:Y:S01]  /*47d0*/  LEA R114, P2, R62, R24, 0x1 ;  /* 0x000000183e727211 */ /* 0x002fe200078408ff */
[----:B------:R0:W-:Y:S01]  /*47e0*/  STL [R1+0x48], R110 ;  /* 0x0000486e01007387 */ /* 0x0001e20000100800 */
[----:B------:R-:W-:Y:S01]  /*47f0*/  IMAD R175, R40, 0xd2, RZ ;  /* 0x000000d228af7824 */ /* 0x000fe200078e02ff */
[----:B--2---:R-:W-:-:S02]  /*4800*/  LEA.HI.X.SX32 R113, R56, R25, 0x1, P1 ;  /* 0x0000001938717211 */ /* 0x004fc400008f0eff */
[----:B------:R1:W-:Y:S01]  /*4810*/  STL [R1+0x90], R114 ;  /* 0x0000907201007387 */ /* 0x0003e20000100800 */
[C---:B------:R-:W-:Y:S01]  /*4820*/  IMAD R176, R40.reuse, 0x75, RZ ;  /* 0x0000007528b07824 */ /* 0x040fe200078e02ff */
[----:B------:R-:W-:Y:S01]  /*4830*/  CS2R R56, SRZ ;  /* 0x0000000000387805 */ /* 0x000fe2000001ff00 */
[C---:B------:R-:W-:Y:S01]  /*4840*/  IMAD R177, R40.reuse, 0xce, RZ ;  /* 0x000000ce28b17824 */ /* 0x040fe200078e02ff */
[----:B------:R2:W-:Y:S01]  /*4850*/  STL [R1+0x5c], R113 ;  /* 0x00005c7101007387 */ /* 0x0005e20000100800 */
[----:B------:R-:W-:Y:S01]  /*4860*/  IMAD R178, R40, 0x73, RZ ;  /* 0x0000007328b27824 */ /* 0x000fe200078e02ff */
[-C--:B0-----:R-:W-:Y:S01]  /*4870*/  LEA R110, P1, R64, R24.reuse, 0x1 ;  /* 0x00000018406e7211 */ /* 0x081fe200078208ff */
[C---:B------:R-:W-:Y:S02]  /*4880*/  IMAD R179, R40.reuse, 0xca, RZ ;  /* 0x000000ca28b37824 */ /* 0x040fe400078e02ff */
[C---:B------:R-:W-:Y:S01]  /*4890*/  IMAD R180, R40.reuse, 0x71, RZ ;  /* 0x0000007128b47824 */ /* 0x040fe200078e02ff */
[----:B-1----:R-:W-:Y:S01]  /*48a0*/  LEA.HI.X.SX32 R114, R51, R25, 0x1, P0 ;  /* 0x0000001933727211 */ /* 0x002fe200000f0eff */
[----:B------:R0:W-:Y:S01]  /*48b0*/  STL [R1+0x98], R110 ;  /* 0x0000986e01007387 */ /* 0x0001e20000100800 */
[----:B------:R-:W-:Y:S01]  /*48c0*/  IMAD R181, R40, 0xc6, RZ ;  /* 0x000000c628b57824 */ /* 0x000fe200078e02ff */
[----:B--2---:R-:W-:-:S02]  /*48d0*/  LEA R113, P0, R66, R24, 0x1 ;  /* 0x0000001842717211 */ /* 0x004fc400078008ff */
[----:B------:R1:W-:Y:S01]  /*48e0*/  STL [R1+0x64], R114 ;  /* 0x0000647201007387 */ /* 0x0003e20000100800 */
[C---:B------:R-:W-:Y:S02]  /*48f0*/  IMAD R182, R40.reuse, 0x6f, RZ ;  /* 0x0000006f28b67824 */ /* 0x040fe400078e02ff */
[C---:B------:R-:W-:Y:S01]  /*4900*/  IMAD R183, R40.reuse, 0xc2, RZ ;  /* 0x000000c228b77824 */ /* 0x040fe200078e02ff */
[----:B------:R2:W-:Y:S01]  /*4910*/  STL [R1+0xa0], R113 ;  /* 0x0000a07101007387 */ /* 0x0005e20000100800 */
[C---:B------:R-:W-:Y:S01]  /*4920*/  IMAD R184, R40.reuse, 0x6d, RZ ;  /* 0x0000006d28b87824 */ /* 0x040fe200078e02ff */
        /* <DEDUP_REMOVED lines=8> */
[C---:B------:R-:W-:Y:S02]  /*49b0*/  IMAD R188, R40.reuse, 0x69, RZ ;  /* 0x0000006928bc7824 */ /* 0x040fe400078e02ff */
[C---:B------:R-:W-:Y:S01]  /*49c0*/  IMAD R189, R40.reuse, 0xb6, RZ ;  /* 0x000000b628bd7824 */ /* 0x040fe200078e02ff */
[----:B------:R2:W-:Y:S01]  /*49d0*/  STL [R1+0x74], R113 ;  /* 0x0000747101007387 */ /* 0x0005e20000100800 */
[C---:B------:R-:W-:Y:S01]  /*49e0*/  IMAD R190, R40.reuse, 0x67, RZ ;  /* 0x0000006728be7824 */ /* 0x040fe200078e02ff */
[-C--:B0-----:R-:W-:Y:S01]  /*49f0*/  LEA R110, P6, R59, R24.reuse, 0x1 ;  /* 0x000000183b6e7211 */ /* 0x081fe200078c08ff */
[C---:B------:R-:W-:Y:S02]  /*4a00*/  IMAD R191, R40.reuse, 0xb2, RZ ;  /* 0x000000b228bf7824 */ /* 0x040fe400078e02ff */
[----:B------:R-:W-:Y:S01]  /*4a10*/  IMAD R192, R40, 0x65, RZ ;  /* 0x0000006528c07824 */ /* 0x000fe200078e02ff */
        /* <DEDUP_REMOVED lines=35> */
[C---:B------:R-:W-:Y:S01]  /*4c50*/  IMAD R221, R40.reuse, 0x53, RZ ;  /* 0x0000005328dd7824 */ /* 0x040fe200078e02ff */
        /* <DEDUP_REMOVED lines=9> */
[----:B0-----:R-:W-:Y:S01]  /*4cf0*/  LEA R110, P4, R67, R24, 0x1 ;  /* 0x00000018436e7211 */ /* 0x001fe200078808ff */
[C---:B------:R-:W-:Y:S02]  /*4d00*/  IMAD R229, R40.reuse, 0x82, RZ ;  /* 0x0000008228e57824 */ /* 0x040fe400078e02ff */
[C---:B------:R-:W-:Y:S01]  /*4d10*/  IMAD R230, R40.reuse, 0x4d, RZ ;  /* 0x0000004d28e67824 */ /* 0x040fe200078e02ff */
[----:B-1----:R-:W-:Y:S01]  /*4d20*/  LEA.HI.X.SX32 R114, R59, R25, 0x1, P6 ;  /* 0x000000193b727211 */ /* 0x002fe200030f0eff */
[----:B------:R0:W-:Y:S01]  /*4d30*/  STL [R1+0xe0], R110 ;  /* 0x0000e06e01007387 */ /* 0x0001e20000100800 */
[----:B------:R-:W-:Y:S01]  /*4d40*/  IMAD R232, R40, 0xfc, RZ ;  /* 0x000000fc28e87824 */ /* 0x000fe200078e02ff */
[----:B------:R-:W-:-:S02]  /*4d50*/  CS2R R58, SRZ ;  /* 0x00000000003a7805 */ /* 0x000fc4000001ff00 */
[-C--:B--2---:R-:W-:Y:S01]  /*4d60*/  LEA R113, P6, R69, R24.reuse, 0x1 ;  /* 0x0000001845717211 */ /* 0x084fe200078c08ff */
        /* <DEDUP_REMOVED lines=13> */
[-C--:B------:R-:W-:Y:S01]  /*4e40*/  LEA.HI.X.SX32 R115, R71, R25.reuse, 0x1, P5 ;  /* 0x0000001947737211 */ /* 0x080fe200028f0eff */
[C---:B------:R-:W-:Y:S01]  /*4e50*/  IMAD R244, R40.reuse, 0x45, RZ ;  /* 0x0000004528f47824 */ /* 0x040fe200078e02ff */
[----:B------:R-:W-:Y:S01]  /*4e60*/  CS2R R70, SRZ ;  /* 0x0000000000467805 */ /* 0x000fe2000001ff00 */
        /* <DEDUP_REMOVED lines=14> */
[C---:B------:R-:W-:Y:S01]  /*4f50*/  IMAD R250, R40.reuse, 0x3f, RZ ;  /* 0x0000003f28fa7824 */ /* 0x040fe200078e02ff */
[-C--:B0-----:R-:W-:Y:S01]  /*4f60*/  LEA.HI.X.SX32 R110, R63, R25.reuse, 0x1, P1 ;  /* 0x000000193f6e7211 */ /* 0x081fe200008f0eff */
[C---:B------:R-:W-:Y:S01]  /*4f70*/  IMAD R251, R40.reuse, 0xcc, RZ ;  /* 0x000000cc28fb7824 */ /* 0x040fe200078e02ff */
[----:B------:R-:W-:Y:S01]  /*4f80*/  CS2R R62, SRZ ;  /* 0x00000000003e7805 */ /* 0x000fe2000001ff00 */
[C---:B------:R-:W-:Y:S01]  /*4f90*/  IMAD R45, R40.reuse, 0x76, RZ ;  /* 0x00000076282d7824 */ /* 0x040fe200078e02ff */
        /* <DEDUP_REMOVED lines=10> */
[----:B0-----:R-:W-:Y:S01]  /*5040*/  LEA R110, P0, R74, R24, 0x1 ;  /* 0x000000184a6e7211 */ /* 0x001fe200078008ff */
[C---:B------:R-:W-:Y:S02]  /*5050*/  IMAD R50, R40.reuse, 0x62, RZ ;  /* 0x0000006228327824 */ /* 0x040fe400078e02ff */
[C---:B------:R-:W-:Y:S01]  /*5060*/  IMAD R51, R40.reuse, 0x5e, RZ ;  /* 0x0000005e28337824 */ /* 0x040fe200078e02ff */
[----:B-1----:R-:W-:Y:S01]  /*5070*/  LEA.HI.X.SX32 R114, R67, R25, 0x1, P4 ;  /* 0x0000001943727211 */ /* 0x002fe200020f0eff */
[----:B------:R0:W-:Y:S01]  /*5080*/  STL [R1+0x110], R110 ;  /* 0x0001106e01007387 */ /* 0x0001e20000100800 */
[----:B------:R-:W-:Y:S01]  /*5090*/  IMAD R52, R40, 0x5a, RZ ;  /* 0x0000005a28347824 */ /* 0x000fe200078e02ff */
[----:B------:R-:W-:-:S02]  /*50a0*/  CS2R R66, SRZ ;  /* 0x0000000000427805 */ /* 0x000fc4000001ff00 */
[----:B--2---:R-:W-:Y:S01]  /*50b0*/  LEA R113, P4, R76, R24, 0x1 ;  /* 0x000000184c717211 */ /* 0x004fe200078808ff */
        /* <DEDUP_REMOVED lines=9> */
[----:B-1----:R-:W-:Y:S01]  /*5150*/  LEA R114, P6, R111, UR8, 0x1 ;  /* 0x000000086f727c11 */ /* 0x002fe2000f8c08ff */
[----:B------:R0:W-:Y:S01]  /*5160*/  STL [R1+0xe4], R110 ;  /* 0x0000e46e01007387 */ /* 0x0001e20000100800 */
[C---:B------:R-:W-:Y:S01]  /*5170*/  IMAD R118, R40.reuse, 0x7c, RZ ;  /* 0x0000007c28767824 */ /* 0x040fe200078e02ff */
[----:B------:R-:W-:Y:S01]  /*5180*/  UMOV UR8, URZ ;  /* 0x0000003f00087c82 */ /* 0x000fe20008000000 */
[-C--:B--2---:R-:W-:Y:S01]  /*5190*/  LEA.HI.X.SX32 R113, R73, R25.reuse, 0x1, P3 ;  /* 0x0000001949717211 */ /* 0x084fe200018f0eff */
[----:B------:R1:W-:Y:S01]  /*51a0*/  STL [R1+0xec], R115 ;  /* 0x0000ec7301007387 */ /* 0x0003e20000100800 */
[-C--:B------:R-:W-:Y:S01]  /*51b0*/  IADD3 R161, P5, R161, R114.reuse, RZ ;  /* 0x00000072a1a17210 */ /* 0x080fe20007fbe0ff */
[C---:B------:R-:W-:Y:S01]  /*51c0*/  IMAD R119, R40.reuse, 0x3e, RZ ;  /* 0x0000003e28777824 */ /* 0x040fe200078e02ff */
[----:B------:R-:W-:Y:S01]  /*51d0*/  LEA.HI.X.SX32 R111, R111, UR9, 0x1, P6 ;  /* 0x000000096f6f7c11 */ /* 0x000fe2000b0f0eff */
[----:B------:R2:W-:Y:S01]  /*51e0*/  STL [R1+0xf4], R113 ;  /* 0x0000f47101007387 */ /* 0x0005e20000100800 */
[C---:B------:R-:W-:Y:S01]  /*51f0*/  IMAD R120, R40.reuse, 0x74, RZ ;  /* 0x0000007428787824 */ /* 0x040fe200078e02ff */
[-C--:B0-----:R-:W-:Y:S01]  /*5200*/  LEA.HI.X.SX32 R110, R75, R25.reuse, 0x1, P2 ;  /* 0x000000194b6e7211 */ /* 0x081fe200010f0eff */
[C---:B------:R-:W-:Y:S01]  /*5210*/  IMAD R121, R40.reuse, 0x3a, RZ ;  /* 0x0000003a28797824 */ /* 0x040fe200078e02ff */
[-C--:B------:R-:W-:Y:S01]  /*5220*/  IADD3 R159, P2, R159, R114.reuse, RZ ;  /* 0x000000729f9f7210 */ /* 0x080fe20007f5e0ff */
[C---:B------:R-:W-:Y:S01]  /*5230*/  IMAD R122, R40.reuse, 0x6c, RZ ;  /* 0x0000006c287a7824 */ /* 0x040fe200078e02ff */
[-C--:B-1----:R-:W-:Y:S01]  /*5240*/  LEA.HI.X.SX32 R115, R77, R25.reuse, 0x1, P1 ;  /* 0x000000194d737211 */ /* 0x082fe200008f0eff */
[----:B------:R0:W-:Y:S01]  /*5250*/  STL [R1+0xfc], R110 ;  /* 0x0000fc6e01007387 */ /* 0x0001e20000100800 */
[----:B------:R-:W-:Y:S01]  /*5260*/  IMAD R123, R40, 0x36, RZ ;  /* 0x00000036287b7824 */ /* 0x000fe200078e02ff */
[----:B------:R-:W-:Y:S01]  /*5270*/  UIADD3.X UR12, UR8, 0x40000040, URZ, UP0, !UPT ;  /* 0x40000040080c7890 */ /* 0x000fe200087fe43f */
[-C--:B--2---:R-:W-:Y:S01]  /*5280*/  LEA.HI.X.SX32 R113, R74, R25.reuse, 0x1, P0 ;  /* 0x000000194a717211 */ /* 0x084fe200000f0eff */
[----:B------:R1:W-:Y:S01]  /*5290*/  STL [R1+0x104], R115 ;  /* 0x0001047301007387 */ /* 0x0003e20000100800 */
[C---:B------:R-:W-:Y:S01]  /*52a0*/  IMAD R124, R40.reuse, 0x64, RZ ;  /* 0x00000064287c7824 */ /* 0x040fe200078e02ff */
[----:B------:R-:W-:Y:S01]  /*52b0*/  UIADD3 UR14, UP0, UR38, 0x2, URZ ;  /* 0x00000002260e7890 */ /* 0x000fe2000ff1e03f */
[C---:B------:R-:W-:Y:S01]  /*52c0*/  IMAD R125, R40.reuse, 0x32, RZ ;  /* 0x00000032287d7824 */ /* 0x040fe200078e02ff */
[----:B------:R-:W-:Y:S01]  /*52d0*/  STL [R1+0x10c], R113 ;  /* 0x00010c7101007387 */ /* 0x000fe20000100800 */
[----:B------:R-:W-:Y:S01]  /*52e0*/  IMAD R126, R40, 0x5c, RZ ;  /* 0x0000005c287e7824 */ /* 0x000fe200078e02ff */
[----:B0-----:R-:W-:Y:S01]  /*52f0*/  LEA.HI.X.SX32 R110, R76, R25, 0x1, P4 ;  /* 0x000000194c6e7211 */ /* 0x001fe200020f0eff */
[C---:B------:R-:W-:Y:S01]  /*5300*/  IMAD R127, R40.reuse, 0x2e, RZ ;  /* 0x0000002e287f7824 */ /* 0x040fe200078e02ff */
[----:B------:R-:W-:Y:S01]  /*5310*/  UMOV UR9, URZ ;  /* 0x0000003f00097c82 */ /* 0x000fe20008000000 */
[C---:B------:R-:W-:Y:S01]  /*5320*/  IMAD R128, R40.reuse, 0x54, RZ ;  /* 0x0000005428807824 */ /* 0x040fe200078e02ff */
[----:B------:R-:W-:Y:S01]  /*5330*/  UIADD3.X UR15, UR9, 0x40000040, URZ, UP0, !UPT ;  /* 0x40000040090f7890 */ /* 0x000fe200087fe43f */
[----:B------:R-:W-:Y:S01]  /*5340*/  STL [R1+0x114], R110 ;  /* 0x0001146e01007387 */ /* 0x000fe20000100800 */
[C---:B-1----:R-:W-:Y:S01]  /*5350*/  IMAD R115, R40.reuse, 0x4a, RZ ;  /* 0x0000004a28737824 */ /* 0x042fe200078e02ff */
[----:B------:R-:W-:Y:S01]  /*5360*/  UMOV UR8, UR11 ;  /* 0x0000000b00087c82 */ /* 0x000fe20008000000 */
[C---:B------:R-:W-:Y:S01]  /*5370*/  IMAD R129, R40.reuse, 0x2a, RZ ;  /* 0x0000002a28817824 */ /* 0x040fe200078e02ff */
[----:B------:R-:W-:Y:S01]  /*5380*/  STL [R1+0x53c], R112 ;  /* 0x00053c7001007387 */ /* 0x000fe20000100800 */
[C---:B------:R-:W-:Y:S01]  /*5390*/  IMAD R130, R40.reuse, 0x4c, RZ ;  /* 0x0000004c28827824 */ /* 0x040fe200078e02ff */
[----:B------:R-:W-:Y:S01]  /*53a0*/  UMOV UR9, UR12 ;  /* 0x0000000c00097c82 */ /* 0x000fe20008000000 */
[C---:B------:R-:W-:Y:S01]  /*53b0*/  IMAD R131, R40.reuse, 0x26, RZ ;  /* 0x0000002628837824 */ /* 0x040fe200078e02ff */
[----:B------:R0:W-:Y:S01]  /*53c0*/  STL [R1+0x120], R159 ;  /* 0x0001209f01007387 */ /* 0x0001e20000100800 */
[C---:B------:R-:W-:Y:S01]  /*53d0*/  IMAD R132, R40.reuse, 0x44, RZ ;  /* 0x0000004428847824 */ /* 0x040fe200078e02ff */
[----:B------:R-:W-:Y:S01]  /*53e0*/  UIADD3.64 UR10, UR8, 0x380, URZ ;  /* 0x00000380080a7897 */ /* 0x000fe2000fffe03f */
[C---:B------:R-:W-:Y:S01]  /*53f0*/  IMAD R133, R40.reuse, 0x22, RZ ;  /* 0x0000002228857824 */ /* 0x040fe200078e02ff */
[----:B------:R-:W-:Y:S01]  /*5400*/  UIADD3.64 UR10, UR8, 0x480, URZ ;  /* 0x00000480080a7897 */ /* 0x000fe2000fffe03f */
[C---:B------:R-:W-:Y:S01]  /*5410*/  IMAD R134, R40.reuse, 0x78, RZ ;  /* 0x0000007828867824 */ /* 0x040fe200078e02ff */
[----:B------:R-:W-:Y:S01]  /*5420*/  CS2R R72, SRZ ;  /* 0x0000000000487805 */ /* 0x000fe2000001ff00 */
[C---:B------:R-:W-:Y:S01]  /*5430*/  IMAD R135, R40.reuse, 0x3c, RZ ;  /* 0x0000003c28877824 */ /* 0x040fe200078e02ff */
[----:B------:R-:W-:Y:S01]  /*5440*/  CS2R R74, SRZ ;  /* 0x00000000004a7805 */ /* 0x000fe2000001ff00 */
[----:B------:R-:W-:Y:S01]  /*5450*/  IMAD R136, R40, 0x1e, RZ ;  /* 0x0000001e28887824 */ /* 0x000fe200078e02ff */
[-C--:B0-----:R-:W-:Y:S01]  /*5460*/  IADD3 R159, P4, R160, R114.reuse, RZ ;  /* 0x00000072a09f7210 */ /* 0x081fe20007f9e0ff */
[----:B------:R-:W-:Y:S01]  /*5470*/  IMAD R137, R40, 0x68, RZ ;  /* 0x0000006828897824 */ /* 0x000fe200078e02ff */
[-C--:B------:R-:W-:Y:S01]  /*5480*/  IADD3 R160, P6, R162, R114.reuse, RZ ;  /* 0x00000072a2a07210 */ /* 0x080fe20007fde0ff */
[C---:B------:R-:W-:Y:S01]  /*5490*/  IMAD R138, R40.reuse, 0x34, RZ ;  /* 0x00000034288a7824 */ /* 0x040fe200078e02ff */
[----:B------:R-:W-:Y:S01]  /*54a0*/  CS2R R76, SRZ ;  /* 0x00000000004c7805 */ /* 0x000fe2000001ff00 */
[----:B------:R0:W-:Y:S01]  /*54b0*/  STL [R1+0x130], R159 ;  /* 0x0001309f01007387 */ /* 0x0001e20000100800 */
[C---:B------:R-:W-:Y:S01]  /*54c0*/  IMAD R139, R40.reuse, 0x1a, RZ ;  /* 0x0000001a288b7824 */ /* 0x040fe200078e02ff */
[----:B------:R-:W-:Y:S01]  /*54d0*/  CS2R R24, SRZ ;  /* 0x0000000000187805 */ /* 0x000fe2000001ff00 */
[C---:B------:R-:W-:Y:S01]  /*54e0*/  IMAD R140, R40.reuse, 0x58, RZ ;  /* 0x00000058288c7824 */ /* 0x040fe200078e02ff */
[----:B------:R1:W-:Y:S01]  /*54f0*/  STL [R1+0x140], R161 ;  /* 0x000140a101007387 */ /* 0x0003e20000100800 */
[C---:B------:R-:W-:Y:S01]  /*5500*/  IMAD R141, R40.reuse, 0x2c, RZ ;  /* 0x0000002c288d7824 */ /* 0x040fe200078e02ff */
[----:B------:R-:W-:Y:S01]  /*5510*/  UMOV UR10, UR14 ;  /* 0x0000000e000a7c82 */ /* 0x000fe20008000000 */
[C---:B------:R-:W-:Y:S01]  /*5520*/  IMAD R142, R40.reuse, 0x16, RZ ;  /* 0x00000016288e7824 */ /* 0x040fe200078e02ff */
[----:B------:R2:W-:Y:S01]  /*5530*/  STL [R1+0x150], R160 ;  /* 0x000150a001007387 */ /* 0x0005e20000100800 */
[C---:B------:R-:W-:Y:S01]  /*5540*/  IMAD R143, R40.reuse, 0x48, RZ ;  /* 0x00000048288f7824 */ /* 0x040fe200078e02ff */
[-C--:B0-----:R-:W-:Y:S01]  /*5550*/  IADD3 R159, P0, R163, R114.reuse, RZ ;  /* 0x00000072a39f7210 */ /* 0x081fe20007f1e0ff */
[C---:B------:R-:W-:Y:S01]  /*5560*/  IMAD R144, R40.reuse, 0x24, RZ ;  /* 0x0000002428907824 */ /* 0x040fe200078e02ff */
[----:B------:R-:W-:Y:S01]  /*5570*/  UMOV UR11, UR15 ;  /* 0x0000000f000b7c82 */ /* 0x000fe20008000000 */
[----:B------:R-:W-:Y:S01]  /*5580*/  IMAD R145, R40, 0x12, RZ ;  /* 0x0000001228917824 */ /* 0x000fe200078e02ff */
[-C--:B-1----:R-:W-:Y:S01]  /*5590*/  IADD3 R161, P3, R164, R114.reuse, RZ ;  /* 0x00000072a4a17210 */ /* 0x082fe20007f7e0ff */
[----:B------:R0:W-:Y:S01]  /*55a0*/  STL [R1+0x160], R159 ;  /* 0x0001609f01007387 */ /* 0x0001e20000100800 */
[C---:B------:R-:W-:Y:S01]  /*55b0*/  IMAD R146, R40.reuse, 0x70, RZ ;  /* 0x0000007028927824 */ /* 0x040fe200078e02ff */
[----:B------:R-:W-:Y:S01]  /*55c0*/  UIADD3.64 UR18, UR8, 0x400, URZ ;  /* 0x0000040008127897 */ /* 0x000fe2000fffe03f */
[-C--:B--2---:R-:W-:Y:S01]  /*55d0*/  IADD3 R160, P1, R165, R114.reuse, RZ ;  /* 0x00000072a5a07210 */ /* 0x084fe20007f3e0ff */
[----:B------:R1:W-:Y:S01]  /*55e0*/  STL [R1+0x170], R161 ;  /* 0x000170a101007387 */ /* 0x0003e20000100800 */
[C---:B------:R-:W-:Y:S01]  /*55f0*/  IMAD R147, R40.reuse, 0x38, RZ ;  /* 0x0000003828937824 */ /* 0x040fe200078e02ff */
[----:B------:R-:W-:Y:S01]  /*5600*/  UIADD3.64 UR12, UR8, 0x80, URZ ;  /* 0x00000080080c7897 */ /* 0x000fe2000fffe03f */
[C---:B------:R-:W-:Y:S01]  /*5610*/  IMAD R148, R40.reuse, 0x1c, RZ ;  /* 0x0000001c28947824 */ /* 0x040fe200078e02ff */
[----:B------:R2:W-:Y:S01]  /*5620*/  STL [R1+0x180], R160 ;  /* 0x000180a001007387 */ /* 0x0005e20000100800 */
[----:B------:R-:W-:Y:S01]  /*5630*/  IMAD R149, R40, 0xe, RZ ;  /* 0x0000000e28957824 */ /* 0x000fe200078e02ff */
[-C--:B0-----:R-:W-:Y:S01]  /*5640*/  LEA.HI.X.SX32 R159, R166, R111.reuse, 0x1, P2 ;  /* 0x0000006fa69f7211 */ /* 0x081fe200010f0eff */
[C---:B------:R-:W-:Y:S01]  /*5650*/  IMAD R150, R40.reuse, 0x50, RZ ;  /* 0x0000005028967824 */ /* 0x040fe200078e02ff */
[----:B------:R-:W-:Y:S01]  /*5660*/  UIADD3.64 UR16, UR8, 0x100, URZ ;  /* 0x0000010008107897 */ /* 0x000fe2000fffe03f */
[C---:B------:R-:W-:Y:S01]  /*5670*/  IMAD R151, R40.reuse, 0x28, RZ ;  /* 0x0000002828977824 */ /* 0x040fe200078e02ff */
[-C--:B-1----:R-:W-:Y:S01]  /*5680*/  IADD3 R161, P2, R167, R114.reuse, RZ ;  /* 0x00000072a7a17210 */ /* 0x082fe20007f5e0ff */
[----:B------:R0:W-:Y:S01]  /*5690*/  STL [R1+0x11c], R159 ;  /* 0x00011c9f01007387 */ /* 0x0001e20000100800 */
[----:B------:R-:W-:Y:S01]  /*56a0*/  IMAD R152, R40, 0x14, RZ ;  /* 0x0000001428987824 */ /* 0x000fe200078e02ff */
[----:B------:R-:W-:Y:S01]  /*56b0*/  UIADD3.64 UR20, UR8, 0x180, URZ ;  /* 0x0000018008147897 */ /* 0x000fe2000fffe03f */
[-C--:B--2---:R-:W-:Y:S01]  /*56c0*/  LEA.HI.X.SX32 R160, R168, R111.reuse, 0x1, P4 ;  /* 0x0000006fa8a07211 */ /* 0x084fe200020f0eff */
[----:B------:R1:W-:Y:S01]  /*56d0*/  STL [R1+0x190], R161 ;  /* 0x000190a101007387 */ /* 0x0003e20000100800 */
[C---:B------:R-:W-:Y:S01]  /*56e0*/  IMAD R153, R40.reuse, 0xa, RZ ;  /* 0x0000000a28997824 */ /* 0x040fe200078e02ff */
[----:B------:R-:W-:Y:S01]  /*56f0*/  UIADD3.64 UR24, UR8, 0x200, URZ ;  /* 0x0000020008187897 */ /* 0x000fe2000fffe03f */
[C---:B------:R-:W-:Y:S01]  /*5700*/  IMAD R154, R40.reuse, 0x60, RZ ;  /* 0x00000060289a7824 */ /* 0x040fe200078e02ff */
[----:B------:R2:W-:Y:S01]  /*5710*/  STL [R1+0x12c], R160 ;  /* 0x00012ca001007387 */ /* 0x0005e20000100800 */
[C---:B------:R-:W-:Y:S01]  /*5720*/  IMAD R155, R40.reuse, 0x30, RZ ;  /* 0x00000030289b7824 */ /* 0x040fe200078e02ff */
[-C--:B0-----:R-:W-:Y:S01]  /*5730*/  IADD3 R159, P4, R169, R114.reuse, RZ ;  /* 0x00000072a99f7210 */ /* 0x081fe20007f9e0ff */
[C---:B------:R-:W-:Y:S01]  /*5740*/  IMAD R156, R40.reuse, 0x18, RZ ;  /* 0x00000018289c7824 */ /* 0x040fe200078e02ff */
[----:B------:R-:W-:Y:S01]  /*5750*/  UIADD3.64 UR28, UR8, 0x280, URZ ;  /* 0x00000280081c7897 */ /* 0x000fe2000fffe03f */
[----:B------:R-:W-:Y:S01]  /*5760*/  IMAD R157, R40, 0xc, RZ ;  /* 0x0000000c289d7824 */ /* 0x000fe200078e02ff */
[-C--:B-1----:R-:W-:Y:S01]  /*5770*/  LEA.HI.X.SX32 R161, R170, R111.reuse, 0x1, P5 ;  /* 0x0000006faaa17211 */ /* 0x082fe200028f0eff */
[----:B------:R0:W-:Y:S01]  /*5780*/  STL [R1+0x1a0], R159 ;  /* 0x0001a09f01007387 */ /* 0x0001e20000100800 */
[C---:B------:R-:W-:Y:S01]  /*5790*/  IMAD R158, R40.reuse, 0x6, RZ ;  /* 0x00000006289e7824 */ /* 0x040fe200078e02ff */
[----:B------:R-:W-:Y:S01]  /*57a0*/  UIADD3.64 UR32, UR8, 0x300, URZ ;  /* 0x0000030008207897 */ /* 0x000fe2000fffe03f */
[-C--:B--2---:R-:W-:Y:S01]  /*57b0*/  IADD3 R160, P5, R171, R114.reuse, RZ ;  /* 0x00000072aba07210 */ /* 0x084fe20007fbe0ff */
[----:B------:R1:W-:Y:S01]  /*57c0*/  STL [R1+0x13c], R161 ;  /* 0x00013ca101007387 */ /* 0x0003e20000100800 */
[C---:B------:R-:W-:Y:S01]  /*57d0*/  IMAD.SHL.U32 R42, R40.reuse, 0x2, RZ ;  /* 0x00000002282a7824 */ /* 0x040fe200078e00ff */
[----:B------:R-:W-:Y:S01]  /*57e0*/  UIADD3.64 UR40, UR8, 0x500, URZ ;  /* 0x0000050008287897 */ /* 0x000fe2000fffe03f */
[----:B------:R-:W-:Y:S01]  /*57f0*/  IMAD.SHL.U32 R113, R40, 0x80, RZ ;  /* 0x0000008028717824 */ /* 0x000fe200078e00ff */
[----:B------:R2:W-:Y:S01]  /*5800*/  STL [R1+0x1b0], R160 ;  /* 0x0001b0a001007387 */ /* 0x0005e20000100800 */
[----:B------:R-:W-:Y:S01]  /*5810*/  IMAD.MOV.U32 R110, RZ, RZ, RZ ;  /* 0x000000ffff6e7224 */ /* 0x000fe200078e00ff */
[-C--:B0-----:R-:W-:Y:S01]  /*5820*/  LEA.HI.X.SX32 R159, R172, R111.reuse, 0x1, P6 ;  /* 0x0000006fac9f7211 */ /* 0x081fe200030f0eff */
[----:B------:R-:W-:Y:S01]  /*5830*/  UIADD3.64 UR44, UR8, 0x580, URZ ;  /* 0x00000580082c7897 */ /* 0x000fe2000fffe03f */
[----:B------:R-:W-:Y:S01]  /*5840*/  SHF.R.S32.HI R43, RZ, 0x1f, R113 ;  /* 0x0000001fff2b7819 */ /* 0x000fe20000011471 */
[----:B------:R-:W-:Y:S01]  /*5850*/  UIADD3.64 UR48, UR8, 0x600, URZ ;  /* 0x0000060008307897 */ /* 0x000fe2000fffe03f */
[----:B-1----:R-:W-:Y:S01]  /*5860*/  IADD3 R161, P6, R173, R114, RZ ;  /* 0x00000072ada17210 */ /* 0x002fe20007fde0ff */
[----:B------:R0:W-:Y:S01]  /*5870*/  STL [R1+0x14c], R159 ;  /* 0x00014c9f01007387 */ /* 0x0001e20000100800 */
[C---:B------:R-:W-:Y:S01]  /*5880*/  SHF.L.U64.HI R112, R113.reuse, 0x1, R43 ;  /* 0x0000000171707819 */ /* 0x040fe2000001022b */
[----:B------:R-:W-:Y:S01]  /*5890*/  IMAD.SHL.U32 R113, R113, 0x2, RZ ;  /* 0x0000000271717824 */ /* 0x000fe200078e00ff */
[----:B--2---:R-:W-:Y:S01]  /*58a0*/  LEA.HI.X.SX32 R160, R174, R111, 0x1, P0 ;  /* 0x0000006faea07211 */ /* 0x004fe200000f0eff */
[----:B------:R1:W-:Y:S01]  /*58b0*/  STL [R1+0x1c0], R161 ;  /* 0x0001c0a101007387 */ /* 0x0003e20000100800 */
[----:B------:R-:W-:-:S02]  /*58c0*/  UIADD3.64 UR52, UR8, 0x680, URZ ;  /* 0x0000068008347897 */ /* 0x000fc4000fffe03f */
[----:B------:R-:W-:Y:S01]  /*58d0*/  UIADD3.64 UR56, UR8, 0x700, URZ ;  /* 0x0000070008387897 */ /* 0x000fe2000fffe03f */
[----:B------:R2:W-:Y:S01]  /*58e0*/  STL [R1+0x15c], R160 ;  /* 0x00015ca001007387 */ /* 0x0005e20000100800 */
[----:B------:R-:W-:Y:S01]  /*58f0*/  UIADD3.64 UR14, UR10, 0x2, URZ ;  /* 0x000000020a0e7897 */ /* 0x000fe2000fffe03f */
[-C--:B0-----:R-:W-:Y:S01]  /*5900*/  IADD3 R159, P0, R175, R114.reuse, RZ ;  /* 0x00000072af9f7210 */ /* 0x081fe20007f1e0ff */
[----:B------:R-:W-:Y:S02]  /*5910*/  UIADD3.64 UR18, UR10, 0x4, URZ ;  /* 0x000000040a127897 */ /* 0x000fe4000fffe03f */
[----:B------:R-:W-:Y:S01]  /*5920*/  UIADD3.64 UR22, UR10, 0x1fe, URZ ;  /* 0x000001fe0a167897 */ /* 0x000fe2000fffe03f */
[----:B-1----:R-:W-:Y:S01]  /*5930*/  LEA.HI.X.SX32 R161, R176, R111, 0x1, P3 ;  /* 0x0000006fb0a17211 */ /* 0x002fe200018f0eff */
[----:B------:R0:W-:Y:S01]  /*5940*/  STL [R1+0x1d0], R159 ;  /* 0x0001d09f01007387 */ /* 0x0001e20000100800 */
[----:B------:R-:W-:Y:S01]  /*5950*/  UIADD3.64 UR26, UR10, 0x200, URZ ;  /* 0x000002000a1a7897 */ /* 0x000fe2000fffe03f */
[----:B--2---:R-:W-:-:S02]  /*5960*/  IADD3 R160, P3, R177, R114, RZ ;  /* 0x00000072b1a07210 */ /* 0x004fc40007f7e0ff */
[----:B------:R1:W-:Y:S01]  /*5970*/  STL [R1+0x16c], R161 ;  /* 0x00016ca101007387 */ /* 0x0003e20000100800 */
[----:B------:R-:W-:Y:S02]  /*5980*/  UIADD3.64 UR30, UR10, 0x202, URZ ;  /* 0x000002020a1e7897 */ /* 0x000fe4000fffe03f */
[----:B------:R-:W-:Y:S01]  /*5990*/  UIADD3.64 UR34, UR10, 0x204, URZ ;  /* 0x000002040a227897 */ /* 0x000fe2000fffe03f */
[----:B------:R2:W-:Y:S01]  /*59a0*/  STL [R1+0x1e0], R160 ;  /* 0x0001e0a001007387 */ /* 0x0005e20000100800 */
[----:B0-----:R-:W-:Y:S02]  /*59b0*/  LEA.HI.X.SX32 R159, R178, R111, 0x1, P1 ;  /* 0x0000006fb29f7211 */ /* 0x001fe400008f0eff */
[----:B-1----:R-:W-:-:S03]  /*59c0*/  IADD3 R161, P1, R179, R114, RZ ;  /* 0x00000072b3a17210 */ /* 0x002fc60007f3e0ff */
[----:B------:R0:W-:Y:S01]  /*59d0*/  STL [R1+0x17c], R159 ;  /* 0x00017c9f01007387 */ /* 0x0001e20000100800 */
[----:B--2---:R-:W-:-:S03]  /*59e0*/  LEA.HI.X.SX32 R160, R180, R111, 0x1, P2 ;  /* 0x0000006fb4a07211 */ /* 0x004fc600010f0eff */
[----:B------:R1:W-:Y:S04]  /*59f0*/  STL [R1+0x1f0], R161 ;  /* 0x0001f0a101007387 */ /* 0x0003e80000100800 */
[----:B------:R2:W-:Y:S01]  /*5a00*/  STL [R1+0x18c], R160 ;  /* 0x00018ca001007387 */ /* 0x0005e20000100800 */
[----:B0-----:R-:W-:Y:S02]  /*5a10*/  IADD3 R159, P2, R181, R114, RZ ;  /* 0x00000072b59f7210 */ /* 0x001fe40007f5e0ff */
[----:B-1----:R-:W-:-:S03]  /*5a20*/  LEA.HI.X.SX32 R161, R182, R111, 0x1, P4 ;  /* 0x0000006fb6a17211 */ /* 0x002fc600020f0eff */
[----:B------:R0:W-:Y:S01]  /*5a30*/  STL [R1+0x200], R159 ;  /* 0x0002009f01007387 */ /* 0x0001e20000100800 */
[----:B--2---:R-:W-:-:S03]  /*5a40*/  IADD3 R160, P4, R183, R114, RZ ;  /* 0x00000072b7a07210 */ /* 0x004fc60007f9e0ff */
[----:B------:R1:W-:Y:S04]  /*5a50*/  STL [R1+0x19c], R161 ;  /* 0x00019ca101007387 */ /* 0x0003e80000100800 */
        /* <DEDUP_REMOVED lines=100> */
[----:B--2---:R-:W-:-:S03]  /*60a0*/  IMAD R160, R40, 0x3d, RZ ;  /* 0x0000003d28a07824 */ /* 0x004fc600078e02ff */
[----:B------:R1:W-:Y:S02]  /*60b0*/  STL [R1+0x1e8], R161 ;  /* 0x0001e8a101007387 */ /* 0x0003e40000100800 */
[-C--:B------:R-:W-:Y:S01]  /*60c0*/  LEA.HI.X.SX32 R162, R160, R111.reuse, 0x1, P0 ;  /* 0x0000006fa0a27211 */ /* 0x080fe200000f0eff */
[C---:B------:R-:W-:Y:S02]  /*60d0*/  IMAD R160, R40.reuse, 0x3b, RZ ;  /* 0x0000003b28a07824 */ /* 0x040fe400078e02ff */
[----:B0-----:R-:W-:Y:S01]  /*60e0*/  IMAD R159, R40, 0xc4, RZ ;  /* 0x000000c4289f7824 */ /* 0x001fe200078e02ff */
[----:B-1----:R-:W-:Y:S02]  /*60f0*/  LEA.HI.X.SX32 R161, R44, R111, 0x1, P3 ;  /* 0x0000006f2ca17211 */ /* 0x002fe400018f0eff */
[----:B------:R-:W-:-:S03]  /*6100*/  IADD3 R163, P3, R45, R114, RZ ;  /* 0x000000722da37210 */ /* 0x000fc60007f7e0ff */
[----:B------:R0:W-:Y:S04]  /*6110*/  STL [R1+0x144], R161 ;  /* 0x000144a101007387 */ /* 0x0001e80000100800 */
[----:B------:R-:W-:Y:S04]  /*6120*/  STL [R1+0x340], R163 ;  /* 0x000340a301007387 */ /* 0x000fe80000100800 */
[----:B------:R1:W-:Y:S01]  /*6130*/  STL [R1+0x32c], R162 ;  /* 0x00032ca201007387 */ /* 0x0003e20000100800 */
[----:B0-----:R-:W-:Y:S01]  /*6140*/  IADD3 R161, P0, R159, R114, RZ ;  /* 0x000000729fa17210 */ /* 0x001fe20007f1e0ff */
[----:B------:R-:W-:-:S04]  /*6150*/  IMAD R159, R40, 0xbc, RZ ;  /* 0x000000bc289f7824 */ /* 0x000fc800078e02ff */
[----:B------:R0:W-:Y:S01]  /*6160*/  STL [R1+0x208], R161 ;  /* 0x000208a101007387 */ /* 0x0001e20000100800 */
[-C--:B-1----:R-:W-:Y:S01]  /*6170*/  LEA.HI.X.SX32 R162, R160, R111.reuse, 0x1, P3 ;  /* 0x0000006fa0a27211 */ /* 0x082fe200018f0eff */
[----:B------:R-:W-:Y:S01]  /*6180*/  IMAD R160, R40, 0x39, RZ ;  /* 0x0000003928a07824 */ /* 0x000fe200078e02ff */
[----:B0-----:R-:W-:Y:S02]  /*6190*/  LEA.HI.X.SX32 R161, R45, R111, 0x1, P1 ;  /* 0x0000006f2da17211 */ /* 0x001fe400008f0eff */
[----:B------:R-:W-:Y:S02]  /*61a0*/  CS2R R44, SRZ ;  /* 0x00000000002c7805 */ /* 0x000fe4000001ff00 */
[-C--:B------:R-:W-:Y:S01]  /*61b0*/  IADD3 R163, P1, R46, R114.reuse, RZ ;  /* 0x000000722ea37210 */ /* 0x080fe20007f3e0ff */
        /* <DEDUP_REMOVED lines=101> */
[C---:B------:R-:W-:Y:S01]  /*6810*/  IMAD R160, R40.reuse, 0x25, RZ ;  /* 0x0000002528a07824 */ /* 0x040fe200078e02ff */
        /* <DEDUP_REMOVED lines=9> */
[-C--:B-1----:R-:W-:Y:S02]  /*68b0*/  LEA.HI.X.SX32 R162, R115, R111.reuse, 0x1, P5 ;  /* 0x0000006f73a27211 */ /* 0x082fe400028f0eff */
[----:B------:R-:W-:Y:S02]  /*68c0*/  LEA.HI.X.SX32 R115, R160, R111, 0x1, P6 ;  /* 0x0000006fa0737211 */ /* 0x000fe400030f0eff */
[-C--:B------:R-:W-:Y:S01]  /*68d0*/  IADD3 R160, P6, R159, R114.reuse, RZ ;  /* 0x000000729fa07210 */ /* 0x080fe20007fde0ff */
[----:B------:R1:W-:Y:S01]  /*68e0*/  STL [R1+0x2c4], R162 ;  /* 0x0002c4a201007387 */ /* 0x0003e20000100800 */
[----:B------:R-:W-:Y:S01]  /*68f0*/  IMAD R159, R40, 0x23, RZ ;  /* 0x00000023289f7824 */ /* 0x000fe200078e02ff */
[----:B0-----:R-:W-:-:S05]  /*6900*/  IADD3 R161, P5, R116, R114, RZ ;  /* 0x0000007274a17210 */ /* 0x001fca0007fbe0ff */
[----:B------:R0:W-:Y:S01]  /*6910*/  STL [R1+0x400], R161 ;  /* 0x000400a101007387 */ /* 0x0001e20000100800 */
[----:B-1----:R-:W-:-:S03]  /*6920*/  IMAD.SHL.U32 R162, R40, 0x20, RZ ;  /* 0x0000002028a27824 */ /* 0x002fc600078e00ff */
[----:B------:R1:W-:Y:S04]  /*6930*/  STL [R1+0x3ec], R115 ;  /* 0x0003ec7301007387 */ /* 0x0003e80000100800 */
[----:B------:R2:W-:Y:S01]  /*6940*/  STL [R1+0x1f8], R160 ;  /* 0x0001f8a001007387 */ /* 0x0005e20000100800 */
[----:B0-----:R-:W-:Y:S01]  /*6950*/  IMAD.SHL.U32 R161, R40, 0x10, RZ ;  /* 0x0000001028a17824 */ /* 0x001fe200078e00ff */
[-C--:B-1----:R-:W-:Y:S02]  /*6960*/  LEA.HI.X.SX32 R115, R116, R111.reuse, 0x1, P0 ;  /* 0x0000006f74737211 */ /* 0x082fe400000f0eff */
[C---:B------:R-:W-:Y:S01]  /*6970*/  IADD3 R116, P0, R117.reuse, R114, RZ ;  /* 0x0000007275747210 */ /* 0x040fe20007f1e0ff */
[----:B--2---:R-:W-:Y:S02]  /*6980*/  IMAD R160, R40, 0xb8, RZ ;  /* 0x000000b828a07824 */ /* 0x004fe400078e02ff */
[----:B------:R0:W-:Y:S01]  /*6990*/  STL [R1+0x2e4], R115 ;  /* 0x0002e47301007387 */ /* 0x0001e20000100800 */
[----:B------:R-:W-:-:S03]  /*69a0*/  LEA.HI.X.SX32 R117, R117, R111, 0x1, P3 ;  /* 0x0000006f75757211 */ /* 0x000fc600018f0eff */
[----:B------:R1:W-:Y:S01]  /*69b0*/  STL [R1+0x410], R116 ;  /* 0x0004107401007387 */ /* 0x0003e20000100800 */
[----:B0-----:R-:W-:Y:S01]  /*69c0*/  LEA.HI.X.SX32 R115, R159, R111, 0x1, P5 ;  /* 0x0000006f9f737211 */ /* 0x001fe200028f0eff */
[----:B------:R-:W-:Y:S01]  /*69d0*/  IMAD R159, R40, 0x21, RZ ;  /* 0x00000021289f7824 */ /* 0x000fe200078e02ff */
[----:B-1----:R-:W-:-:S03]  /*69e0*/  IADD3 R116, P5, R160, R114, RZ ;  /* 0x00000072a0747210 */ /* 0x002fc60007fbe0ff */
[----:B------:R0:W-:Y:S01]  /*69f0*/  STL [R1+0x3fc], R115 ;  /* 0x0003fc7301007387 */ /* 0x0001e20000100800 */
[----:B------:R-:W-:-:S03]  /*6a00*/  IMAD R160, R40, 0xa8, RZ ;  /* 0x000000a828a07824 */ /* 0x000fc600078e02ff */
[----:B------:R1:W-:Y:S04]  /*6a10*/  STL [R1+0x238], R116 ;  /* 0x0002387401007387 */ /* 0x0003e80000100800 */
[----:B------:R2:W-:Y:S01]  /*6a20*/  STL [R1+0x304], R117 ;  /* 0x0003047501007387 */ /* 0x0005e20000100800 */
[----:B0-----:R-:W-:Y:S02]  /*6a30*/  IADD3 R115, P3, R118, R114, RZ ;  /* 0x0000007276737210 */ /* 0x001fe40007f7e0ff */
[----:B-1----:R-:W-:-:S03]  /*6a40*/  LEA.HI.X.SX32 R116, R159, R111, 0x1, P0 ;  /* 0x0000006f9f747211 */ /* 0x002fc600000f0eff */
[----:B------:R0:W-:Y:S01]  /*6a50*/  STL [R1+0x328], R115 ;  /* 0x0003287301007387 */ /* 0x0001e20000100800 */
[----:B------:R-:W-:Y:S01]  /*6a60*/  IMAD R159, R40, 0x1f, RZ ;  /* 0x0000001f289f7824 */ /* 0x000fe200078e02ff */
[CC--:B--2---:R-:W-:Y:S02]  /*6a70*/  LEA.HI.X.SX32 R117, R119.reuse, R111.reuse, 0x1, P3 ;  /* 0x0000006f77757211 */ /* 0x0c4fe400018f0eff */
[----:B------:R1:W-:Y:S01]  /*6a80*/  STL [R1+0x40c], R116 ;  /* 0x00040c7401007387 */ /* 0x0003e20000100800 */
[----:B0-----:R-:W-:Y:S02]  /*6a90*/  IADD3 R115, P0, R119, R114, RZ ;  /* 0x0000007277737210 */ /* 0x001fe40007f1e0ff */
[----:B-1----:R-:W-:-:S03]  /*6aa0*/  LEA.HI.X.SX32 R116, R118, R111, 0x1, P1 ;  /* 0x0000006f76747211 */ /* 0x002fc600008f0eff */
[----:B------:R0:W-:Y:S04]  /*6ab0*/  STL [R1+0x420], R115 ;  /* 0x0004207301007387 */ /* 0x0001e80000100800 */
[----:B------:R1:W-:Y:S01]  /*6ac0*/  STL [R1+0x134], R116 ;  /* 0x0001347401007387 */ /* 0x0003e20000100800 */
[-C--:B0-----:R-:W-:Y:S01]  /*6ad0*/  IADD3 R115, P1, R160, R114.reuse, RZ ;  /* 0x00000072a0737210 */ /* 0x081fe20007f3e0ff */
[----:B------:R-:W-:Y:S01]  /*6ae0*/  IMAD R160, R40, 0x98, RZ ;  /* 0x0000009828a07824 */ /* 0x000fe200078e02ff */
[----:B-1----:R-:W-:-:S03]  /*6af0*/  IADD3 R116, P3, R120, R114, RZ ;  /* 0x0000007278747210 */ /* 0x002fc60007f7e0ff */
[----:B------:R0:W-:Y:S04]  /*6b00*/  STL [R1+0x278], R115 ;  /* 0x0002787301007387 */ /* 0x0001e80000100800 */
[----:B------:R1:W-:Y:S04]  /*6b10*/  STL [R1+0x324], R117 ;  /* 0x0003247501007387 */ /* 0x0003e80000100800 */
[----:B------:R2:W-:Y:S01]  /*6b20*/  STL [R1+0x348], R116 ;  /* 0x0003487401007387 */ /* 0x0005e20000100800 */
[-C--:B0-----:R-:W-:Y:S01]  /*6b30*/  LEA.HI.X.SX32 R115, R159, R111.reuse, 0x1, P0 ;  /* 0x0000006f9f737211 */ /* 0x081fe200000f0eff */
[----:B------:R-:W-:Y:S01]  /*6b40*/  IMAD R159, R40, 0x1d, RZ ;  /* 0x0000001d289f7824 */ /* 0x000fe200078e02ff */
[----:B-1----:R-:W-:-:S03]  /*6b50*/  LEA.HI.X.SX32 R117, R121, R111, 0x1, P3 ;  /* 0x0000006f79757211 */ /* 0x002fc600018f0eff */
[----:B------:R0:W-:Y:S01]  /*6b60*/  STL [R1+0x41c], R115 ;  /* 0x00041c7301007387 */ /* 0x0001e20000100800 */
[----:B--2---:R-:W-:-:S05]  /*6b70*/  IADD3 R116, P0, R121, R114, RZ ;  /* 0x0000007279747210 */ /* 0x004fca0007f1e0ff */
[----:B------:R1:W-:Y:S01]  /*6b80*/  STL [R1+0x430], R116 ;  /* 0x0004307401007387 */ /* 0x0003e20000100800 */
[----:B0-----:R-:W-:-:S05]  /*6b90*/  LEA.HI.X.SX32 R115, R120, R111, 0x1, P2 ;  /* 0x0000006f78737211 */ /* 0x001fca00010f0eff */
[----:B------:R0:W-:Y:S01]  /*6ba0*/  STL [R1+0x174], R115 ;  /* 0x0001747301007387 */ /* 0x0001e20000100800 */
[----:B-1----:R-:W-:Y:S01]  /*6bb0*/  IADD3 R116, P2, R160, R114, RZ ;  /* 0x00000072a0747210 */ /* 0x002fe20007f5e0ff */
[----:B------:R-:W-:-:S04]  /*6bc0*/  IMAD R160, R40, 0x88, RZ ;  /* 0x0000008828a07824 */ /* 0x000fc800078e02ff */
[----:B------:R1:W-:Y:S01]  /*6bd0*/  STL [R1+0x2b8], R116 ;  /* 0x0002b87401007387 */ /* 0x0003e20000100800 */
[----:B0-----:R-:W-:-:S03]  /*6be0*/  IADD3 R115, P3, R122, R114, RZ ;  /* 0x000000727a737210 */ /* 0x001fc60007f7e0ff */
[----:B------:R0:W-:Y:S04]  /*6bf0*/  STL [R1+0x344], R117 ;  /* 0x0003447501007387 */ /* 0x0001e80000100800 */
[----:B------:R2:W-:Y:S01]  /*6c00*/  STL [R1+0x368], R115 ;  /* 0x0003687301007387 */ /* 0x0005e20000100800 */
[-C--:B-1----:R-:W-:Y:S01]  /*6c10*/  LEA.HI.X.SX32 R116, R159, R111.reuse, 0x1, P0 ;  /* 0x0000006f9f747211 */ /* 0x082fe200000f0eff */
[----:B------:R-:W-:Y:S01]  /*6c20*/  IMAD R159, R40, 0x1b, RZ ;  /* 0x0000001b289f7824 */ /* 0x000fe200078e02ff */
[----:B0-----:R-:W-:-:S03]  /*6c30*/  LEA.HI.X.SX32 R117, R123, R111, 0x1, P3 ;  /* 0x0000006f7b757211 */ /* 0x001fc600018f0eff */
        /* <DEDUP_REMOVED lines=65> */
[----:B------:R-:W-:Y:S04]  /*7050*/  STL [R1+0x3e4], R117 ;  /* 0x0003e47501007387 */ /* 0x000fe80000100800 */
[----:B------:R0:W-:Y:S01]  /*7060*/  STL [R1+0x408], R116 ;  /* 0x0004087401007387 */ /* 0x0001e20000100800 */
[----:B-1----:R-:W-:Y:S01]  /*7070*/  LEA.HI.X.SX32 R115, R159, R111, 0x1, P0 ;  /* 0x0000006f9f737211 */ /* 0x002fe200000f0eff */
[----:B------:R-:W-:-:S04]  /*7080*/  IMAD R159, R40, 0x11, RZ ;  /* 0x00000011289f7824 */ /* 0x000fc800078e02ff */
[----:B------:R1:W-:Y:S01]  /*7090*/  STL [R1+0x47c], R115 ;  /* 0x00047c7301007387 */ /* 0x0003e20000100800 */
[----:B0-----:R-:W-:-:S05]  /*70a0*/  IADD3 R116, P0, R133, R114, RZ ;  /* 0x0000007285747210 */ /* 0x001fca0007f1e0ff */
[----:B------:R0:W-:Y:S01]  /*70b0*/  STL [R1+0x490], R116 ;  /* 0x0004907401007387 */ /* 0x0001e20000100800 */
[-C--:B-1----:R-:W-:Y:S02]  /*70c0*/  LEA.HI.X.SX32 R115, R132, R111.reuse, 0x1, P4 ;  /* 0x0000006f84737211 */ /* 0x082fe400020f0eff */
[----:B------:R-:W-:Y:S01]  /*70d0*/  IADD3 R117, P4, R160, R114, RZ ;  /* 0x00000072a0757210 */ /* 0x000fe20007f9e0ff */
[----:B------:R-:W-:Y:S02]  /*70e0*/  IMAD R160, R40, 0xa0, RZ ;  /* 0x000000a028a07824 */ /* 0x000fe400078e02ff */
[----:B------:R1:W-:Y:S01]  /*70f0*/  STL [R1+0x2f4], R115 ;  /* 0x0002f47301007387 */ /* 0x0003e20000100800 */
[----:B0-----:R-:W-:-:S03]  /*7100*/  LEA.HI.X.SX32 R116, R133, R111, 0x1, P3 ;  /* 0x0000006f85747211 */ /* 0x001fc600018f0eff */
[----:B------:R0:W-:Y:S04]  /*7110*/  STL [R1+0x198], R117 ;  /* 0x0001987501007387 */ /* 0x0001e80000100800 */
[----:B------:R2:W-:Y:S01]  /*7120*/  STL [R1+0x404], R116 ;  /* 0x0004047401007387 */ /* 0x0005e20000100800 */
[----:B-1----:R-:W-:Y:S02]  /*7130*/  IADD3 R115, P3, R134, R114, RZ ;  /* 0x0000007286737210 */ /* 0x002fe40007f7e0ff */
[----:B0-----:R-:W-:-:S03]  /*7140*/  LEA.HI.X.SX32 R117, R159, R111, 0x1, P0 ;  /* 0x0000006f9f757211 */ /* 0x001fc600000f0eff */
[----:B------:R0:W-:Y:S01]  /*7150*/  STL [R1+0x338], R115 ;  /* 0x0003387301007387 */ /* 0x0001e20000100800 */
[----:B------:R-:W-:Y:S01]  /*7160*/  IMAD R159, R40, 0xf, RZ ;  /* 0x0000000f289f7824 */ /* 0x000fe200078e02ff */
[----:B--2---:R-:W-:Y:S02]  /*7170*/  IADD3 R116, P0, R135, R114, RZ ;  /* 0x0000007287747210 */ /* 0x004fe40007f1e0ff */
[----:B------:R-:W-:Y:S04]  /*7180*/  STL [R1+0x48c], R117 ;  /* 0x00048c7501007387 */ /* 0x000fe80000100800 */
[----:B------:R1:W-:Y:S01]  /*7190*/  STL [R1+0x428], R116 ;  /* 0x0004287401007387 */ /* 0x0003e20000100800 */
[----:B0-----:R-:W-:-:S05]  /*71a0*/  LEA.HI.X.SX32 R115, R134, R111, 0x1, P6 ;  /* 0x0000006f86737211 */ /* 0x001fca00030f0eff */
[----:B------:R0:W-:Y:S01]  /*71b0*/  STL [R1+0x154], R115 ;  /* 0x0001547301007387 */ /* 0x0001e20000100800 */
[----:B-1----:R-:W-:-:S05]  /*71c0*/  IADD3 R116, P6, R136, R114, RZ ;  /* 0x0000007288747210 */ /* 0x002fca0007fde0ff */
[----:B------:R-:W-:Y:S01]  /*71d0*/  STL [R1+0x4a0], R116 ;  /* 0x0004a07401007387 */ /* 0x000fe20000100800 */
[-C--:B0-----:R-:W-:Y:S02]  /*71e0*/  LEA.HI.X.SX32 R115, R135, R111.reuse, 0x1, P3 ;  /* 0x0000006f87737211 */ /* 0x081fe400018f0eff */
[----:B------:R-:W-:Y:S01]  /*71f0*/  IADD3 R117, P3, R160, R114, RZ ;  /* 0x00000072a0757210 */ /* 0x000fe20007f7e0ff */
[----:B------:R-:W-:Y:S02]  /*7200*/  IMAD R160, R40, 0xc0, RZ ;  /* 0x000000c028a07824 */ /* 0x000fe400078e02ff */
[----:B------:R0:W-:Y:S04]  /*7210*/  STL [R1+0x334], R115 ;  /* 0x0003347301007387 */ /* 0x0001e80000100800 */
[----:B------:R1:W-:Y:S01]  /*7220*/  STL [R1+0x298], R117 ;  /* 0x0002987501007387 */ /* 0x0003e20000100800 */
[----:B0-----:R-:W-:-:S02]  /*7230*/  LEA.HI.X.SX32 R115, R136, R111, 0x1, P0 ;  /* 0x0000006f88737211 */ /* 0x001fc400000f0eff */
[----:B------:R-:W-:Y:S02]  /*7240*/  IADD3 R116, P0, R137, R114, RZ ;  /* 0x0000007289747210 */ /* 0x000fe40007f1e0ff */
[----:B-1----:R-:W-:Y:S01]  /*7250*/  LEA.HI.X.SX32 R117, R159, R111, 0x1, P6 ;  /* 0x0000006f9f757211 */ /* 0x002fe200030f0eff */
[----:B------:R0:W-:Y:S01]  /*7260*/  STL [R1+0x424], R115 ;  /* 0x0004247301007387 */ /* 0x0001e20000100800 */
[----:B------:R-:W-:-:S03]  /*7270*/  IMAD R159, R40, 0xd, RZ ;  /* 0x0000000d289f7824 */ /* 0x000fc600078e02ff */
[----:B------:R1:W-:Y:S04]  /*7280*/  STL [R1+0x378], R116 ;  /* 0x0003787401007387 */ /* 0x0003e80000100800 */
[----:B------:R-:W-:Y:S01]  /*7290*/  STL [R1+0x49c], R117 ;  /* 0x00049c7501007387 */ /* 0x000fe20000100800 */
[----:B0-----:R-:W-:Y:S02]  /*72a0*/  IADD3 R115, P6, R138, R114, RZ ;  /* 0x000000728a737210 */ /* 0x001fe40007fde0ff */
[----:B-1----:R-:W-:-:S03]  /*72b0*/  LEA.HI.X.SX32 R116, R137, R111, 0x1, P5 ;  /* 0x0000006f89747211 */ /* 0x002fc600028f0eff */
[----:B------:R0:W-:Y:S04]  /*72c0*/  STL [R1+0x448], R115 ;  /* 0x0004487301007387 */ /* 0x0001e80000100800 */
[----:B------:R1:W-:Y:S01]  /*72d0*/  STL [R1+0x1d4], R116 ;  /* 0x0001d47401007387 */ /* 0x0003e20000100800 */
[----:B0-----:R-:W-:Y:S02]  /*72e0*/  IADD3 R115, P5, R139, R114, RZ ;  /* 0x000000728b737210 */ /* 0x001fe40007fbe0ff */
[----:B-1----:R-:W-:-:S03]  /*72f0*/  LEA.HI.X.SX32 R116, R138, R111, 0x1, P0 ;  /* 0x0000006f8a747211 */ /* 0x002fc600000f0eff */
[----:B------:R0:W-:Y:S04]  /*7300*/  STL [R1+0x4b0], R115 ;  /* 0x0004b07301007387 */ /* 0x0001e80000100800 */
[----:B------:R1:W-:Y:S01]  /*7310*/  STL [R1+0x374], R116 ;  /* 0x0003747401007387 */ /* 0x0003e20000100800 */
[----:B0-----:R-:W-:Y:S01]  /*7320*/  IADD3 R115, P0, R160, R114, RZ ;  /* 0x00000072a0737210 */ /* 0x001fe20007f1e0ff */
[----:B------:R-:W-:Y:S01]  /*7330*/  IMAD R160, R40, 0x3, RZ ;  /* 0x0000000328a07824 */ /* 0x000fe200078e02ff */
[----:B-1----:R-:W-:-:S03]  /*7340*/  LEA.HI.X.SX32 R116, R139, R111, 0x1, P6 ;  /* 0x0000006f8b747211 */ /* 0x002fc600030f0eff */
[----:B------:R0:W-:Y:S01]  /*7350*/  STL [R1+0x218], R115 ;  /* 0x0002187301007387 */ /* 0x0001e20000100800 */
[----:B------:R-:W-:-:S03]  /*7360*/  IADD3 R117, P6, R140, R114, RZ ;  /* 0x000000728c757210 */ /* 0x000fc60007fde0ff */
[----:B------:R1:W-:Y:S04]  /*7370*/  STL [R1+0x444], R116 ;  /* 0x0004447401007387 */ /* 0x0003e80000100800 */
[----:B------:R2:W-:Y:S01]  /*7380*/  STL [R1+0x3b8], R117 ;  /* 0x0003b87501007387 */ /* 0x0005e20000100800 */
[----:B0-----:R-:W-:Y:S01]  /*7390*/  LEA.HI.X.SX32 R115, R159, R111, 0x1, P5 ;  /* 0x0000006f9f737211 */ /* 0x001fe200028f0eff */
[----:B------:R-:W-:Y:S01]  /*73a0*/  IMAD R159, R40, 0xb, RZ ;  /* 0x0000000b289f7824 */ /* 0x000fe200078e02ff */
[----:B-1----:R-:W-:-:S03]  /*73b0*/  IADD3 R116, P5, R141, R114, RZ ;  /* 0x000000728d747210 */ /* 0x002fc60007fbe0ff */
[----:B------:R0:W-:Y:S01]  /*73c0*/  STL [R1+0x4ac], R115 ;  /* 0x0004ac7301007387 */ /* 0x0001e20000100800 */
[----:B--2---:R-:W-:-:S03]  /*73d0*/  LEA.HI.X.SX32 R117, R140, R111, 0x1, P1 ;  /* 0x0000006f8c757211 */ /* 0x004fc600008f0eff */
        /* <DEDUP_REMOVED lines=22> */
[----:B--2---:R-:W-:-:S03]  /*7540*/  LEA.HI.X.SX32 R117, R145, R111, 0x1, P5 ;  /* 0x0000006f91757211 */ /* 0x004fc600028f0eff */
[----:B------:R1:W-:Y:S01]  /*7550*/  STL [R1+0x3f4], R116 ;  /* 0x0003f47401007387 */ /* 0x0003e20000100800 */
[-C--:B0-----:R-:W-:Y:S02]  /*7560*/  IADD3 R115, P6, R147, R114.reuse, RZ ;  /* 0x0000007293737210 */ /* 0x081fe40007fde0ff */
[----:B-1----:R-:W-:-:S03]  /*7570*/  IADD3 R116, P5, R148, R114, RZ ;  /* 0x0000007294747210 */ /* 0x002fc60007fbe0ff */
[----:B------:R0:W-:Y:S04]  /*7580*/  STL [R1+0x438], R115 ;  /* 0x0004387301007387 */ /* 0x0001e80000100800 */
        /* <DEDUP_REMOVED lines=15> */
[-C--:B0-----:R-:W-:Y:S02]  /*7680*/  LEA.HI.X.SX32 R115, R148, R111.reuse, 0x1, P6 ;  /* 0x0000006f94737211 */ /* 0x081fe400030f0eff */
[----:B-1----:R-:W-:-:S03]  /*7690*/  LEA.HI.X.SX32 R117, R149, R111, 0x1, P5 ;  /* 0x0000006f95757211 */ /* 0x002fc600028f0eff */
[----:B------:R0:W-:Y:S01]  /*76a0*/  STL [R1+0x434], R115 ;  /* 0x0004347301007387 */ /* 0x0001e20000100800 */
[----:B--2---:R-:W-:-:S05]  /*76b0*/  IADD3 R116, P6, R152, R114, RZ ;  /* 0x0000007298747210 */ /* 0x004fca0007fde0ff */
[----:B------:R1:W-:Y:S01]  /*76c0*/  STL [R1+0x4c8], R116 ;  /* 0x0004c87401007387 */ /* 0x0003e20000100800 */
[----:B0-----:R-:W-:-:S03]  /*76d0*/  IADD3 R115, P5, R153, R114, RZ ;  /* 0x0000007299737210 */ /* 0x001fc60007fbe0ff */
[----:B------:R0:W-:Y:S04]  /*76e0*/  STL [R1+0x4a4], R117 ;  /* 0x0004a47501007387 */ /* 0x0001e80000100800 */
[----:B------:R2:W-:Y:S01]  /*76f0*/  STL [R1+0x4f0], R115 ;  /* 0x0004f07301007387 */ /* 0x0005e20000100800 */
[----:B-1----:R-:W-:Y:S01]  /*7700*/  LEA.HI.X.SX32 R116, R159, R111, 0x1, P1 ;  /* 0x0000006f9f747211 */ /* 0x002fe200008f0eff */
[----:B------:R-:W-:Y:S01]  /*7710*/  IMAD R159, R40, 0x5, RZ ;  /* 0x00000005289f7824 */ /* 0x000fe200078e02ff */
[----:B0-----:R-:W-:-:S03]  /*7720*/  IADD3 R117, P1, R154, R114, RZ ;  /* 0x000000729a757210 */ /* 0x001fc60007f3e0ff */
        /* <DEDUP_REMOVED lines=19> */
[C---:B------:R-:W-:Y:S01]  /*7860*/  IMAD.SHL.U32 R159, R40.reuse, 0x40, RZ ;  /* 0x00000040289f7824 */ /* 0x040fe200078e00ff */
[----:B0-----:R-:W-:-:S03]  /*7870*/  LEA R117, P5, R40, R114, 0x7 ;  /* 0x0000007228757211 */ /* 0x001fc600078a38ff */
[----:B------:R0:W-:Y:S01]  /*7880*/  STL [R1+0x4ec], R115 ;  /* 0x0004ec7301007387 */ /* 0x0001e20000100800 */
[----:B--2---:R-:W-:-:S03]  /*7890*/  LEA.HI.X.SX32 R116, R154, R111, 0x1, P0 ;  /* 0x0000006f9a747211 */ /* 0x004fc600000f0eff */
[----:B------:R1:W-:Y:S04]  /*78a0*/  STL [R1+0x318], R117 ;  /* 0x0003187501007387 */ /* 0x0003e80000100800 */
[----:B------:R2:W-:Y:S01]  /*78b0*/  STL [R1+0x214], R116 ;  /* 0x0002147401007387 */ /* 0x0005e20000100800 */
[----:B0-----:R-:W-:Y:S02]  /*78c0*/  LEA R115, P0, R40, R114, 0x6 ;  /* 0x0000007228737211 */ /* 0x001fe400078030ff */
[----:B-1----:R-:W-:-:S03]  /*78d0*/  LEA.HI.X.SX32 R117, R155, R111, 0x1, P1 ;  /* 0x0000006f9b757211 */ /* 0x002fc600008f0eff */
[----:B------:R0:W-:Y:S01]  /*78e0*/  STL [R1+0x418], R115 ;  /* 0x0004187301007387 */ /* 0x0001e20000100800 */
[----:B--2---:R-:W-:-:S03]  /*78f0*/  LEA R116, P1, R40, R114, 0x5 ;  /* 0x0000007228747211 */ /* 0x004fc600078228ff */
[----:B------:R1:W-:Y:S04]  /*7900*/  STL [R1+0x394], R117 ;  /* 0x0003947501007387 */ /* 0x0003e80000100800 */
[----:B------:R2:W-:Y:S01]  /*7910*/  STL [R1+0x498], R116 ;  /* 0x0004987401007387 */ /* 0x0005e20000100800 */
[----:B0-----:R-:W-:Y:S02]  /*7920*/  LEA.HI.X.SX32 R115, R156, R111, 0x1, P3 ;  /* 0x0000006f9c737211 */ /* 0x001fe400018f0eff */
[----:B-1----:R-:W-:-:S03]  /*7930*/  LEA R117, P3, R40, R114, 0x4 ;  /* 0x0000007228757211 */ /* 0x002fc600078620ff */
[----:B------:R0:W-:Y:S01]  /*7940*/  STL [R1+0x454], R115 ;  /* 0x0004547301007387 */ /* 0x0001e20000100800 */
[----:B--2---:R-:W-:-:S03]  /*7950*/  LEA.HI.X.SX32 R116, R157, R111, 0x1, P4 ;  /* 0x0000006f9d747211 */ /* 0x004fc600020f0eff */
[----:B------:R1:W-:Y:S04]  /*7960*/  STL [R1+0x4d8], R117 ;  /* 0x0004d87501007387 */ /* 0x0003e80000100800 */
[----:B------:R2:W-:Y:S01]  /*7970*/  STL [R1+0x4b4], R116 ;  /* 0x0004b47401007387 */ /* 0x0005e20000100800 */
[----:B0-----:R-:W-:Y:S02]  /*7980*/  LEA R115, P4, R40, R114, 0x3 ;  /* 0x0000007228737211 */ /* 0x001fe400078818ff */
[----:B-1----:R-:W-:-:S03]  /*7990*/  LEA.HI.X.SX32 R117, R160, R111, 0x1, P6 ;  /* 0x0000006fa0757211 */ /* 0x002fc600030f0eff */
[----:B------:R0:W-:Y:S01]  /*79a0*/  STL [R1+0x4f8], R115 ;  /* 0x0004f87301007387 */ /* 0x0001e20000100800 */
[----:B------:R-:W-:Y:S01]  /*79b0*/  IMAD.SHL.U32 R160, R40, 0x8, RZ ;  /* 0x0000000828a07824 */ /* 0x000fe200078e00ff */
[----:B--2---:R-:W-:-:S05]  /*79c0*/  LEA.HI.X.SX32 R116, R158, R111, 0x1, P2 ;  /* 0x0000006f9e747211 */ /* 0x004fca00010f0eff */
[----:B------:R1:W-:Y:S01]  /*79d0*/  STL [R1+0x4e4], R116 ;  /* 0x0004e47401007387 */ /* 0x0003e20000100800 */
[----:B0-----:R-:W-:-:S05]  /*79e0*/  IADD3 R115, P2, R42, R114, RZ ;  /* 0x000000722a737210 */ /* 0x001fca0007f5e0ff */
[----:B------:R0:W-:Y:S01]  /*79f0*/  STL [R1+0x510], R115 ;  /* 0x0005107301007387 */ /* 0x0001e20000100800 */
[----:B-1----:R-:W-:-:S03]  /*7a00*/  LEA R116, P6, R40, R114, 0x2 ;  /* 0x0000007228747211 */ /* 0x002fc600078c10ff */
[----:B------:R1:W-:Y:S04]  /*7a10*/  STL [R1+0x4fc], R117 ;  /* 0x0004fc7501007387 */ /* 0x0003e80000100800 */
[----:B------:R2:W-:Y:S01]  /*7a20*/  STL [R1+0x508], R116 ;  /* 0x0005087401007387 */ /* 0x0005e20000100800 */
[-C--:B0-----:R-:W-:Y:S01]  /*7a30*/  LEA.HI.X.SX32 R115, R159, R111.reuse, 0x1, P5 ;  /* 0x0000006f9f737211 */ /* 0x081fe200028f0eff */
[----:B------:R-:W-:Y:S01]  /*7a40*/  IMAD.SHL.U32 R159, R40, 0x4, RZ ;  /* 0x00000004289f7824 */ /* 0x000fe200078e00ff */
[----:B-1----:R-:W-:-:S03]  /*7a50*/  LEA.HI.X.SX32 R117, R162, R111, 0x1, P0 ;  /* 0x0000006fa2757211 */ /* 0x002fc600000f0eff */
[----:B------:R0:W-:Y:S01]  /*7a60*/  STL [R1+0x314], R115 ;  /* 0x0003147301007387 */ /* 0x0001e20000100800 */
[----:B--2---:R-:W-:-:S03]  /*7a70*/  LEA.HI.X.SX32 R116, R161, R111, 0x1, P1 ;  /* 0x0000006fa1747211 */ /* 0x004fc600008f0eff */
[----:B------:R1:W-:Y:S04]  /*7a80*/  STL [R1+0x414], R117 ;  /* 0x0004147501007387 */ /* 0x0003e80000100800 */
[----:B------:R2:W-:Y:S01]  /*7a90*/  STL [R1+0x494], R116 ;  /* 0x0004947401007387 */ /* 0x0005e20000100800 */
[-C--:B0-----:R-:W-:Y:S02]  /*7aa0*/  LEA.HI.X.SX32 R115, R160, R111.reuse, 0x1, P3 ;  /* 0x0000006fa0737211 */ /* 0x081fe400018f0eff */
[----:B-1----:R-:W-:-:S03]  /*7ab0*/  LEA.HI.X.SX32 R117, R159, R111, 0x1, P4 ;  /* 0x0000006f9f757211 */ /* 0x002fc600020f0eff */
[----:B------:R0:W-:Y:S01]  /*7ac0*/  STL [R1+0x4d4], R115 ;  /* 0x0004d47301007387 */ /* 0x0001e20000100800 */
[----:B--2---:R-:W-:-:S03]  /*7ad0*/  LEA.HI.X.SX32 R116, R40, R111, 0x1, P2 ;  /* 0x0000006f28747211 */ /* 0x004fc600010f0eff */
[----:B------:R1:W-:Y:S01]  /*7ae0*/  STL [R1+0x4f4], R117 ;  /* 0x0004f47501007387 */ /* 0x0003e20000100800 */
[----:B------:R-:W-:-:S03]  /*7af0*/  CS2R R40, SRZ ;  /* 0x0000000000287805 */ /* 0x000fc6000001ff00 */
[----:B------:R2:W-:Y:S01]  /*7b00*/  STL [R1+0x50c], R116 ;  /* 0x00050c7401007387 */ /* 0x0005e20000100800 */
[----:B0-----:R-:W-:Y:S02]  /*7b10*/  LEA.HI.X.SX32 R115, R42, R111, 0x1, P6 ;  /* 0x0000006f2a737211 */ /* 0x001fe400030f0eff */
[----:B------:R-:W-:Y:S02]  /*7b20*/  CS2R R42, SRZ ;  /* 0x00000000002a7805 */ /* 0x000fe4000001ff00 */
[C---:B-1----:R-:W-:Y:S01]  /*7b30*/  LOP3.LUT R117, R2.reuse, 0x30, RZ, 0x3c, !PT ;  /* 0x0000003002757812 */ /* 0x042fe200078e3cff */
[----:B------:R0:W-:Y:S01]  /*7b40*/  STL [R1+0x504], R115 ;  /* 0x0005047301007387 */ /* 0x0001e20000100800 */
[----:B--2---:R-:W-:-:S05]  /*7b50*/  LOP3.LUT R116, R2, 0x10, RZ, 0x3c, !PT ;  /* 0x0000001002747812 */ /* 0x004fca00078e3cff */
[----:B------:R1:W-:Y:S01]  /*7b60*/  STL [R1+0x558], R116 ;  /* 0x0005587401007387 */ /* 0x0003e20000100800 */
[----:B0-----:R-:W-:-:S05]  /*7b70*/  LOP3.LUT R115, R2, 0x20, RZ, 0x3c, !PT ;  /* 0x0000002002737812 */ /* 0x001fca00078e3cff */
[----:B------:R0:W-:Y:S01]  /*7b80*/  STL [R1+0x554], R115 ;  /* 0x0005547301007387 */ /* 0x0001e20000100800 */
[----:B-1----:R-:W-:-:S03]  /*7b90*/  LOP3.LUT R116, R2, 0x40, RZ, 0x3c, !PT ;  /* 0x0000004002747812 */ /* 0x002fc600078e3cff */
[----:B------:R1:W-:Y:S04]  /*7ba0*/  STL [R1+0x550], R117 ;  /* 0x0005507501007387 */ /* 0x0003e80000100800 */
[----:B------:R2:W-:Y:S01]  /*7bb0*/  STL [R1+0x54c], R116 ;  /* 0x00054c7401007387 */ /* 0x0005e20000100800 */
[C---:B0-----:R-:W-:Y:S02]  /*7bc0*/  LOP3.LUT R115, R2.reuse, 0x50, RZ, 0x3c, !PT ;  /* 0x0000005002737812 */ /* 0x041fe400078e3cff */
[----:B-1----:R-:W-:-:S03]  /*7bd0*/  LOP3.LUT R117, R2, 0x60, RZ, 0x3c, !PT ;  /* 0x0000006002757812 */ /* 0x002fc600078e3cff */
[----:B------:R0:W-:Y:S01]  /*7be0*/  STL [R1+0x548], R115 ;  /* 0x0005487301007387 */ /* 0x0001e20000100800 */
[----:B--2---:R-:W-:-:S03]  /*7bf0*/  LOP3.LUT R116, R2, 0x70, RZ, 0x3c, !PT ;  /* 0x0000007002747812 */ /* 0x004fc600078e3cff */
[----:B------:R1:W-:Y:S04]  /*7c00*/  STL [R1+0x544], R117 ;  /* 0x0005447501007387 */ /* 0x0003e80000100800 */
[----:B------:R2:W-:Y:S01]  /*7c10*/  STL [R1+0x540], R116 ;  /* 0x0005407401007387 */ /* 0x0005e20000100800 */
[C---:B0-----:R-:W-:Y:S02]  /*7c20*/  LOP3.LUT R115, R3.reuse, 0x10, RZ, 0x3c, !PT ;  /* 0x0000001003737812 */ /* 0x041fe400078e3cff */
[C---:B------:R-:W-:Y:S02]  /*7c30*/  LOP3.LUT R115, R3.reuse, 0x40, RZ, 0x3c, !PT ;  /* 0x0000004003737812 */ /* 0x040fe400078e3cff */
[C---:B-1----:R-:W-:Y:S02]  /*7c40*/  LOP3.LUT R117, R3.reuse, 0x20, RZ, 0x3c, !PT ;  /* 0x0000002003757812 */ /* 0x042fe400078e3cff */
[----:B------:R-:W-:-:S02]  /*7c50*/  LOP3.LUT R117, R3, 0x50, RZ, 0x3c, !PT ;  /* 0x0000005003757812 */ /* 0x000fc400078e3cff */
[C---:B--2---:R-:W-:Y:S02]  /*7c60*/  LOP3.LUT R116, R3.reuse, 0x30, RZ, 0x3c, !PT ;  /* 0x0000003003747812 */ /* 0x044fe400078e3cff */
[C---:B------:R-:W-:Y:S02]  /*7c70*/  LOP3.LUT R116, R3.reuse, 0x60, RZ, 0x3c, !PT ;  /* 0x0000006003747812 */ /* 0x040fe400078e3cff */
[----:B------:R-:W-:-:S07]  /*7c80*/  LOP3.LUT R115, R3, 0x70, RZ, 0x3c, !PT ;  /* 0x0000007003737812 */ /* 0x000fce00078e3cff */
.L_x_1:
[----:B------:R-:W2:Y:S01]  /*7c90*/  LDL R117, [R1+0x50c] ;  /* 0x00050c0001757983 */ /* 0x000ea20000100800 */
[----:B------:R-:W-:Y:S01]  /*7ca0*/  MOV R113, UR49 ;  /* 0x0000003100717c02 */ /* 0x000fe20008000f00 */
[----:B------:R-:W0:Y:S02]  /*7cb0*/  LDC R130, c[0x0][0x230] ;  /* 0x00008c00ff827b82 */ /* 0x000e240000000800 */
[----:B------:R-:W2:Y:S04]  /*7cc0*/  LDL R116, [R1+0x510] ;  /* 0x0005100001747983 */ /* 0x000ea80000100800 */
[----:B------:R-:W-:Y:S04]  /*7cd0*/  STL [R1+0x650], R7 ;  /* 0x0006500701007387 */ /* 0x000fe80000100800 */
[----:B------:R-:W-:Y:S04]  /*7ce0*/  STL [R1+0x61c], R3 ;  /* 0x00061c0301007387 */ /* 0x000fe80000100800 */
[----:B------:R1:W-:Y:S01]  /*7cf0*/  STL [R1+0x618], R112 ;  /* 0x0006187001007387 */ /* 0x0003e20000100800 */
[----:B------:R-:W-:-:S03]  /*7d00*/  MOV R115, UR53 ;  /* 0x0000003500737c02 */ /* 0x000fc60008000f00 */
[----:B-1----:R-:W3:Y:S04]  /*7d10*/  LDL.LU R112, [R1+0x508] ;  /* 0x0005080001707983 */ /* 0x002ee80000300800 */
[----:B-----5:R1:W-:Y:S04]  /*7d20*/  STL [R1+0x57c], R0 ;  /* 0x00057c0001007387 */ /* 0x0203e80000100800 */
[----:B------:R-:W4:Y:S04]  /*7d30*/  LDL R132, [R1+0x504] ;  /* 0x0005040001847983 */ /* 0x000f280000100800 */
[----:B------:R0:W-:Y:S01]  /*7d40*/  STL [R1+0x538], R113 ;  /* 0x0005387101007387 */ /* 0x0001e20000100800 */
[----:B-1----:R-:W-:-:S05]  /*7d50*/  MOV R0, UR48 ;  /* 0x0000003000007c02 */ /* 0x002fca0008000f00 */
[----:B------:R1:W-:Y:S01]  /*7d60*/  STL [R1+0x534], R0 ;  /* 0x0005340001007387 */ /* 0x0003e20000100800 */
[----:B0-----:R-:W-:-:S03]  /*7d70*/  MOV R113, UR52 ;  /* 0x0000003400717c02 */ /* 0x001fc60008000f00 */
[----:B------:R-:W-:Y:S04]  /*7d80*/  STL [R1+0x530], R115 ;  /* 0x0005307301007387 */ /* 0x000fe80000100800 */
[----:B------:R-:W4:Y:S01]  /*7d90*/  LDL R119, [R1+0x4fc] ;  /* 0x0004fc0001777983 */ /* 0x000f220000100800 */
[----:B-1----:R-:W-:-:S03]  /*7da0*/  MOV R0, UR57 ;  /* 0x0000003900007c02 */ /* 0x002fc60008000f00 */
[----:B------:R0:W-:Y:S04]  /*7db0*/  STL [R1+0x52c], R113 ;  /* 0x00052c7101007387 */ /* 0x0001e80000100800 */
[----:B------:R-:W4:Y:S04]  /*7dc0*/  LDL R118, [R1+0x500] ;  /* 0x0005000001767983 */ /* 0x000f280000100800 */
[----:B------:R1:W-:Y:S04]  /*7dd0*/  STL [R1+0x528], R0 ;  /* 0x0005280001007387 */ /* 0x0003e80000100800 */
[----:B------:R-:W4:Y:S01]  /*7de0*/  LDL R131, [R1+0x4f4] ;  /* 0x0004f40001837983 */ /* 0x000f220000100800 */
[----:B------:R-:W-:-:S03]  /*7df0*/  IMAD R130, R110, -0x80, R130 ;  /* 0xffffff806e827824 */ /* 0x000fc600078e0282 */
[----:B------:R-:W4:Y:S02]  /*7e00*/  LDL R123, [R1+0x4f8] ;  /* 0x0004f800017b7983 */ /* 0x000f240000100800 */
[C---:B------:R-:W-:Y:S02]  /*7e10*/  ISETP.GT.AND P1, PT, R130.reuse, 0x1, PT ;  /* 0x000000018200780c */ /* 0x040fe40003f24270 */
[C---:B------:R-:W-:Y:S02]  /*7e20*/  ISETP.GT.AND P2, PT, R130.reuse, 0x2, PT ;  /* 0x000000028200780c */ /* 0x040fe40003f44270 */
[----:B0-----:R-:W-:Y:S02]  /*7e30*/  MOV R113, UR56 ;  /* 0x0000003800717c02 */ /* 0x001fe40008000f00 */
[----:B------:R-:W-:Y:S02]  /*7e40*/  PRMT R156, RZ, 0x7610, R156 ;  /* 0x00007610ff9c7816 */ /* 0x000fe4000000009c */
[----:B------:R-:W-:Y:S01]  /*7e50*/  ISETP.GT.AND P3, PT, R130, 0x3, PT ;  /* 0x000000038200780c */ /* 0x000fe20003f64270 */
[----:B------:R-:W-:Y:S01]  /*7e60*/  STL [R1+0x620], R113 ;  /* 0x0006207101007387 */ /* 0x000fe20000100800 */
[----:B------:R-:W-:-:S02]  /*7e70*/  PRMT R182, RZ, 0x7610, R182 ;  /* 0x00007610ffb67816 */ /* 0x000fc400000000b6 */
[----:B------:R-:W-:Y:S01]  /*7e80*/  ISETP.GT.AND P4, PT, R130, 0x4, PT ;  /* 0x000000048200780c */ /* 0x000fe20003f84270 */
[----:B------:R-:W-:Y:S04]  /*7e90*/  STL [R1+0x624], R110 ;  /* 0x0006246e01007387 */ /* 0x000fe80000100800 */
[----:B------:R-:W-:Y:S04]  /*7ea0*/  STL [R1+0x628], R111 ;  /* 0x0006286f01007387 */ /* 0x000fe80000100800 */
[----:B------:R0:W-:Y:S04]  /*7eb0*/  STL [R1+0x62c], R114 ;  /* 0x00062c7201007387 */ /* 0x0001e80000100800 */
[----:B------:R-:W4:Y:S04]  /*7ec0*/  LDL R120, [R1+0x4ec] ;  /* 0x0004ec0001787983 */ /* 0x000f280000100800 */
[----:B-1----:R-:W4:Y:S01]  /*7ed0*/  LDL R0, [R1+0x4f0] ;  /* 0x0004f00001007983 */ /* 0x002f220000100800 */
[----:B------:R-:W-:-:S03]  /*7ee0*/  PRMT R166, RZ, 0x7610, R166 ;  /* 0x00007610ffa67816 */ /* 0x000fc600000000a6 */
[----:B--2---:R3:W2:Y:S02]  /*7ef0*/  @P1 LDG.E.U16 R156, desc[UR6][R116.64] ;  /* 0x00000006749c1981 */ /* 0x0046a4000c1e1500 */
[----:B---3--:R-:W-:Y:S02]  /*7f00*/  @P2 IMAD.MOV.U32 R116, RZ, RZ, R112 ;  /* 0x000000ffff742224 */ /* 0x008fe400078e0070 */
[----:B------:R-:W-:Y:S01]  /*7f10*/  STL [R1+0x630], R112 ;  /* 0x0006307001007387 */ /* 0x000fe20000100800 */
[----:B----4-:R-:W-:-:S03]  /*7f20*/  @P2 IMAD.MOV.U32 R117, RZ, RZ, R132 ;  /* 0x000000ffff752224 */ /* 0x010fc600078e0084 */
[----:B------:R-:W3:Y:S04]  /*7f30*/  LDL R132, [R1+0x4dc] ;  /* 0x0004dc0001847983 */ /* 0x000ee80000100800 */
[----:B------:R1:W4:Y:S02]  /*7f40*/  @P2 LDG.E.U16 R182, desc[UR6][R116.64] ;  /* 0x0000000674b62981 */ /* 0x000324000c1e1500 */
[----:B-1----:R-:W-:Y:S02]  /*7f50*/  @P3 IMAD.MOV.U32 R117, RZ, RZ, R119 ;  /* 0x000000ffff753224 */ /* 0x002fe400078e0077 */
[----:B------:R-:W2:Y:S01]  /*7f60*/  LDL R119, [R1+0x4e4] ;  /* 0x0004e40001777983 */ /* 0x000ea20000100800 */
[----:B------:R-:W-:-:S03]  /*7f70*/  @P3 IMAD.MOV.U32 R116, RZ, RZ, R118 ;  /* 0x000000ffff743224 */ /* 0x000fc600078e0076 */
[----:B------:R-:W3:Y:S04]  /*7f80*/  LDL R118, [R1+0x4e8] ;  /* 0x0004e80001767983 */ /* 0x000ee80000100800 */
[----:B------:R1:W4:Y:S02]  /*7f90*/  @P3 LDG.E.U16 R166, desc[UR6][R116.64] ;  /* 0x0000000674a63981 */ /* 0x000324000c1e1500 */
[----:B-1----:R-:W-:Y:S02]  /*7fa0*/  @P4 IMAD.MOV.U32 R117, RZ, RZ, R131 ;  /* 0x000000ffff754224 */ /* 0x002fe400078e0083 */
[----:B------:R-:W4:Y:S01]  /*7fb0*/  LDL R131, [R1+0x4e0] ;  /* 0x0004e00001837983 */ /* 0x000f220000100800 */
[C---:B------:R-:W-:Y:S01]  /*7fc0*/  ISETP.GT.AND P0, PT, R130.reuse, RZ, PT ;  /* 0x000000ff8200720c */ /* 0x040fe20003f04270 */
[----:B------:R-:W-:Y:S01]  /*7fd0*/  @P4 IMAD.MOV.U32 R116, RZ, RZ, R123 ;  /* 0x000000ffff744224 */ /* 0x000fe200078e007b */
[----:B------:R-:W-:Y:S01]  /*7fe0*/  ISETP.GT.AND P5, PT, R130, 0x5, PT ;  /* 0x000000058200780c */ /* 0x000fe20003fa4270 */
[----:B------:R-:W4:Y:S01]  /*7ff0*/  LDL R123, [R1+0x4d4] ;  /* 0x0004d400017b7983 */ /* 0x000f220000100800 */
[----:B------:R-:W-:-:S02]  /*8000*/  PRMT R121, RZ, 0x7610, R121 ;  /* 0x00007610ff797816 */ /* 0x000fc40000000079 */
[----:B------:R-:W-:Y:S02]  /*8010*/  PRMT R140, RZ, 0x7610, R140 ;  /* 0x00007610ff8c7816 */ /* 0x000fe4000000008c */
[----:B------:R-:W-:Y:S02]  /*8020*/  ISETP.GT.AND P1, PT, R130, 0x6, PT ;  /* 0x000000068200780c */ /* 0x000fe40003f24270 */
[----:B------:R1:W4:Y:S03]  /*8030*/  @P4 LDG.E.U16 R121, desc[UR6][R116.64] ;  /* 0x0000000674794981 */ /* 0x000326000c1e1500 */
[----:B------:R-:W-:Y:S01]  /*8040*/  @P0 IMAD.MOV.U32 R115, RZ, RZ, R111 ;  /* 0x000000ffff730224 */ /* 0x000fe200078e006f */
[----:B------:R-:W-:-:S04]  /*8050*/  PRMT R134, RZ, 0x7610, R134 ;  /* 0x00007610ff867816 */ /* 0x000fc80000000086 */
[----:B------:R0:W4:Y:S01]  /*8060*/  @P0 LDG.E.U16 R140, desc[UR6][R114.64] ;  /* 0x00000006728c0981 */ /* 0x000122000c1e1500 */
[----:B------:R-:W-:Y:S01]  /*8070*/  ISETP.GT.AND P0, PT, R130, 0x7, PT ;  /* 0x000000078200780c */ /* 0x000fe20003f04270 */
[----:B-1----:R-:W-:Y:S02]  /*8080*/  @P5 IMAD.MOV.U32 R117, RZ, RZ, R120 ;  /* 0x000000ffff755224 */ /* 0x002fe400078e0078 */
[----:B------:R-:W-:Y:S01]  /*8090*/  @P5 IMAD.MOV.U32 R116, RZ, RZ, R0 ;  /* 0x000000ffff745224 */ /* 0x000fe200078e0000 */
[----:B------:R-:W-:Y:S01]  /*80a0*/  PRMT R133, RZ, 0x7610, R133 ;  /* 0x00007610ff857816 */ /* 0x000fe20000000085 */
[----:B------:R-:W4:Y:S04]  /*80b0*/  LDL R0, [R1+0x4d8] ;  /* 0x0004d80001007983 */ /* 0x000f280000100800 */
[----:B------:R2:W4:Y:S01]  /*80c0*/  @P5 LDG.E.U16 R134, desc[UR6][R116.64] ;  /* 0x0000000674865981 */ /* 0x000522000c1e1500 */
[----:B0-----:R-:W-:Y:S01]  /*80d0*/  PRMT R114, RZ, 0x7610, R114 ;  /* 0x00007610ff727816 */ /* 0x001fe20000000072 */
[----:B--2---:R-:W-:-:S02]  /*80e0*/  @P1 IMAD.MOV.U32 R117, RZ, RZ, R119 ;  /* 0x000000ffff751224 */ /* 0x004fc400078e0077 */
[----:B---3--:R-:W-:-:S05]  /*80f0*/  @P1 IMAD.MOV.U32 R116, RZ, RZ, R118 ;  /* 0x000000ffff741224 */ /* 0x008fca00078e0076 */
[----:B------:R0:W2:Y:S02]  /*8100*/  @P1 LDG.E.U16 R133, desc[UR6][R116.64] ;  /* 0x0000000674851981 */ /* 0x0000a4000c1e1500 */
[----:B0-----:R-:W-:Y:S02]  /*8110*/  @P0 IMAD.MOV.U32 R117, RZ, RZ, R132 ;  /* 0x000000ffff750224 */ /* 0x001fe400078e0084 */
[----:B----4-:R-:W-:-:S05]  /*8120*/  @P0 IMAD.MOV.U32 R116, RZ, RZ, R131 ;  /* 0x000000ffff740224 */ /* 0x010fca00078e0083 */
[----:B------:R0:W3:Y:S04]  /*8130*/  @P0 LDG.E.U16 R114, desc[UR6][R116.64] ;  /* 0x0000000674720981 */ /* 0x0000e8000c1e1500 */
[----:B------:R1:W-:Y:S04]  /*8140*/  STL [R1+0x520], R121 ;  /* 0x0005207901007387 */ /* 0x0003e80000100800 */
[----:B------:R-:W4:Y:S04]  /*8150*/  LDL R120, [R1+0x4d0] ;  /* 0x0004d00001787983 */ /* 0x000f280000100800 */
[----:B------:R-:W2:Y:S04]  /*8160*/  LDL R118, [R1+0x4c8] ;  /* 0x0004c80001767983 */ /* 0x000ea80000100800 */
[----:B-1----:R-:W2:Y:S01]  /*8170*/  LDL R121, [R1+0x4cc] ;  /* 0x0004cc0001797983 */ /* 0x002ea20000100800 */
[----:B------:R-:W-:-:S03]  /*8180*/  ISETP.GT.AND P2, PT, R130, 0x8, PT ;  /* 0x000000088200780c */ /* 0x000fc60003f44270 */
[----:B------:R-:W2:Y:S10]  /*8190*/  LDL R119, [R1+0x4c4] ;  /* 0x0004c40001777983 */ /* 0x000eb40000100800 */
[----:B0-----:R-:W-:-:S02]  /*81a0*/  @P2 IMAD.MOV.U32 R116, RZ, RZ, R0 ;  /* 0x000000ffff742224 */ /* 0x001fc400078e0000 */
[----:B------:R-:W-:Y:S01]  /*81b0*/  @P2 IMAD.MOV.U32 R117, RZ, RZ, R123 ;  /* 0x000000ffff752224 */ /* 0x000fe200078e007b */
[C---:B------:R-:W-:Y:S01]  /*81c0*/  ISETP.GT.AND P3, PT, R130.reuse, 0x9, PT ;  /* 0x000000098200780c */ /* 0x040fe20003f64270 */
[----:B---3--:R-:W-:Y:S04]  /*81d0*/  STL [R1+0x634], R114 ;  /* 0x0006347201007387 */ /* 0x008fe80000100800 */
[----:B------:R-:W3:Y:S04]  /*81e0*/  LDL R123, [R1+0x4bc] ;  /* 0x0004bc00017b7983 */ /* 0x000ee80000100800 */
[----:B------:R-:W3:Y:S01]  /*81f0*/  LDL R0, [R1+0x4c0] ;  /* 0x0004c00001007983 */ /* 0x000ee20000100800 */
[----:B------:R-:W-:-:S02]  /*8200*/  ISETP.GT.AND P4, PT, R130, 0xa, PT ;  /* 0x0000000a8200780c */ /* 0x000fc40003f84270 */
[----:B------:R-:W-:Y:S01]  /*8210*/  PRMT R143, RZ, 0x7610, R143 ;  /* 0x00007610ff8f7816 */ /* 0x000fe2000000008f */
[----:B------:R-:W3:Y:S01]  /*8220*/  LDL R132, [R1+0x4b4] ;  /* 0x0004b40001847983 */ /* 0x000ee20000100800 */
[----:B------:R-:W-:-:S03]  /*8230*/  PRMT R159, RZ, 0x7610, R159 ;  /* 0x00007610ff9f7816 */ /* 0x000fc6000000009f */
[----:B------:R-:W3:Y:S04]  /*8240*/  LDL R131, [R1+0x4b8] ;  /* 0x0004b80001837983 */ /* 0x000ee80000100800 */
[----:B------:R4:W3:Y:S02]  /*8250*/  @P2 LDG.E.U16 R143, desc[UR6][R116.64] ;  /* 0x00000006748f2981 */ /* 0x0008e4000c1e1500 */
[----:B----4-:R-:W-:Y:S02]  /*8260*/  @P3 IMAD.MOV.U32 R116, RZ, RZ, R120 ;  /* 0x000000ffff743224 */ /* 0x010fe400078e0078 */
[----:B--2---:R-:W-:Y:S01]  /*8270*/  @P3 IMAD.MOV.U32 R117, RZ, RZ, R121 ;  /* 0x000000ffff753224 */ /* 0x004fe200078e0079 */
[----:B------:R-:W-:Y:S01]  /*8280*/  ISETP.GT.AND P1, PT, R130, 0xb, PT ;  /* 0x0000000b8200780c */ /* 0x000fe20003f24270 */
[----:B------:R-:W2:Y:S04]  /*8290*/  LDL R121, [R1+0x4ac] ;  /* 0x0004ac0001797983 */ /* 0x000ea80000100800 */
[----:B------:R0:W4:Y:S04]  /*82a0*/  @P3 LDG.E.U16 R159, desc[UR6][R116.64] ;  /* 0x00000006749f3981 */ /* 0x000128000c1e1500 */
[----:B------:R-:W4:Y:S01]  /*82b0*/  LDL R120, [R1+0x4a4] ;  /* 0x0004a40001787983 */ /* 0x000f220000100800 */
[----:B0-----:R-:W-:-:S03]  /*82c0*/  @P4 IMAD.MOV.U32 R116, RZ, RZ, R118 ;  /* 0x000000ffff744224 */ /* 0x001fc600078e0076 */
[----:B------:R-:W4:Y:S01]  /*82d0*/  LDL R118, [R1+0x4b0] ;  /* 0x0004b00001767983 */ /* 0x000f220000100800 */
[----:B------:R-:W-:-:S03]  /*82e0*/  @P4 IMAD.MOV.U32 R117, RZ, RZ, R119 ;  /* 0x000000ffff754224 */ /* 0x000fc600078e0077 */
[----:B------:R-:W4:Y:S01]  /*82f0*/  LDL R119, [R1+0x4a8] ;  /* 0x0004a80001777983 */ /* 0x000f220000100800 */
[----:B------:R-:W-:-:S03]  /*8300*/  PRMT R181, RZ, 0x7610, R181 ;  /* 0x00007610ffb57816 */ /* 0x000fc600000000b5 */
[----:B------:R-:W-:Y:S04]  /*8310*/  STL [R1+0x51c], R134 ;  /* 0x00051c8601007387 */ /* 0x000fe80000100800 */
[----:B------:R3:W4:Y:S02]  /*8320*/  @P4 LDG.E.U16 R181, desc[UR6][R116.64] ;  /* 0x0000000674b54981 */ /* 0x000724000c1e1500 */
[----:B---3--:R-:W-:Y:S02]  /*8330*/  @P1 IMAD.MOV.U32 R117, RZ, RZ, R123 ;  /* 0x000000ffff751224 */ /* 0x008fe400078e007b */
[----:B------:R-:W3:Y:S01]  /*8340*/  LDL R123, [R1+0x49c] ;  /* 0x00049c00017b7983 */ /* 0x000ee20000100800 */
[----:B------:R-:W-:-:S03]  /*8350*/  @P1 IMAD.MOV.U32 R116, RZ, RZ, R0 ;  /* 0x000000ffff741224 */ /* 0x000fc600078e0000 */
[----:B------:R-:W3:Y:S01]  /*8360*/  LDL R0, [R1+0x4a0] ;  /* 0x0004a00001007983 */ /* 0x000ee20000100800 */
[C---:B------:R-:W-:Y:S02]  /*8370*/  ISETP.GT.AND P0, PT, R130.reuse, 0xc, PT ;  /* 0x0000000c8200780c */ /* 0x040fe40003f04270 */
[----:B------:R-:W-:Y:S02]  /*8380*/  PRMT R165, RZ, 0x7610, R165 ;  /* 0x00007610ffa57816 */ /* 0x000fe400000000a5 */
[C---:B------:R-:W-:Y:S02]  /*8390*/  ISETP.GT.AND P2, PT, R130.reuse, 0xd, PT ;  /* 0x0000000d8200780c */ /* 0x040fe40003f44270 */
[----:B------:R-:W-:Y:S02]  /*83a0*/  PRMT R129, RZ, 0x7610, R129 ;  /* 0x00007610ff817816 */ /* 0x000fe40000000081 */
[----:B------:R-:W-:Y:S01]  /*83b0*/  ISETP.GT.AND P3, PT, R130, 0xe, PT ;  /* 0x0000000e8200780c */ /* 0x000fe20003f64270 */
[----:B------:R0:W3:Y:S01]  /*83c0*/  @P1 LDG.E.U16 R165, desc[UR6][R116.64] ;  /* 0x0000000674a51981 */ /* 0x0000e2000c1e1500 */
[----:B------:R-:W-:-:S03]  /*83d0*/  PRMT R127, RZ, 0x7610, R127 ;  /* 0x00007610ff7f7816 */ /* 0x000fc6000000007f */
[----:B0-----:R-:W-:Y:S02]  /*83e0*/  @P0 IMAD.MOV.U32 R116, RZ, RZ, R131 ;  /* 0x000000ffff740224 */ /* 0x001fe400078e0083 */
[----:B------:R-:W-:-:S05]  /*83f0*/  @P0 IMAD.MOV.U32 R117, RZ, RZ, R132 ;  /* 0x000000ffff750224 */ /* 0x000fca00078e0084 */
[----:B------:R2:W3:Y:S01]  /*8400*/  @P0 LDG.E.U16 R129, desc[UR6][R116.64] ;  /* 0x0000000674810981 */ /* 0x0004e2000c1e1500 */
[----:B------:R-:W-:Y:S02]  /*8410*/  ISETP.GT.AND P4, PT, R130, 0xf, PT ;  /* 0x0000000f8200780c */ /* 0x000fe40003f84270 */
[----:B------:R-:W-:Y:S01]  /*8420*/  PRMT R128, RZ, 0x7610, R128 ;  /* 0x00007610ff807816 */ /* 0x000fe20000000080 */
[----:B--2---:R-:W-:Y:S02]  /*8430*/  @P2 IMAD.MOV.U32 R117, RZ, RZ, R121 ;  /* 0x000000ffff752224 */ /* 0x004fe400078e0079 */
[----:B----4-:R-:W-:-:S05]  /*8440*/  @P2 IMAD.MOV.U32 R116, RZ, RZ, R118 ;  /* 0x000000ffff742224 */ /* 0x010fca00078e0076 */
[----:B------:R0:W2:Y:S02]  /*8450*/  @P2 LDG.E.U16 R127, desc[UR6][R116.64] ;  /* 0x00000006747f2981 */ /* 0x0000a4000c1e1500 */
[----:B0-----:R-:W-:Y:S02]  /*8460*/  @P3 IMAD.MOV.U32 R116, RZ, RZ, R119 ;  /* 0x000000ffff743224 */ /* 0x001fe400078e0077 */
[----:B------:R-:W-:-:S05]  /*8470*/  @P3 IMAD.MOV.U32 R117, RZ, RZ, R120 ;  /* 0x000000ffff753224 */ /* 0x000fca00078e0078 */
[----:B------:R3:W4:Y:S01]  /*8480*/  @P3 LDG.E.U16 R128, desc[UR6][R116.64] ;  /* 0x0000000674803981 */ /* 0x000722000c1e1500 */
[----:B------:R-:W-:-:S03]  /*8490*/  PRMT R111, RZ, 0x7610, R111 ;  /* 0x00007610ff6f7816 */ /* 0x000fc6000000006f */
[----:B------:R-:W-:Y:S04]  /*84a0*/  STL [R1+0x518], R133 ;  /* 0x0005188501007387 */ /* 0x000fe80000100800 */
[----:B------:R-:W4:Y:S04]  /*84b0*/  LDL R121, [R1+0x494] ;  /* 0x0004940001797983 */ /* 0x000f280000100800 */
[----:B------:R-:W4:Y:S04]  /*84c0*/  LDL R118, [R1+0x498] ;  /* 0x0004980001767983 */ /* 0x000f280000100800 */
[----:B------:R-:W4:Y:S04]  /*84d0*/  LDL R120, [R1+0x48c] ;  /* 0x00048c0001787983 */ /* 0x000f280000100800 */
[----:B------:R-:W4:Y:S01]  /*84e0*/  LDL R119, [R1+0x490] ;  /* 0x0004900001777983 */ /* 0x000f220000100800 */
[----:B---3--:R-:W-:-:S02]  /*84f0*/  @P4 IMAD.MOV.U32 R117, RZ, RZ, R123 ;  /* 0x000000ffff754224 */ /* 0x008fc400078e007b */
[----:B------:R-:W-:-:S05]  /*8500*/  @P4 IMAD.MOV.U32 R116, RZ, RZ, R0 ;  /* 0x000000ffff744224 */ /* 0x000fca00078e0000 */
[----:B------:R0:W3:Y:S01]  /*8510*/  @P4 LDG.E.U16 R111, desc[UR6][R116.64] ;  /* 0x00000006746f4981 */ /* 0x0000e2000c1e1500 */
[----:B------:R-:W-:-:S03]  /*8520*/  ISETP.GT.AND P1, PT, R130, 0x10, PT ;  /* 0x000000108200780c */ /* 0x000fc60003f24270 */
[----:B--2---:R1:W-:Y:S04]  /*8530*/  STL [R1+0x50], R127 ;  /* 0x0000507f01007387 */ /* 0x0043e80000100800 */
[----:B-1----:R-:W2:Y:S04]  /*8540*/  LDL R127, [R1+0x488] ;  /* 0x00048800017f7983 */ /* 0x002ea80000100800 */
[----:B----4-:R1:W-:Y:S04]  /*8550*/  STL [R1+0x4c], R128 ;  /* 0x00004c8001007387 */ /* 0x0103e80000100800 */
[----:B------:R-:W4:Y:S04]  /*8560*/  LDL R123, [R1+0x47c] ;  /* 0x00047c00017b7983 */ /* 0x000f280000100800 */
[----:B------:R-:W4:Y:S04]  /*8570*/  LDL R0, [R1+0x480] ;  /* 0x0004800001007983 */ /* 0x000f280000100800 */
[----:B-1----:R-:W4:Y:S01]  /*8580*/  LDL R128, [R1+0x484] ;  /* 0x0004840001807983 */ /* 0x002f220000100800 */
[----:B0-----:R-:W-:-:S02]  /*8590*/  @P1 IMAD.MOV.U32 R116, RZ, RZ, R118 ;  /* 0x000000ffff741224 */ /* 0x001fc400078e0076 */
[----:B------:R-:W-:Y:S01]  /*85a0*/  @P1 IMAD.MOV.U32 R117, RZ, RZ, R121 ;  /* 0x000000ffff751224 */ /* 0x000fe200078e0079 */
[----:B---3--:R0:W-:Y:S04]  /*85b0*/  STL [R1+0x638], R111 ;  /* 0x0006386f01007387 */ /* 0x0081e80000100800 */
[----:B------:R-:W3:Y:S04]  /*85c0*/  LDL R121, [R1+0x474] ;  /* 0x0004740001797983 */ /* 0x000ee80000100800 */
[----:B------:R-:W3:Y:S01]  /*85d0*/  LDL R118, [R1+0x478] ;  /* 0x0004780001767983 */ /* 0x000ee20000100800 */
[----:B------:R-:W-:-:S02]  /*85e0*/  ISETP.GT.AND P0, PT, R130, 0x11, PT ;  /* 0x000000118200780c */ /* 0x000fc40003f04270 */
[----:B------:R-:W-:Y:S02]  /*85f0*/  PRMT R142, RZ, 0x7610, R142 ;  /* 0x00007610ff8e7816 */ /* 0x000fe4000000008e */
[C---:B------:R-:W-:Y:S02]  /*8600*/  ISETP.GT.AND P2, PT, R130.reuse, 0x12, PT ;  /* 0x000000128200780c */ /* 0x040fe40003f44270 */
[----:B------:R-:W-:Y:S02]  /*8610*/  PRMT R158, RZ, 0x7610, R158 ;  /* 0x00007610ff9e7816 */ /* 0x000fe4000000009e */
[C---:B------:R-:W-:Y:S01]  /*8620*/  ISETP.GT.AND P3, PT, R130.reuse, 0x13, PT ;  /* 0x000000138200780c */ /* 0x040fe20003f64270 */
[----:B------:R1:W3:Y:S01]  /*8630*/  @P1 LDG.E.U16 R142, desc[UR6][R116.64] ;  /* 0x00000006748e1981 */ /* 0x0002e2000c1e1500 */
[----:B------:R-:W-:Y:S02]  /*8640*/  ISETP.GT.AND P4, PT, R130, 0x14, PT ;  /* 0x000000148200780c */ /* 0x000fe40003f84270 */
[----:B------:R-:W-:Y:S01]  /*8650*/  PRMT R180, RZ, 0x7610, R180 ;  /* 0x00007610ffb47816 */ /* 0x000fe200000000b4 */
[----:B------:R-:W-:Y:S01]  /*8660*/  STL [R1+0x54], R129 ;  /* 0x0000548101007387 */ /* 0x000fe20000100800 */
[----:B-1----:R-:W-:-:S02]  /*8670*/  @P0 IMAD.MOV.U32 R116, RZ, RZ, R119 ;  /* 0x000000ffff740224 */ /* 0x002fc400078e0077 */
[----:B------:R-:W-:Y:S01]  /*8680*/  @P0 IMAD.MOV.U32 R117, RZ, RZ, R120 ;  /* 0x000000ffff750224 */ /* 0x000fe200078e0078 */
[----:B------:R-:W3:Y:S04]  /*8690*/  LDL R119, [R1+0x470] ;  /* 0x0004700001777983 */ /* 0x000ee80000100800 */
[----:B------:R2:W3:Y:S04]  /*86a0*/  @P0 LDG.E.U16 R158, desc[UR6][R116.64] ;  /* 0x00000006749e0981 */ /* 0x0004e8000c1e1500 */
[----:B------:R-:W3:Y:S01]  /*86b0*/  LDL R120, [R1+0x46c] ;  /* 0x00046c0001787983 */ /* 0x000ee20000100800 */
[----:B------:R-:W-:Y:S01]  /*86c0*/  PRMT R164, RZ, 0x7610, R164 ;  /* 0x00007610ffa47816 */ /* 0x000fe200000000a4 */
[----:B--2---:R-:W-:Y:S01]  /*86d0*/  @P2 IMAD.MOV.U32 R116, RZ, RZ, R127 ;  /* 0x000000ffff742224 */ /* 0x004fe200078e007f */
[----:B------:R-:W-:Y:S01]  /*86e0*/  PRMT R122, RZ, 0x7610, R122 ;  /* 0x00007610ff7a7816 */ /* 0x000fe2000000007a */
[----:B------:R-:W2:Y:S01]  /*86f0*/  LDL R127, [R1+0x454] ;  /* 0x00045400017f7983 */ /* 0x000ea20000100800 */
[----:B----4-:R-:W-:-:S05]  /*8700*/  @P2 IMAD.MOV.U32 R117, RZ, RZ, R128 ;  /* 0x000000ffff752224 */ /* 0x010fca00078e0080 */
[----:B------:R1:W4:Y:S02]  /*8710*/  @P2 LDG.E.U16 R180, desc[UR6][R116.64] ;  /* 0x0000000674b42981 */ /* 0x000324000c1e1500 */
[----:B-1----:R-:W-:Y:S02]  /*8720*/  @P3 IMAD.MOV.U32 R116, RZ, RZ, R0 ;  /* 0x000000ffff743224 */ /* 0x002fe400078e0000 */
[----:B------:R-:W-:Y:S01]  /*8730*/  @P3 IMAD.MOV.U32 R117, RZ, RZ, R123 ;  /* 0x000000ffff753224 */ /* 0x000fe200078e007b */
[----:B------:R-:W2:Y:S04]  /*8740*/  LDL R0, [R1+0x468] ;  /* 0x0004680001007983 */ /* 0x000ea80000100800 */
[----:B------:R-:W4:Y:S04]  /*8750*/  LDL R123, [R1+0x464] ;  /* 0x00046400017b7983 */ /* 0x000f280000100800 */
[----:B------:R3:W4:Y:S02]  /*8760*/  @P3 LDG.E.U16 R164, desc[UR6][R116.64] ;  /* 0x0000000674a43981 */ /* 0x000724000c1e1500 */
[----:B---3--:R-:W-:-:S02]  /*8770*/  @P4 IMAD.MOV.U32 R117, RZ, RZ, R121 ;  /* 0x000000ffff754224 */ /* 0x008fc400078e0079 */
[----:B------:R-:W3:Y:S01]  /*8780*/  LDL R121, [R1+0x45c] ;  /* 0x00045c0001797983 */ /* 0x000ee20000100800 */
[----:B------:R-:W-:-:S03]  /*8790*/  @P4 IMAD.MOV.U32 R116, RZ, RZ, R118 ;  /* 0x000000ffff744224 */ /* 0x000fc600078e0076 */
[----:B------:R-:W3:Y:S04]  /*87a0*/  LDL R118, [R1+0x460] ;  /* 0x0004600001767983 */ /* 0x000ee80000100800 */
[----:B------:R1:W3:Y:S01]  /*87b0*/  @P4 LDG.E.U16 R122, desc[UR6][R116.64] ;  /* 0x00000006747a4981 */ /* 0x0002e2000c1e1500 */
[C---:B------:R-:W-:Y:S02]  /*87c0*/  ISETP.GT.AND P1, PT, R130.reuse, 0x15, PT ;  /* 0x000000158200780c */ /* 0x040fe40003f24270 */
[C---:B------:R-:W-:Y:S02]  /*87d0*/  ISETP.GT.AND P0, PT, R130.reuse, 0x16, PT ;  /* 0x000000168200780c */ /* 0x040fe40003f04270 */
[----:B------:R-:W-:Y:S02]  /*87e0*/  PRMT R124, RZ, 0x7610, R124 ;  /* 0x00007610ff7c7816 */ /* 0x000fe4000000007c */
[----:B------:R-:W-:-:S02]  /*87f0*/  ISETP.GT.AND P2, PT, R130, 0x17, PT ;  /* 0x000000178200780c */ /* 0x000fc40003f44270 */
[----:B0-----:R-:W-:-:S05]  /*8800*/  PRMT R111, RZ, 0x7610, R111 ;  /* 0x00007610ff6f7816 */ /* 0x001fca000000006f */
[----:B-1----:R-:W-:Y:S02]  /*8810*/  @P1 IMAD.MOV.U32 R116, RZ, RZ, R119 ;  /* 0x000000ffff741224 */ /* 0x002fe400078e0077 */
[----:B------:R-:W-:-:S05]  /*8820*/  @P1 IMAD.MOV.U32 R117, RZ, RZ, R120 ;  /* 0x000000ffff751224 */ /* 0x000fca00078e0078 */
[----:B------:R2:W3:Y:S01]  /*8830*/  @P1 LDG.E.U16 R124, desc[UR6][R116.64] ;  /* 0x00000006747c1981 */ /* 0x0004e2000c1e1500 */
[----:B------:R-:W-:Y:S01]  /*8840*/  PRMT R110, RZ, 0x7610, R110 ;  /* 0x00007610ff6e7816 */ /* 0x000fe2000000006e */
[----:B--2---:R-:W-:Y:S02]  /*8850*/  @P0 IMAD.MOV.U32 R116, RZ, RZ, R0 ;  /* 0x000000ffff740224 */ /* 0x004fe400078e0000 */
[----:B----4-:R-:W-:-:S05]  /*8860*/  @P0 IMAD.MOV.U32 R117, RZ, RZ, R123 ;  /* 0x000000ffff750224 */ /* 0x010fca00078e007b */
[----:B------:R3:W2:Y:S02]  /*8870*/  @P0 LDG.E.U16 R111, desc[UR6][R116.64] ;  /* 0x00000006746f0981 */ /* 0x0006a4000c1e1500 */
[----:B---3--:R-:W-:Y:S02]  /*8880*/  @P2 IMAD.MOV.U32 R117, RZ, RZ, R121 ;  /* 0x000000ffff752224 */ /* 0x008fe400078e0079 */
[----:B------:R-:W-:Y:S01]  /*8890*/  @P2 IMAD.MOV.U32 R116, RZ, RZ, R118 ;  /* 0x000000ffff742224 */ /* 0x000fe200078e0076 */
[----:B------:R0:W-:Y:S04]  /*88a0*/  STL [R1+0x3c], R122 ;  /* 0x00003c7a01007387 */ /* 0x0001e80000100800 */
[----:B------:R-:W3:Y:S04]  /*88b0*/  @P2 LDG.E.U16 R110, desc[UR6][R116.64] ;  /* 0x00000006746e2981 */ /* 0x000ee8000c1e1500 */
[----:B------:R-:W4:Y:S04]  /*88c0*/  LDL R120, [R1+0x44c] ;  /* 0x00044c0001787983 */ /* 0x000f280000100800 */
[----:B0-----:R-:W4:Y:S04]  /*88d0*/  LDL R122, [R1+0x458] ;  /* 0x00045800017a7983 */ /* 0x001f280000100800 */
[----:B------:R-:W4:Y:S01]  /*88e0*/  LDL R119, [R1+0x450] ;  /* 0x0004500001777983 */ /* 0x000f220000100800 */
[----:B------:R-:W-:-:S03]  /*88f0*/  ISETP.GT.AND P3, PT, R130, 0x18, PT ;  /* 0x000000188200780c */ /* 0x000fc60003f64270 */
[----:B------:R0:W-:Y:S04]  /*8900*/  STL [R1+0x34], R124 ;  /* 0x0000347c01007387 */ /* 0x0001e80000100800 */
[----:B------:R-:W4:Y:S04]  /*8910*/  LDL R0, [R1+0x448] ;  /* 0x0004480001007983 */ /* 0x000f280000100800 */
[----:B0-----:R-:W4:Y:S04]  /*8920*/  LDL R124, [R1+0x444] ;  /* 0x00044400017c7983 */ /* 0x001f280000100800 */
[----:B--2---:R-:W-:Y:S04]  /*8930*/  STL [R1+0x63c], R111 ;  /* 0x00063c6f01007387 */ /* 0x004fe80000100800 */
[----:B------:R-:W2:Y:S04]  /*8940*/  LDL R123, [R1+0x43c] ;  /* 0x00043c00017b7983 */ /* 0x000ea80000100800 */
[----:B------:R-:W2:Y:S04]  /*8950*/  LDL R121, [R1+0x440] ;  /* 0x0004400001797983 */ /* 0x000ea80000100800 */
[----:B------:R-:W2:Y:S04]  /*8960*/  LDL R118, [R1+0x438] ;  /* 0x0004380001767983 */ /* 0x000ea80000100800 */
[----:B---3--:R-:W-:Y:S01]  /*8970*/  STL [R1+0x640], R110 ;  /* 0x0006406e01007387 */ /* 0x008fe20000100800 */
[----:B----4-:R-:W-:-:S03]  /*8980*/  @P3 IMAD.MOV.U32 R116, RZ, RZ, R122 ;  /* 0x000000ffff743224 */ /* 0x010fc600078e007a */
[----:B------:R-:W3:Y:S01]  /*8990*/  LDL R122, [R1+0x434] ;  /* 0x00043400017a7983 */ /* 0x000ee20000100800 */
[C---:B------:R-:W-:Y:S01]  /*89a0*/  ISETP.GT.AND P4, PT, R130.reuse, 0x19, PT ;  /* 0x000000198200780c */ /* 0x040fe20003f84270 */
[----:B------:R-:W-:Y:S01]  /*89b0*/  @P3 IMAD.MOV.U32 R117, RZ, RZ, R127 ;  /* 0x000000ffff753224 */ /* 0x000fe200078e007f */
[----:B------:R-:W-:Y:S02]  /*89c0*/  PRMT R145, RZ, 0x7610, R145 ;  /* 0x00007610ff917816 */ /* 0x000fe40000000091 */
[C---:B------:R-:W-:Y:S02]  /*89d0*/  ISETP.GT.AND P1, PT, R130.reuse, 0x1a, PT ;  /* 0x0000001a8200780c */ /* 0x040fe40003f24270 */
[----:B------:R-:W-:Y:S02]  /*89e0*/  PRMT R191, RZ, 0x7610, R191 ;  /* 0x00007610ffbf7816 */ /* 0x000fe400000000bf */
[----:B------:R-:W-:Y:S01]  /*89f0*/  ISETP.GT.AND P0, PT, R130, 0x1b, PT ;  /* 0x0000001b8200780c */ /* 0x000fe20003f04270 */
[----:B------:R0:W4:Y:S01]  /*8a00*/  @P3 LDG.E.U16 R145, desc[UR6][R116.64] ;  /* 0x0000000674913981 */ /* 0x000122000c1e1500 */
[----:B------:R-:W-:-:S02]  /*8a10*/  PRMT R179, RZ, 0x7610, R179 ;  /* 0x00007610ffb37816 */ /* 0x000fc400000000b3 */
[----:B------:R-:W-:Y:S01]  /*8a20*/  ISETP.GT.AND P2, PT, R130, 0x1c, PT ;  /* 0x0000001c8200780c */ /* 0x000fe20003f44270 */
[----:B0-----:R-:W-:Y:S02]  /*8a30*/  @P4 IMAD.MOV.U32 R116, RZ, RZ, R119 ;  /* 0x000000ffff744224 */ /* 0x001fe400078e0077 */
[----:B------:R-:W-:Y:S01]  /*8a40*/  @P4 IMAD.MOV.U32 R117, RZ, RZ, R120 ;  /* 0x000000ffff754224 */ /* 0x000fe200078e0078 */
[----:B------:R-:W4:Y:S04]  /*8a50*/  LDL R119, [R1+0x430] ;  /* 0x0004300001777983 */ /* 0x000f280000100800 */
[----:B------:R0:W4:Y:S04]  /*8a60*/  @P4 LDG.E.U16 R191, desc[UR6][R116.64] ;  /* 0x0000000674bf4981 */ /* 0x000128000c1e1500 */
[----:B------:R-:W4:Y:S01]  /*8a70*/  LDL R120, [R1+0x42c] ;  /* 0x00042c0001787983 */ /* 0x000f220000100800 */
[----:B------:R-:W-:Y:S01]  /*8a80*/  PRMT R246, RZ, 0x7610, R246 ;  /* 0x00007610fff67816 */ /* 0x000fe200000000f6 */
[----:B0-----:R-:W-:-:S02]  /*8a90*/  @P1 IMAD.MOV.U32 R116, RZ, RZ, R0 ;  /* 0x000000ffff741224 */ /* 0x001fc400078e0000 */
[----:B------:R-:W-:Y:S01]  /*8aa0*/  @P1 IMAD.MOV.U32 R117, RZ, RZ, R124 ;  /* 0x000000ffff751224 */ /* 0x000fe200078e007c */
[----:B------:R-:W4:Y:S04]  /*8ab0*/  LDL R0, [R1+0x428] ;  /* 0x0004280001007983 */ /* 0x000f280000100800 */
[----:B------:R2:W4:Y:S04]  /*8ac0*/  @P1 LDG.E.U16 R179, desc[UR6][R116.64] ;  /* 0x0000000674b31981 */ /* 0x000528000c1e1500 */
[----:B------:R-:W4:Y:S01]  /*8ad0*/  LDL R124, [R1+0x41c] ;  /* 0x00041c00017c7983 */ /* 0x000f220000100800 */
[----:B--2---:R-:W-:-:S02]  /*8ae0*/  @P0 IMAD.MOV.U32 R117, RZ, RZ, R123 ;  /* 0x000000ffff750224 */ /* 0x004fc400078e007b */
[----:B------:R-:W-:Y:S01]  /*8af0*/  @P0 IMAD.MOV.U32 R116, RZ, RZ, R121 ;  /* 0x000000ffff740224 */ /* 0x000fe200078e0079 */
[C---:B------:R-:W-:Y:S01]  /*8b00*/  ISETP.GT.AND P3, PT, R130.reuse, 0x1d, PT ;  /* 0x0000001d8200780c */ /* 0x040fe20003f64270 */
[----:B------:R-:W2:Y:S04]  /*8b10*/  LDL R121, [R1+0x424] ;  /* 0x0004240001797983 */ /* 0x000ea80000100800 */
[----:B------:R3:W2:Y:S01]  /*8b20*/  @P0 LDG.E.U16 R246, desc[UR6][R116.64] ;  /* 0x0000000674f60981 */ /* 0x0006a2000c1e1500 */
[----:B------:R-:W-:Y:S02]  /*8b30*/  ISETP.GT.AND P4, PT, R130, 0x1e, PT ;  /* 0x0000001e8200780c */ /* 0x000fe40003f84270 */
[----:B------:R-:W-:Y:S01]  /*8b40*/  PRMT R126, RZ, 0x7610, R126 ;  /* 0x00007610ff7e7816 */ /* 0x000fe2000000007e */
[----:B------:R-:W2:Y:S01]  /*8b50*/  LDL R123, [R1+0x414] ;  /* 0x00041400017b7983 */ /* 0x000ea20000100800 */
[----:B---3--:R-:W-:-:S03]  /*8b60*/  @P2 IMAD.MOV.U32 R117, RZ, RZ, R122 ;  /* 0x000000ffff752224 */ /* 0x008fc600078e007a */
[----:B------:R-:W3:Y:S01]  /*8b70*/  LDL R122, [R1+0x420] ;  /* 0x00042000017a7983 */ /* 0x000ee20000100800 */
[----:B------:R-:W-:Y:S01]  /*8b80*/  @P2 IMAD.MOV.U32 R116, RZ, RZ, R118 ;  /* 0x000000ffff742224 */ /* 0x000fe200078e0076 */
[----:B------:R-:W-:Y:S02]  /*8b90*/  PRMT R125, RZ, 0x7610, R125 ;  /* 0x00007610ff7d7816 */ /* 0x000fe4000000007d */
[----:B------:R-:W-:Y:S01]  /*8ba0*/  ISETP.GT.AND P1, PT, R130, 0x1f, PT ;  /* 0x0000001f8200780c */ /* 0x000fe20003f24270 */
[----:B------:R-:W3:Y:S04]  /*8bb0*/  LDL R118, [R1+0x418] ;  /* 0x0004180001767983 */ /* 0x000ee80000100800 */
[----:B------:R4:W3:Y:S01]  /*8bc0*/  @P2 LDG.E.U16 R126, desc[UR6][R116.64] ;  /* 0x00000006747e2981 */ /* 0x0008e2000c1e1500 */
[----:B------:R-:W-:Y:S01]  /*8bd0*/  PRMT R114, RZ, 0x7610, R114 ;  /* 0x00007610ff727816 */ /* 0x000fe20000000072 */
[----:B----4-:R-:W-:Y:S01]  /*8be0*/  @P3 IMAD.MOV.U32 R116, RZ, RZ, R119 ;  /* 0x000000ffff743224 */ /* 0x010fe200078e0077 */
[----:B------:R-:W-:Y:S01]  /*8bf0*/  PRMT R113, RZ, 0x7610, R113 ;  /* 0x00007610ff717816 */ /* 0x000fe20000000071 */
[----:B------:R-:W4:Y:S01]  /*8c00*/  LDL R119, [R1+0x410] ;  /* 0x0004100001777983 */ /* 0x000f220000100800 */
[----:B------:R-:W-:-:S03]  /*8c10*/  @P3 IMAD.MOV.U32 R117, RZ, RZ, R120 ;  /* 0x000000ffff753224 */ /* 0x000fc600078e0078 */
[----:B------:R-:W4:Y:S04]  /*8c20*/  LDL R120, [R1+0x40c] ;  /* 0x00040c0001787983 */ /* 0x000f280000100800 */
[----:B------:R0:W4:Y:S02]  /*8c30*/  @P3 LDG.E.U16 R125, desc[UR6][R116.64] ;  /* 0x00000006747d3981 */ /* 0x000124000c1e1500 */
[----:B0-----:R-:W-:Y:S02]  /*8c40*/  @P4 IMAD.MOV.U32 R116, RZ, RZ, R0 ;  /* 0x000000ffff744224 */ /* 0x001fe400078e0000 */
[----:B--2---:R-:W-:-:S05]  /*8c50*/  @P4 IMAD.MOV.U32 R117, RZ, RZ, R121 ;  /* 0x000000ffff754224 */ /* 0x004fca00078e0079 */
[----:B------:R0:W2:Y:S02]  /*8c60*/  @P4 LDG.E.U16 R114, desc[UR6][R116.64] ;  /* 0x0000000674724981 */ /* 0x0000a4000c1e1500 */
[----:B0-----:R-:W-:Y:S02]  /*8c70*/  @P1 IMAD.MOV.U32 R117, RZ, RZ, R124 ;  /* 0x000000ffff751224 */ /* 0x001fe400078e007c */
[----:B---3--:R-:W-:-:S05]  /*8c80*/  @P1 IMAD.MOV.U32 R116, RZ, RZ, R122 ;  /* 0x000000ffff741224 */ /* 0x008fca00078e007a */
[----:B------:R0:W3:Y:S01]  /*8c90*/  @P1 LDG.E.U16 R113, desc[UR6][R116.64] ;  /* 0x0000000674711981 */ /* 0x0000e2000c1e1500 */
[----:B------:R-:W-:-:S13]  /*8ca0*/  ISETP.GT.AND P0, PT, R130, 0x20, PT ;  /* 0x000000208200780c */ /* 0x000fda0003f04270 */
[----:B0-----:R-:W-:Y:S01]  /*8cb0*/  @P0 IMAD.MOV.U32 R117, RZ, RZ, R123 ;  /* 0x000000ffff750224 */ /* 0x001fe200078e007b */
[----:B----4-:R0:W-:Y:S04]  /*8cc0*/  STL [R1+0x1c], R125 ;  /* 0x00001c7d01007387 */ /* 0x0101e80000100800 */
[----:B------:R-:W4:Y:S04]  /*8cd0*/  LDL R121, [R1+0x408] ;  /* 0x0004080001797983 */ /* 0x000f280000100800 */
[----:B------:R-:W4:Y:S04]  /*8ce0*/  LDL R0, [R1+0x400] ;  /* 0x0004000001007983 */ /* 0x000f280000100800 */
[----:B0-----:R-:W4:Y:S04]  /*8cf0*/  LDL R125, [R1+0x404] ;  /* 0x00040400017d7983 */ /* 0x001f280000100800 */
[----:B--2---:R-:W-:Y:S04]  /*8d00*/  STL [R1+0x644], R114 ;  /* 0x0006447201007387 */ /* 0x004fe80000100800 */
[----:B------:R-:W2:Y:S04]  /*8d10*/  LDL R124, [R1+0x3fc] ;  /* 0x0003fc00017c7983 */ /* 0x000ea80000100800 */
[----:B------:R-:W2:Y:S04]  /*8d20*/  LDL R122, [R1+0x3f8] ;  /* 0x0003f800017a7983 */ /* 0x000ea80000100800 */
[----:B---3--:R0:W-:Y:S04]  /*8d30*/  STL [R1+0x648], R113 ;  /* 0x0006487101007387 */ /* 0x0081e80000100800 */
[----:B------:R-:W3:Y:S01]  /*8d40*/  LDL R123, [R1+0x3f4] ;  /* 0x0003f400017b7983 */ /* 0x000ee20000100800 */
[C---:B------:R-:W-:Y:S01]  /*8d50*/  ISETP.GT.AND P2, PT, R130.reuse, 0x21, PT ;  /* 0x000000218200780c */ /* 0x040fe20003f44270 */
[----:B------:R-:W-:Y:S01]  /*8d60*/  @P0 IMAD.MOV.U32 R116, RZ, RZ, R118 ;  /* 0x000000ffff740224 */ /* 0x000fe200078e0076 */
[----:B------:R-:W-:Y:S01]  /*8d70*/  PRMT R144, RZ, 0x7610, R144 ;  /* 0x00007610ff907816 */ /* 0x000fe20000000090 */
[----:B------:R-:W3:Y:S01]  /*8d80*/  LDL R118, [R1+0x3f0] ;  /* 0x0003f00001767983 */ /* 0x000ee20000100800 */
[----:B------:R-:W-:-:S02]  /*8d90*/  ISETP.GT.AND P3, PT, R130, 0x22, PT ;  /* 0x000000228200780c */ /* 0x000fc40003f64270 */
[C---:B------:R-:W-:Y:S02]  /*8da0*/  ISETP.GT.AND P4, PT, R130.reuse, 0x23, PT ;  /* 0x000000238200780c */ /* 0x040fe40003f84270 */
[----:B------:R1:W3:Y:S01]  /*8db0*/  @P0 LDG.E.U16 R144, desc[UR6][R116.64] ;  /* 0x0000000674900981 */ /* 0x0002e2000c1e1500 */
[----:B------:R-:W-:Y:S02]  /*8dc0*/  PRMT R160, RZ, 0x7610, R160 ;  /* 0x00007610ffa07816 */ /* 0x000fe400000000a0 */
[----:B------:R-:W-:Y:S02]  /*8dd0*/  PRMT R178, RZ, 0x7610, R178 ;  /* 0x00007610ffb27816 */ /* 0x000fe400000000b2 */
[----:B------:R-:W-:Y:S01]  /*8de0*/  ISETP.GT.AND P1, PT, R130, 0x24, PT ;  /* 0x000000248200780c */ /* 0x000fe20003f24270 */
[----:B-1----:R-:W-:Y:S02]  /*8df0*/  @P2 IMAD.MOV.U32 R116, RZ, RZ, R119 ;  /* 0x000000ffff742224 */ /* 0x002fe400078e0077 */
[----:B------:R-:W-:-:S05]  /*8e00*/  @P2 IMAD.MOV.U32 R117, RZ, RZ, R120 ;  /* 0x000000ffff752224 */ /* 0x000fca00078e0078 */
[----:B------:R4:W3:Y:S01]  /*8e10*/  @P2 LDG.E.U16 R160, desc[UR6][R116.64] ;  /* 0x0000000674a02981 */ /* 0x0008e2000c1e1500 */
[----:B------:R-:W-:Y:S01]  /*8e20*/  PRMT R7, RZ, 0x7610, R7 ;  /* 0x00007610ff077816 */ /* 0x000fe20000000007 */
[----:B----4-:R-:W-:Y:S02]  /*8e30*/  @P3 IMAD.MOV.U32 R116, RZ, RZ, R121 ;  /* 0x000000ffff743224 */ /* 0x010fe400078e0079 */
[----:B------:R-:W-:-:S05]  /*8e40*/  @P3 IMAD.MOV.U32 R117, RZ, RZ, R125 ;  /* 0x000000ffff753224 */ /* 0x000fca00078e007d */
[----:B------:R1:W4:Y:S01]  /*8e50*/  @P3 LDG.E.U16 R178, desc[UR6][R116.64] ;  /* 0x0000000674b23981 */ /* 0x000322000c1e1500 */
[----:B0-----:R-:W-:Y:S01]  /*8e60*/  PRMT R113, RZ, 0x7610, R113 ;  /* 0x00007610ff717816 */ /* 0x001fe20000000071 */
[----:B-1----:R-:W-:Y:S02]  /*8e70*/  @P4 IMAD.MOV.U32 R116, RZ, RZ, R0 ;  /* 0x000000ffff744224 */ /* 0x002fe400078e0000 */
[----:B------:R0:W-:Y:S04]  /*8e80*/  STL [R1+0x20], R126 ;  /* 0x0000207e01007387 */ /* 0x0001e80000100800 */
[----:B------:R-:W4:Y:S04]  /*8e90*/  LDL R119, [R1+0x3ec] ;  /* 0x0003ec0001777983 */ /* 0x000f280000100800 */
[----:B------:R-:W4:Y:S04]  /*8ea0*/  LDL R120, [R1+0x3e8] ;  /* 0x0003e80001787983 */ /* 0x000f280000100800 */
[----:B------:R-:W4:Y:S04]  /*8eb0*/  LDL R121, [R1+0x3e4] ;  /* 0x0003e40001797983 */ /* 0x000f280000100800 */
[----:B------:R-:W4:Y:S04]  /*8ec0*/  LDL R0, [R1+0x3e0] ;  /* 0x0003e00001007983 */ /* 0x000f280000100800 */
[----:B0-----:R-:W4:Y:S01]  /*8ed0*/  LDL R126, [R1+0x3dc] ;  /* 0x0003dc00017e7983 */ /* 0x001f220000100800 */
[----:B--2---:R-:W-:-:S05]  /*8ee0*/  @P4 IMAD.MOV.U32 R117, RZ, RZ, R124 ;  /* 0x000000ffff754224 */ /* 0x004fca00078e007c */
[----:B------:R0:W2:Y:S02]  /*8ef0*/  @P4 LDG.E.U16 R7, desc[UR6][R116.64] ;  /* 0x0000000674074981 */ /* 0x0000a4000c1e1500 */
[----:B0-----:R-:W-:Y:S01]  /*8f00*/  @P1 IMAD.MOV.U32 R116, RZ, RZ, R122 ;  /* 0x000000ffff741224 */ /* 0x001fe200078e007a */
[----:B------:R-:W-:Y:S01]  /*8f10*/  ISETP.GT.AND P0, PT, R130, 0x25, PT ;  /* 0x000000258200780c */ /* 0x000fe20003f04270 */
[----:B------:R-:W2:Y:S01]  /*8f20*/  LDL R122, [R1+0x3d8] ;  /* 0x0003d800017a7983 */ /* 0x000ea20000100800 */
[----:B---3--:R-:W-:-:S03]  /*8f30*/  @P1 IMAD.MOV.U32 R117, RZ, RZ, R123 ;  /* 0x000000ffff751224 */ /* 0x008fc600078e007b */
[----:B------:R-:W3:Y:S04]  /*8f40*/  LDL R123, [R1+0x3d4] ;  /* 0x0003d400017b7983 */ /* 0x000ee80000100800 */
[----:B------:R0:W2:Y:S01]  /*8f50*/  @P1 LDG.E.U16 R113, desc[UR6][R116.64] ;  /* 0x0000000674711981 */ /* 0x0000a2000c1e1500 */
[C---:B------:R-:W-:Y:S02]  /*8f60*/  ISETP.GT.AND P2, PT, R130.reuse, 0x26, PT ;  /* 0x000000268200780c */ /* 0x040fe40003f44270 */
[----:B------:R-:W-:Y:S01]  /*8f70*/  PRMT R110, RZ, 0x7610, R110 ;  /* 0x00007610ff6e7816 */ /* 0x000fe2000000006e */
[----:B0-----:R-:W-:Y:S01]  /*8f80*/  @P0 IMAD.MOV.U32 R116, RZ, RZ, R118 ;  /* 0x000000ffff740224 */ /* 0x001fe200078e0076 */
[----:B------:R-:W-:Y:S02]  /*8f90*/  ISETP.GT.AND P3, PT, R130, 0x27, PT ;  /* 0x000000278200780c */ /* 0x000fe40003f64270 */
[----:B------:R-:W-:Y:S01]  /*8fa0*/  PRMT R112, RZ, 0x7610, R112 ;  /* 0x00007610ff707816 */ /* 0x000fe20000000070 */
[----:B----4-:R-:W-:-:S05]  /*8fb0*/  @P0 IMAD.MOV.U32 R117, RZ, RZ, R119 ;  /* 0x000000ffff750224 */ /* 0x010fca00078e0077 */
[----:B------:R0:W4:Y:S02]  /*8fc0*/  @P0 LDG.E.U16 R110, desc[UR6][R116.64] ;  /* 0x00000006746e0981 */ /* 0x000124000c1e1500 */
[----:B0-----:R-:W-:Y:S02]  /*8fd0*/  @P2 IMAD.MOV.U32 R116, RZ, RZ, R120 ;  /* 0x000000ffff742224 */ /* 0x001fe400078e0078 */
[----:B------:R-:W-:-:S05]  /*8fe0*/  @P2 IMAD.MOV.U32 R117, RZ, RZ, R121 ;  /* 0x000000ffff752224 */ /* 0x000fca00078e0079 */
[----:B------:R0:W4:Y:S02]  /*8ff0*/  @P2 LDG.E.U16 R112, desc[UR6][R116.64] ;  /* 0x0000000674702981 */ /* 0x000124000c1e1500 */
[----:B0-----:R-:W-:Y:S02]  /*9000*/  @P3 IMAD.MOV.U32 R116, RZ, RZ, R0 ;  /* 0x000000ffff743224 */ /* 0x001fe400078e0000 */
[----:B--2---:R0:W-:Y:S04]  /*9010*/  STL [R1+0x64c], R113 ;  /* 0x00064c7101007387 */ /* 0x0041e80000100800 */
[----:B------:R-:W2:Y:S04]  /*9020*/  LDL R119, [R1+0x3cc] ;  /* 0x0003cc0001777983 */ /* 0x000ea80000100800 */
[----:B------:R-:W4:Y:S04]  /*9030*/  LDL R118, [R1+0x3d0] ;  /* 0x0003d00001767983 */ /* 0x000f280000100800 */
[----:B------:R-:W4:Y:S04]  /*9040*/  LDL R125, [R1+0x3c4] ;  /* 0x0003c400017d7983 */ /* 0x000f280000100800 */
[----:B------:R-:W4:Y:S04]  /*9050*/  LDL R124, [R1+0x3c8] ;  /* 0x0003c800017c7983 */ /* 0x000f280000100800 */
[----:B------:R-:W4:Y:S04]  /*9060*/  LDL R121, [R1+0x3bc] ;  /* 0x0003bc0001797983 */ /* 0x000f280000100800 */
[----:B------:R-:W4:Y:S04]  /*9070*/  LDL R120, [R1+0x3c0] ;  /* 0x0003c00001787983 */ /* 0x000f280000100800 */
[----:B0-----:R-:W4:Y:S04]  /*9080*/  LDL R113, [R1+0x3b4] ;  /* 0x0003b40001717983 */ /* 0x001f280000100800 */
[----:B------:R-:W4:Y:S01]  /*9090*/  LDL R0, [R1+0x3b8] ;  /* 0x0003b80001007983 */ /* 0x000f220000100800 */
[C---:B------:R-:W-:Y:S01]  /*90a0*/  ISETP.GT.AND P4, PT, R130.reuse, 0x28, PT ;  /* 0x000000288200780c */ /* 0x040fe20003f84270 */
[----:B------:R-:W-:Y:S01]  /*90b0*/  @P3 IMAD.MOV.U32 R117, RZ, RZ, R126 ;  /* 0x000000ffff753224 */ /* 0x000fe200078e007e */
[----:B------:R-:W-:Y:S01]  /*90c0*/  PRMT R3, RZ, 0x7610, R3 ;  /* 0x00007610ff037816 */ /* 0x000fe20000000003 */
[----:B------:R-:W4:Y:S01]  /*90d0*/  LDL R127, [R1+0x19c] ;  /* 0x00019c00017f7983 */ /* 0x000f220000100800 */
[----:B------:R-:W-:-:S02]  /*90e0*/  ISETP.GT.AND P1, PT, R130, 0x29, PT ;  /* 0x000000298200780c */ /* 0x000fc40003f24270 */
[----:B------:R-:W-:Y:S01]  /*90f0*/  PRMT R147, RZ, 0x7610, R147 ;  /* 0x00007610ff937816 */ /* 0x000fe20000000093 */
[----:B------:R-:W4:Y:S04]  /*9100*/  LDL R126, [R1+0x1a0] ;  /* 0x0001a000017e7983 */ /* 0x000f280000100800 */
[----:B------:R0:W4:Y:S01]  /*9110*/  @P3 LDG.E.U16 R3, desc[UR6][R116.64] ;  /* 0x0000000674033981 */ /* 0x000122000c1e1500 */
[C---:B------:R-:W-:Y:S02]  /*9120*/  ISETP.GT.AND P0, PT, R130.reuse, 0x2a, PT ;  /* 0x0000002a8200780c */ /* 0x040fe40003f04270 */
[----:B------:R-:W-:Y:S01]  /*9130*/  PRMT R161, RZ, 0x7610, R161 ;  /* 0x00007610ffa17816 */ /* 0x000fe200000000a1 */
[----:B------:R-:W4:Y:S01]  /*9140*/  LDL R129, [R1+0x174] ;  /* 0x0001740001817983 */ /* 0x000f220000100800 */
[----:B------:R-:W-:-:S02]  /*9150*/  ISETP.GT.AND P2, PT, R130, 0x2b, PT ;  /* 0x0000002b8200780c */ /* 0x000fc40003f44270 */
[----:B------:R-:W-:Y:S01]  /*9160*/  PRMT R177, RZ, 0x7610, R177 ;  /* 0x00007610ffb17816 */ /* 0x000fe200000000b1 */
[----:B------:R-:W4:Y:S01]  /*9170*/  LDL R128, [R1+0x178] ;  /* 0x0001780001807983 */ /* 0x000f220000100800 */
[----:B0-----:R-:W-:Y:S02]  /*9180*/  @P4 IMAD.MOV.U32 R116, RZ, RZ, R122 ;  /* 0x000000ffff744224 */ /* 0x001fe400078e007a */
[----:B---3--:R-:W-:Y:S01]  /*9190*/  @P4 IMAD.MOV.U32 R117, RZ, RZ, R123 ;  /* 0x000000ffff754224 */ /* 0x008fe200078e007b */
[----:B------:R-:W3:Y:S04]  /*91a0*/  LDL R122, [R1+0x3b0] ;  /* 0x0003b000017a7983 */ /* 0x000ee80000100800 */
[----:B------:R-:W3:Y:S04]  /*91b0*/  LDL R123, [R1+0x3ac] ;  /* 0x0003ac00017b7983 */ /* 0x000ee80000100800 */
[----:B------:R2:W3:Y:S01]  /*91c0*/  @P4 LDG.E.U16 R147, desc[UR6][R116.64] ;  /* 0x0000000674934981 */ /* 0x0004e2000c1e1500 */
[----:B------:R-:W-:-:S02]  /*91d0*/  ISETP.GT.AND P3, PT, R130, 0x2c, PT ;  /* 0x0000002c8200780c */ /* 0x000fc40003f64270 */
[----:B------:R-:W-:Y:S01]  /*91e0*/  PRMT R248, RZ, 0x7610, R248 ;  /* 0x00007610fff87816 */ /* 0x000fe200000000f8 */
[----:B------:R-:W3:Y:S01]  /*91f0*/  LDL R131, [R1+0x148] ;  /* 0x0001480001837983 */ /* 0x000ee20000100800 */
[----:B------:R-:W-:Y:S02]  /*9200*/  PRMT R114, RZ, 0x7610, R114 ;  /* 0x00007610ff727816 */ /* 0x000fe40000000072 */
[----:B------:R-:W-:Y:S01]  /*9210*/  PRMT R111, RZ, 0x7610, R111 ;  /* 0x00007610ff6f7816 */ /* 0x000fe2000000006f */
[----:B------:R-:W3:Y:S01]  /*9220*/  LDL R132, [R1+0x144] ;  /* 0x0001440001847983 */ /* 0x000ee20000100800 */
[----:B------:R-:W-:Y:S02]  /*9230*/  PRMT R251, RZ, 0x7610, R251 ;  /* 0x00007610fffb7816 */ /* 0x000fe400000000fb */
[----:B------:R-:W-:Y:S01]  /*9240*/  PRMT R250, RZ, 0x7610, R250 ;  /* 0x00007610fffa7816 */ /* 0x000fe200000000fa */
[----:B------:R-:W3:Y:S01]  /*9250*/  LDL R135, [R1+0x12c] ;  /* 0x00012c0001877983 */ /* 0x000ee20000100800 */
[----:B------:R-:W-:-:S02]  /*9260*/  PRMT R146, RZ, 0x7610, R146 ;  /* 0x00007610ff927816 */ /* 0x000fc40000000092 */
[----:B------:R-:W-:Y:S01]  /*9270*/  PRMT R162, RZ, 0x7610, R162 ;  /* 0x00007610ffa27816 */ /* 0x000fe200000000a2 */
[----:B------:R-:W3:Y:S01]  /*9280*/  LDL R134, [R1+0x130] ;  /* 0x0001300001867983 */ /* 0x000ee20000100800 */
[----:B------:R-:W-:Y:S02]  /*9290*/  PRMT R176, RZ, 0x7610, R176 ;  /* 0x00007610ffb07816 */ /* 0x000fe400000000b0 */
[----:B------:R-:W-:Y:S02]  /*92a0*/  PRMT R245, RZ, 0x7610, R245 ;  /* 0x00007610fff57816 */ /* 0x000fe400000000f5 */
[----:B------:R-:W-:Y:S02]  /*92b0*/  PRMT R247, RZ, 0x7610, R247 ;  /* 0x00007610fff77816 */ /* 0x000fe400000000f7 */
[----:B------:R-:W-:Y:S02]  /*92c0*/  PRMT R244, RZ, 0x7610, R244 ;  /* 0x00007610fff47816 */ /* 0x000fe400000000f4 */
[----:B------:R-:W-:-:S02]  /*92d0*/  PRMT R243, RZ, 0x7610, R243 ;  /* 0x00007610fff37816 */ /* 0x000fc400000000f3 */
[----:B------:R-:W-:Y:S02]  /*92e0*/  PRMT R242, RZ, 0x7610, R242 ;  /* 0x00007610fff27816 */ /* 0x000fe400000000f2 */
        /* <DEDUP_REMOVED lines=57> */
[----:B------:R-:W-:Y:S01]  /*9680*/  PRMT R167, RZ, 0x7610, R167 ;  /* 0x00007610ffa77816 */ /* 0x000fe200000000a7 */
[----:B------:R-:W0:Y:S01]  /*9690*/  S2R R133, SR_TID.X ;  /* 0x0000000000857919 */ /* 0x000e220000002100 */
[----:B------:R-:W3:Y:S04]  /*96a0*/  LDL R139, [R1+0x114] ;  /* 0x00011400018b7983 */ /* 0x000ee80000100800 */
[----:B------:R-:W3:Y:S04]  /*96b0*/  LDL R138, [R1+0x118] ;  /* 0x00011800018a7983 */ /* 0x000ee80000100800 */
[----:B------:R-:W3:Y:S04]  /*96c0*/  LDL R137, [R1+0x94] ;  /* 0x0000940001897983 */ /* 0x000ee80000100800 */
[----:B------:R-:W3:Y:S01]  /*96d0*/  LDL R136, [R1+0x98] ;  /* 0x0000980001887983 */ /* 0x000ee20000100800 */
[----:B--2---:R-:W-:-:S03]  /*96e0*/  @P1 IMAD.MOV.U32 R117, RZ, RZ, R119 ;  /* 0x000000ffff751224 */ /* 0x004fc600078e0077 */
[----:B------:R-:W2:Y:S01]  /*96f0*/  LDL R119, [R1+0x3a4] ;  /* 0x0003a40001777983 */ /* 0x000ea20000100800 */
[----:B----4-:R-:W-:-:S03]  /*9700*/  @P1 IMAD.MOV.U32 R116, RZ, RZ, R118 ;  /* 0x000000ffff741224 */ /* 0x010fc600078e0076 */
[----:B------:R-:W4:Y:S04]  /*9710*/  LDL R118, [R1+0x3a8] ;  /* 0x0003a80001767983 */ /* 0x000f280000100800 */
[----:B------:R1:W4:Y:S02]  /*9720*/  @P1 LDG.E.U16 R161, desc[UR6][R116.64] ;  /* 0x0000000674a11981 */ /* 0x000324000c1e1500 */
[----:B-1----:R-:W-:Y:S02]  /*9730*/  @P0 IMAD.MOV.U32 R116, RZ, RZ, R124 ;  /* 0x000000ffff740224 */ /* 0x002fe400078e007c */
[----:B------:R-:W-:Y:S01]  /*9740*/  @P0 IMAD.MOV.U32 R117, RZ, RZ, R125 ;  /* 0x000000ffff750224 */ /* 0x000fe200078e007d */
[C---:B------:R-:W-:Y:S01]  /*9750*/  ISETP.GT.AND P4, PT, R130.reuse, 0x2d, PT ;  /* 0x0000002d8200780c */ /* 0x040fe20003f84270 */
[----:B------:R-:W4:Y:S04]  /*9760*/  LDL R125, [R1+0x384] ;  /* 0x00038400017d7983 */ /* 0x000f280000100800 */
[----:B------:R1:W4:Y:S01]  /*9770*/  @P0 LDG.E.U16 R177, desc[UR6][R116.64] ;  /* 0x0000000674b10981 */ /* 0x000322000c1e1500 */
[----:B------:R-:W-:-:S03]  /*9780*/  ISETP.GT.AND P1, PT, R130, 0x2e, PT ;  /* 0x0000002e8200780c */ /* 0x000fc60003f24270 */
[----:B------:R-:W4:Y:S01]  /*9790*/  LDL R124, [R1+0x388] ;  /* 0x00038800017c7983 */ /* 0x000f220000100800 */
[----:B-1----:R-:W-:Y:S02]  /*97a0*/  @P2 IMAD.MOV.U32 R116, RZ, RZ, R120 ;  /* 0x000000ffff742224 */ /* 0x002fe400078e0078 */
[----:B------:R-:W-:Y:S01]  /*97b0*/  @P2 IMAD.MOV.U32 R117, RZ, RZ, R121 ;  /* 0x000000ffff752224 */ /* 0x000fe200078e0079 */
[----:B------:R-:W4:Y:S04]  /*97c0*/  LDL R120, [R1+0x3a0] ;  /* 0x0003a00001787983 */ /* 0x000f280000100800 */
[----:B------:R-:W4:Y:S04]  /*97d0*/  LDL R121, [R1+0x39c] ;  /* 0x00039c0001797983 */ /* 0x000f280000100800 */
[----:B------:R1:W4:Y:S02]  /*97e0*/  @P2 LDG.E.U16 R248, desc[UR6][R116.64] ;  /* 0x0000000674f82981 */ /* 0x000324000c1e1500 */
[----:B-1----:R-:W-:-:S02]  /*97f0*/  @P3 IMAD.MOV.U32 R116, RZ, RZ, R0 ;  /* 0x000000ffff743224 */ /* 0x002fc400078e0000 */
[----:B------:R-:W-:Y:S01]  /*9800*/  @P3 IMAD.MOV.U32 R117, RZ, RZ, R113 ;  /* 0x000000ffff753224 */ /* 0x000fe200078e0071 */
[----:B------:R-:W4:Y:S04]  /*9810*/  LDL R0, [R1+0x398] ;  /* 0x0003980001007983 */ /* 0x000f280000100800 */
[----:B------:R-:W4:Y:S04]  /*9820*/  LDL R113, [R1+0x394] ;  /* 0x0003940001717983 */ /* 0x000f280000100800 */
[----:B------:R3:W4:Y:S02]  /*9830*/  @P3 LDG.E.U16 R114, desc[UR6][R116.64] ;  /* 0x0000000674723981 */ /* 0x000724000c1e1500 */
[----:B---3--:R-:W-:-:S02]  /*9840*/  @P4 IMAD.MOV.U32 R116, RZ, RZ, R122 ;  /* 0x000000ffff744224 */ /* 0x008fc400078e007a */
[----:B------:R-:W-:Y:S01]  /*9850*/  @P4 IMAD.MOV.U32 R117, RZ, RZ, R123 ;  /* 0x000000ffff754224 */ /* 0x000fe200078e007b */
[----:B------:R-:W3:Y:S04]  /*9860*/  LDL R122, [R1+0x390] ;  /* 0x00039000017a7983 */ /* 0x000ee80000100800 */
[----:B------:R-:W3:Y:S01]  /*9870*/  LDL R123, [R1+0x38c] ;  /* 0x00038c00017b7983 */ /* 0x000ee20000100800 */
[----:B------:R-:W-:-:S03]  /*9880*/  ISETP.GT.AND P0, PT, R130, 0x2f, PT ;  /* 0x0000002f8200780c */ /* 0x000fc60003f04270 */
[----:B------:R2:W3:Y:S01]  /*9890*/  @P4 LDG.E.U16 R111, desc[UR6][R116.64] ;  /* 0x00000006746f4981 */ /* 0x0004e2000c1e1500 */
[----:B------:R-:W-:Y:S01]  /*98a0*/  ISETP.GT.AND P2, PT, R130, 0x30, PT ;  /* 0x000000308200780c */ /* 0x000fe20003f44270 */
[----:B--2---:R-:W-:Y:S02]  /*98b0*/  @P1 IMAD.MOV.U32 R117, RZ, RZ, R119 ;  /* 0x000000ffff751224 */ /* 0x004fe400078e0077 */
[----:B------:R-:W2:Y:S01]  /*98c0*/  LDL R119, [R1+0x37c] ;  /* 0x00037c0001777983 */ /* 0x000ea20000100800 */
[----:B----4-:R-:W-:-:S03]  /*98d0*/  @P1 IMAD.MOV.U32 R116, RZ, RZ, R118 ;  /* 0x000000ffff741224 */ /* 0x010fc600078e0076 */
[----:B------:R-:W4:Y:S04]  /*98e0*/  LDL R118, [R1+0x380] ;  /* 0x0003800001767983 */ /* 0x000f280000100800 */
[----:B------:R1:W4:Y:S02]  /*98f0*/  @P1 LDG.E.U16 R251, desc[UR6][R116.64] ;  /* 0x0000000674fb1981 */ /* 0x000324000c1e1500 */
[----:B-1----:R-:W-:Y:S02]  /*9900*/  @P0 IMAD.MOV.U32 R116, RZ, RZ, R120 ;  /* 0x000000ffff740224 */ /* 0x002fe400078e0078 */
[----:B------:R-:W4:Y:S01]  /*9910*/  LDL R120, [R1+0x378] ;  /* 0x0003780001787983 */ /* 0x000f220000100800 */
[----:B------:R-:W-:-:S03]  /*9920*/  @P0 IMAD.MOV.U32 R117, RZ, RZ, R121 ;  /* 0x000000ffff750224 */ /* 0x000fc600078e0079 */
[----:B------:R-:W4:Y:S04]  /*9930*/  LDL R121, [R1+0x374] ;  /* 0x0003740001797983 */ /* 0x000f280000100800 */
[----:B------:R1:W4:Y:S02]  /*9940*/  @P0 LDG.E.U16 R250, desc[UR6][R116.64] ;  /* 0x0000000674fa0981 */ /* 0x000324000c1e1500 */
[----:B-1----:R-:W-:Y:S02]  /*9950*/  @P2 IMAD.MOV.U32 R116, RZ, RZ, R0 ;  /* 0x000000ffff742224 */ /* 0x002fe400078e0000 */
[----:B------:R-:W4:Y:S01]  /*9960*/  LDL R0, [R1+0x370] ;  /* 0x0003700001007983 */ /* 0x000f220000100800 */
[----:B------:R-:W-:-:S03]  /*9970*/  @P2 IMAD.MOV.U32 R117, RZ, RZ, R113 ;  /* 0x000000ffff752224 */ /* 0x000fc600078e0071 */
[----:B------:R-:W4:Y:S01]  /*9980*/  LDL R113, [R1+0x36c] ;  /* 0x00036c0001717983 */ /* 0x000f220000100800 */
[C---:B------:R-:W-:Y:S02]  /*9990*/  ISETP.GT.AND P3, PT, R130.reuse, 0x31, PT ;  /* 0x000000318200780c */ /* 0x040fe40003f64270 */
[C---:B------:R-:W-:Y:S01]  /*99a0*/  ISETP.GT.AND P4, PT, R130.reuse, 0x32, PT ;  /* 0x000000328200780c */ /* 0x040fe20003f84270 */
[----:B------:R3:W4:Y:S01]  /*99b0*/  @P2 LDG.E.U16 R146, desc[UR6][R116.64] ;  /* 0x0000000674922981 */ /* 0x000722000c1e1500 */
[----:B------:R-:W-:-:S09]  /*99c0*/  ISETP.GT.AND P1, PT, R130, 0x33, PT ;  /* 0x000000338200780c */ /* 0x000fd20003f24270 */
[----:B---3--:R-:W-:Y:S02]  /*99d0*/  @P3 IMAD.MOV.U32 R116, RZ, RZ, R122 ;  /* 0x000000ffff743224 */ /* 0x008fe400078e007a */
[----:B------:R-:W3:Y:S01]  /*99e0*/  LDL R122, [R1+0x368] ;  /* 0x00036800017a7983 */ /* 0x000ee20000100800 */
[----:B------:R-:W-:-:S03]  /*99f0*/  @P3 IMAD.MOV.U32 R117, RZ, RZ, R123 ;  /* 0x000000ffff753224 */ /* 0x000fc600078e007b */
[----:B------:R-:W3:Y:S04]  /*9a00*/  LDL R123, [R1+0x364] ;  /* 0x00036400017b7983 */ /* 0x000ee80000100800 */
[----:B------:R1:W3:Y:S01]  /*9a10*/  @P3 LDG.E.U16 R162, desc[UR6][R116.64] ;  /* 0x0000000674a23981 */ /* 0x0002e2000c1e1500 */
[C---:B------:R-:W-:Y:S01]  /*9a20*/  ISETP.GT.AND P0, PT, R130.reuse, 0x34, PT ;  /* 0x000000348200780c */ /* 0x040fe20003f04270 */
[----:B-1----:R-:W-:Y:S02]  /*9a30*/  @P4 IMAD.MOV.U32 R116, RZ, RZ, R124 ;  /* 0x000000ffff744224 */ /* 0x002fe400078e007c */
[----:B------:R-:W-:Y:S01]  /*9a40*/  @P4 IMAD.MOV.U32 R117, RZ, RZ, R125 ;  /* 0x000000ffff754224 */ /* 0x000fe200078e007d */
[C---:B------:R-:W-:Y:S01]  /*9a50*/  ISETP.GT.AND P2, PT, R130.reuse, 0x35, PT ;  /* 0x000000358200780c */ /* 0x040fe20003f44270 */
[----:B------:R-:W3:Y:S04]  /*9a60*/  LDL R125, [R1+0x344] ;  /* 0x00034400017d7983 */ /* 0x000ee80000100800 */
[----:B------:R2:W3:Y:S01]  /*9a70*/  @P4 LDG.E.U16 R176, desc[UR6][R116.64] ;  /* 0x0000000674b04981 */ /* 0x0004e2000c1e1500 */
[----:B------:R-:W-:-:S03]  /*9a80*/  ISETP.GT.AND P3, PT, R130, 0x36, PT ;  /* 0x000000368200780c */ /* 0x000fc60003f64270 */
[----:B------:R-:W3:Y:S01]  /*9a90*/  LDL R124, [R1+0x348] ;  /* 0x00034800017c7983 */ /* 0x000ee20000100800 */
[----:B--2---:R-:W-:-:S03]  /*9aa0*/  @P1 IMAD.MOV.U32 R117, RZ, RZ, R119 ;  /* 0x000000ffff751224 */ /* 0x004fc600078e0077 */
        /* <DEDUP_REMOVED lines=13> */
[----:B------:R-:W-:-:S03]  /*9b80*/  ISETP.GT.AND P4, PT, R130, 0x37, PT ;  /* 0x000000378200780c */ /* 0x000fc60003f84270 */
[----:B------:R3:W4:Y:S01]  /*9b90*/  @P2 LDG.E.U16 R244, desc[UR6][R116.64] ;  /* 0x0000000674f42981 */ /* 0x000722000c1e1500 */
[----:B------:R-:W-:Y:S01]  /*9ba0*/  ISETP.GT.AND P1, PT, R130, 0x38, PT ;  /* 0x000000388200780c */ /* 0x000fe20003f24270 */
[----:B---3--:R-:W-:Y:S02]  /*9bb0*/  @P3 IMAD.MOV.U32 R116, RZ, RZ, R122 ;  /* 0x000000ffff743224 */ /* 0x008fe400078e007a */
[----:B------:R-:W3:Y:S01]  /*9bc0*/  LDL R122, [R1+0x340] ;  /* 0x00034000017a7983 */ /* 0x000ee20000100800 */
[----:B------:R-:W-:-:S03]  /*9bd0*/  @P3 IMAD.MOV.U32 R117, RZ, RZ, R123 ;  /* 0x000000ffff753224 */ /* 0x000fc600078e007b */
[----:B------:R-:W3:Y:S04]  /*9be0*/  LDL R123, [R1+0x33c] ;  /* 0x00033c00017b7983 */ /* 0x000ee80000100800 */
        /* <DEDUP_REMOVED lines=20> */
[----:B-1----:R-:W-:Y:S02]  /*9d30*/  @P2 IMAD.MOV.U32 R116, RZ, RZ, R124 ;  /* 0x000000ffff742224 */ /* 0x002fe400078e007c */
[----:B------:R-:W-:Y:S01]  /*9d40*/  @P2 IMAD.MOV.U32 R117, RZ, RZ, R125 ;  /* 0x000000ffff752224 */ /* 0x000fe200078e007d */
[C---:B------:R-:W-:Y:S01]  /*9d50*/  ISETP.GT.AND P1, PT, R130.reuse, 0x3d, PT ;  /* 0x0000003d8200780c */ /* 0x040fe20003f24270 */
[----:B------:R-:W4:Y:S04]  /*9d60*/  LDL R125, [R1+0x304] ;  /* 0x00030400017d7983 */ /* 0x000f280000100800 */
[----:B------:R3:W4:Y:S01]  /*9d70*/  @P2 LDG.E.U16 R175, desc[UR6][R116.64] ;  /* 0x0000000674af2981 */ /* 0x000722000c1e1500 */
[----:B------:R-:W-:-:S03]  /*9d80*/  ISETP.GT.AND P0, PT, R130, 0x3e, PT ;  /* 0x0000003e8200780c */ /* 0x000fc60003f04270 */
[----:B------:R-:W4:Y:S01]  /*9d90*/  LDL R124, [R1+0x308] ;  /* 0x00030800017c7983 */ /* 0x000f220000100800 */
[----:B---3--:R-:W-:Y:S02]  /*9da0*/  @P3 IMAD.MOV.U32 R116, RZ, RZ, R122 ;  /* 0x000000ffff743224 */ /* 0x008fe400078e007a */
[----:B------:R-:W-:Y:S01]  /*9db0*/  @P3 IMAD.MOV.U32 R117, RZ, RZ, R123 ;  /* 0x000000ffff753224 */ /* 0x000fe200078e007b */
[----:B------:R-:W3:Y:S04]  /*9dc0*/  LDL R122, [R1+0x320] ;  /* 0x00032000017a7983 */ /* 0x000ee80000100800 */
[----:B------:R-:W3:Y:S04]  /*9dd0*/  LDL R123, [R1+0x31c] ;  /* 0x00031c00017b7983 */ /* 0x000ee80000100800 */
[----:B------:R2:W3:Y:S02]  /*9de0*/  @P3 LDG.E.U16 R237, desc[UR6][R116.64] ;  /* 0x0000000674ed3981 */ /* 0x0004e4000c1e1500 */
[----:B--2---:R-:W-:-:S02]  /*9df0*/  @P4 IMAD.MOV.U32 R117, RZ, RZ, R119 ;  /* 0x000000ffff754224 */ /* 0x004fc400078e0077 */
        /* <DEDUP_REMOVED lines=16> */
[C---:B------:R-:W-:Y:S02]  /*9f00*/  ISETP.GT.AND P4, PT, R130.reuse, 0x41, PT ;  /* 0x000000418200780c */ /* 0x040fe40003f84270 */
[C---:B------:R-:W-:Y:S02]  /*9f10*/  ISETP.GT.AND P1, PT, R130.reuse, 0x42, PT ;  /* 0x000000428200780c */ /* 0x040fe40003f24270 */
[----:B------:R-:W-:-:S05]  /*9f20*/  ISETP.GT.AND P0, PT, R130, 0x43, PT ;  /* 0x000000438200780c */ /* 0x000fca0003f04270 */
[----:B---3--:R-:W-:Y:S02]  /*9f30*/  @P2 IMAD.MOV.U32 R116, RZ, RZ, R122 ;  /* 0x000000ffff742224 */ /* 0x008fe400078e007a */
[----:B------:R-:W3:Y:S01]  /*9f40*/  LDL R122, [R1+0x2f8] ;  /* 0x0002f800017a7983 */ /* 0x000ee20000100800 */
[----:B------:R-:W-:-:S03]  /*9f50*/  @P2 IMAD.MOV.U32 R117, RZ, RZ, R123 ;  /* 0x000000ffff752224 */ /* 0x000fc600078e007b */
[----:B------:R-:W3:Y:S04]  /*9f60*/  LDL R123, [R1+0x2f4] ;  /* 0x0002f400017b7983 */ /* 0x000ee80000100800 */
[----:B------:R2:W3:Y:S02]  /*9f70*/  @P2 LDG.E.U16 R232, desc[UR6][R116.64] ;  /* 0x0000000674e82981 */ /* 0x0004e4000c1e1500 */
        /* <DEDUP_REMOVED lines=11> */
[----:B------:R-:W-:Y:S01]  /*a030*/  @P1 IMAD.MOV.U32 R117, RZ, RZ, R125 ;  /* 0x000000ffff751224 */ /* 0x000fe200078e007d */
[C---:B------:R-:W-:Y:S01]  /*a040*/  ISETP.GT.AND P2, PT, R130.reuse, 0x44, PT ;  /* 0x000000448200780c */ /* 0x040fe20003f44270 */
[----:B------:R-:W4:Y:S04]  /*a050*/  LDL R125, [R1+0x2c4] ;  /* 0x0002c400017d7983 */ /* 0x000f280000100800 */
[----:B------:R1:W4:Y:S01]  /*a060*/  @P1 LDG.E.U16 R174, desc[UR6][R116.64] ;  /* 0x0000000674ae1981 */ /* 0x000322000c1e1500 */
[----:B------:R-:W-:-:S02]  /*a070*/  ISETP.GT.AND P3, PT, R130, 0x45, PT ;  /* 0x000000458200780c */ /* 0x000fc40003f64270 */
[----:B------:R-:W-:Y:S01]  /*a080*/  ISETP.GT.AND P4, PT, R130, 0x46, PT ;  /* 0x000000468200780c */ /* 0x000fe20003f84270 */
[----:B------:R-:W4:Y:S01]  /*a090*/  LDL R124, [R1+0x2c8] ;  /* 0x0002c800017c7983 */ /* 0x000f220000100800 */
[----:B-1----:R-:W-:Y:S02]  /*a0a0*/  @P0 IMAD.MOV.U32 R116, RZ, RZ, R0 ;  /* 0x000000ffff740224 */ /* 0x002fe400078e0000 */
[----:B------:R-:W-:Y:S01]  /*a0b0*/  @P0 IMAD.MOV.U32 R117, RZ, RZ, R113 ;  /* 0x000000ffff750224 */ /* 0x000fe200078e0071 */
[----:B------:R-:W4:Y:S04]  /*a0c0*/  LDL R0, [R1+0x2e0] ;  /* 0x0002e00001007983 */ /* 0x000f280000100800 */
[----:B------:R-:W4:Y:S04]  /*a0d0*/  LDL R113, [R1+0x2dc] ;  /* 0x0002dc0001717983 */ /* 0x000f280000100800 */
[----:B------:R3:W4:Y:S02]  /*a0e0*/  @P0 LDG.E.U16 R230, desc[UR6][R116.64] ;  /* 0x0000000674e60981 */ /* 0x000724000c1e1500 */
[----:B---3--:R-:W-:-:S02]  /*a0f0*/  @P2 IMAD.MOV.U32 R116, RZ, RZ, R122 ;  /* 0x000000ffff742224 */ /* 0x008fc400078e007a */
        /* <DEDUP_REMOVED lines=23> */
[----:B------:R-:W-:-:S07]  /*a270*/  ISETP.GT.AND P4, PT, R130, 0x4b, PT ;  /* 0x0000004b8200780c */ /* 0x000fce0003f84270 */
        /* <DEDUP_REMOVED lines=18> */
[----:B-1----:R-:W-:-:S03]  /*a3a0*/  @P4 IMAD.MOV.U32 R116, RZ, RZ, R120 ;  /* 0x000000ffff744224 */ /* 0x002fc600078e0078 */
[----:B------:R-:W4:Y:S01]  /*a3b0*/  LDL R120, [R1+0x2a0] ;  /* 0x0002a00001787983 */ /* 0x000f220000100800 */
[----:B------:R-:W-:-:S03]  /*a3c0*/  @P4 IMAD.MOV.U32 R117, RZ, RZ, R121 ;  /* 0x000000ffff754224 */ /* 0x000fc600078e0079 */
[----:B------:R-:W4:Y:S04]  /*a3d0*/  LDL R121, [R1+0x29c] ;  /* 0x00029c0001797983 */ /* 0x000f280000100800 */
[----:B------:R1:W4:Y:S02]  /*a3e0*/  @P4 LDG.E.U16 R222, desc[UR6][R116.64] ;  /* 0x0000000674de4981 */ /* 0x000324000c1e1500 */
[----:B-1----:R-:W-:Y:S02]  /*a3f0*/  @P1 IMAD.MOV.U32 R116, RZ, RZ, R0 ;  /* 0x000000ffff741224 */ /* 0x002fe400078e0000 */
[----:B------:R-:W4:Y:S01]  /*a400*/  LDL R0, [R1+0x298] ;  /* 0x0002980001007983 */ /* 0x000f220000100800 */
[----:B------:R-:W-:-:S03]  /*a410*/  @P1 IMAD.MOV.U32 R117, RZ, RZ, R113 ;  /* 0x000000ffff751224 */ /* 0x000fc600078e0071 */
[----:B------:R-:W4:Y:S04]  /*a420*/  LDL R113, [R1+0x294] ;  /* 0x0002940001717983 */ /* 0x000f280000100800 */
        /* <DEDUP_REMOVED lines=31> */
[----:B------:R1:W3:Y:S02]  /*a620*/  @P1 LDG.E.U16 R188, desc[UR6][R116.64] ;  /* 0x0000000674bc1981 */ /* 0x0002e4000c1e1500 */
        /* <DEDUP_REMOVED lines=88> */
[----:B------:R1:W4:Y:S01]  /*abb0*/  @P0 LDG.E.U16 R152, desc[UR6][R116.64] ;  /* 0x0000000674980981 */ /* 0x000322000c1e1500 */
[----:B------:R-:W-:Y:S01]  /*abc0*/  ISETP.GT.AND P0, PT, R130, 0x63, PT ;  /* 0x000000638200780c */ /* 0x000fe20003f04270 */
[----:B-1----:R-:W-:Y:S02]  /*abd0*/  @P1 IMAD.MOV.U32 R116, RZ, RZ, R120 ;  /* 0x000000ffff741224 */ /* 0x002fe400078e0078 */
[----:B------:R-:W4:Y:S01]  /*abe0*/  LDL R120, [R1+0x1e8] ;  /* 0x0001e80001787983 */ /* 0x000f220000100800 */
[----:B------:R-:W-:-:S03]  /*abf0*/  @P1 IMAD.MOV.U32 R117, RZ, RZ, R121 ;  /* 0x000000ffff751224 */ /* 0x000fc600078e0079 */
[----:B------:R-:W4:Y:S04]  /*ac00*/  LDL R121, [R1+0x1e4] ;  /* 0x0001e40001797983 */ /* 0x000f280000100800 */
[----:B------:R1:W4:Y:S02]  /*ac10*/  @P1 LDG.E.U16 R186, desc[UR6][R116.64] ;  /* 0x0000000674ba1981 */ /* 0x000324000c1e1500 */
[----:B-1----:R-:W-:Y:S02]  /*ac20*/  @P2 IMAD.MOV.U32 R116, RZ, RZ, R124 ;  /* 0x000000ffff742224 */ /* 0x002fe400078e007c */
[----:B------:R-:W-:Y:S01]  /*ac30*/  @P2 IMAD.MOV.U32 R117, RZ, RZ, R125 ;  /* 0x000000ffff752224 */ /* 0x000fe200078e007d */
[----:B------:R-:W-:Y:S01]  /*ac40*/  ISETP.GT.AND P1, PT, R130, 0x64, PT ;  /* 0x000000648200780c */ /* 0x000fe20003f24270 */
[----:B------:R-:W4:Y:S04]  /*ac50*/  LDL R125, [R1+0x194] ;  /* 0x00019400017d7983 */ /* 0x000f280000100800 */
[----:B------:R1:W4:Y:S04]  /*ac60*/  @P2 LDG.E.U16 R170, desc[UR6][R116.64] ;  /* 0x0000000674aa2981 */ /* 0x000328000c1e1500 */
[----:B------:R-:W4:Y:S01]  /*ac70*/  LDL R124, [R1+0x198] ;  /* 0x00019800017c7983 */ /* 0x000f220000100800 */
[----:B-1----:R-:W-:-:S03]  /*ac80*/  @P0 IMAD.MOV.U32 R116, RZ, RZ, R0 ;  /* 0x000000ffff740224 */ /* 0x002fc600078e0000 */
        /* <DEDUP_REMOVED lines=39> */
[----:B------:R-:W2:Y:S04]  /*af00*/  LDL R118, [R1+0x1b8] ;  /* 0x0001b80001767983 */ /* 0x000ea80000100800 */
[----:B------:R1:W4:Y:S01]  /*af10*/  @P0 LDG.E.U16 R185, desc[UR6][R116.64] ;  /* 0x0000000674b90981 */ /* 0x000322000c1e1500 */
[----:B------:R-:W-:Y:S01]  /*af20*/  ISETP.GT.AND P0, PT, R130, 0x6a, PT ;  /* 0x0000006a8200780c */ /* 0x000fe20003f04270 */
[----:B-1----:R-:W-:Y:S02]  /*af30*/  @P1 IMAD.MOV.U32 R116, RZ, RZ, R124 ;  /* 0x000000ffff741224 */ /* 0x002fe400078e007c */
[----:B------:R-:W-:Y:S01]  /*af40*/  @P1 IMAD.MOV.U32 R117, RZ, RZ, R125 ;  /* 0x000000ffff751224 */ /* 0x000fe200078e007d */
[----:B------:R-:W4:Y:S04]  /*af50*/  LDL R124, [R1+0x190] ;  /* 0x00019000017c7983 */ /* 0x000f280000100800 */
[----:B------:R1:W4:Y:S04]  /*af60*/  @P1 LDG.E.U16 R154, desc[UR6][R116.64] ;  /* 0x00000006749a1981 */ /* 0x000328000c1e1500 */
        /* <DEDUP_REMOVED lines=12> */
[----:B------:R-:W-:-:S09]  /*b030*/  ISETP.GT.AND P0, PT, R130, 0x6c, PT ;  /* 0x0000006c8200780c */ /* 0x000fd20003f04270 */
[----:B---3--:R-:W-:Y:S02]  /*b040*/  @P1 IMAD.MOV.U32 R116, RZ, RZ, R122 ;  /* 0x000000ffff741224 */ /* 0x008fe400078e007a */
[----:B------:R-:W3:Y:S01]  /*b050*/  LDL R122, [R1+0x188] ;  /* 0x00018800017a7983 */ /* 0x000ee20000100800 */
[----:B------:R-:W-:-:S03]  /*b060*/  @P1 IMAD.MOV.U32 R117, RZ, RZ, R123 ;  /* 0x000000ffff751224 */ /* 0x000fc600078e007b */
[----:B------:R-:W3:Y:S04]  /*b070*/  LDL R123, [R1+0x184] ;  /* 0x00018400017b7983 */ /* 0x000ee80000100800 */
[----:B------:R1:W3:Y:S01]  /*b080*/  @P1 LDG.E.U16 R115, desc[UR6][R116.64] ;  /* 0x0000000674731981 */ /* 0x0002e2000c1e1500 */
[----:B------:R-:W-:Y:S02]  /*b090*/  ISETP.GT.AND P1, PT, R130, 0x6d, PT ;  /* 0x0000006d8200780c */ /* 0x000fe40003f24270 */
[----:B-1----:R-:W-:-:S06]  /*b0a0*/  PRMT R116, RZ, 0x7610, R116 ;  /* 0x00007610ff747816 */ /* 0x002fcc0000000074 */
[----:B--2---:R4:W2:Y:S01]  /*b0b0*/  @P0 LDG.E.U16 R116, desc[UR6][R118.64] ;  /* 0x0000000676740981 */ /* 0x0048a2000c1e1500 */
[----:B------:R-:W-:-:S04]  /*b0c0*/  ISETP.GT.AND P0, PT, R130, 0x6e, PT ;  /* 0x0000006e8200780c */ /* 0x000fc80003f04270 */
[----:B----4-:R-:W-:Y:S02]  /*b0d0*/  @P1 IMAD.MOV.U32 R118, RZ, RZ, R120 ;  /* 0x000000ffff761224 */ /* 0x010fe400078e0078 */
[----:B------:R-:W-:-:S07]  /*b0e0*/  @P1 IMAD.MOV.U32 R119, RZ, RZ, R121 ;  /* 0x000000ffff771224 */ /* 0x000fce00078e0079 */
[----:B------:R-:W-:Y:S02]  /*b0f0*/  @P0 IMAD.MOV.U32 R120, RZ, RZ, R0 ;  /* 0x000000ffff780224 */ /* 0x000fe400078e0000 */
[----:B------:R-:W4:Y:S01]  /*b100*/  LDL R0, [R1+0x180] ;  /* 0x0001800001007983 */ /* 0x000f220000100800 */
[----:B------:R-:W-:-:S03]  /*b110*/  @P0 IMAD.MOV.U32 R121, RZ, RZ, R113 ;  /* 0x000000ffff790224 */ /* 0x000fc600078e0071 */
[----:B------:R-:W2:Y:S01]  /*b120*/  LDL R113, [R1+0x17c] ;  /* 0x00017c0001717983 */ /* 0x000ea20000100800 */
[----:B------:R-:W-:-:S06]  /*b130*/  PRMT R117, RZ, 0x7610, R117 ;  /* 0x00007610ff757816 */ /* 0x000fcc0000000075 */
[----:B------:R1:W2:Y:S01]  /*b140*/  @P1 LDG.E.U16 R117, desc[UR6][R118.64] ;  /* 0x0000000676751981 */ /* 0x0002a2000c1e1500 */
[----:B------:R-:W-:Y:S02]  /*b150*/  ISETP.GT.AND P1, PT, R130, 0x6f, PT ;  /* 0x0000006f8200780c */ /* 0x000fe40003f24270 */
[----:B-1----:R-:W-:-:S06]  /*b160*/  PRMT R118, RZ, 0x7610, R118 ;  /* 0x00007610ff767816 */ /* 0x002fcc0000000076 */
[----:B------:R1:W2:Y:S01]  /*b170*/  @P0 LDG.E.U16 R118, desc[UR6][R120.64] ;  /* 0x0000000678760981 */ /* 0x0002a2000c1e1500 */
[C---:B------:R-:W-:Y:S02]  /*b180*/  ISETP.GT.AND P0, PT, R130.reuse, 0x71, PT ;  /* 0x000000718200780c */ /* 0x040fe40003f04270 */
[----:B------:R-:W-:Y:S02]  /*b190*/  PRMT R119, RZ, 0x7610, R119 ;  /* 0x00007610ff777816 */ /* 0x000fe40000000077 */
[----:B-1----:R-:W-:Y:S02]  /*b1a0*/  @P1 IMAD.MOV.U32 R120, RZ, RZ, R126 ;  /* 0x000000ffff781224 */ /* 0x002fe400078e007e */
[----:B------:R-:W-:Y:S01]  /*b1b0*/  @P1 IMAD.MOV.U32 R121, RZ, RZ, R127 ;  /* 0x000000ffff791224 */ /* 0x000fe200078e007f */
[----:B------:R-:W2:Y:S04]  /*b1c0*/  LDL R126, [R1+0x168] ;  /* 0x00016800017e7983 */ /* 0x000ea80000100800 */
[----:B------:R1:W2:Y:S01]  /*b1d0*/  @P1 LDG.E.U16 R119, desc[UR6][R120.64] ;  /* 0x0000000678771981 */ /* 0x0002a2000c1e1500 */
[----:B------:R-:W-:-:S03]  /*b1e0*/  ISETP.GT.AND P1, PT, R130, 0x72, PT ;  /* 0x000000728200780c */ /* 0x000fc60003f24270 */
[----:B------:R-:W2:Y:S01]  /*b1f0*/  LDL R127, [R1+0x164] ;  /* 0x00016400017f7983 */ /* 0x000ea20000100800 */
[----:B-1----:R-:W-:Y:S02]  /*b200*/  @P0 IMAD.MOV.U32 R120, RZ, RZ, R124 ;  /* 0x000000ffff780224 */ /* 0x002fe400078e007c */
[----:B------:R-:W-:Y:S01]  /*b210*/  @P0 IMAD.MOV.U32 R121, RZ, RZ, R125 ;  /* 0x000000ffff790224 */ /* 0x000fe200078e007d */
[----:B------:R-:W2:Y:S04]  /*b220*/  LDL R124, [R1+0x170] ;  /* 0x00017000017c7983 */ /* 0x000ea80000100800 */
[----:B------:R3:W2:Y:S01]  /*b230*/  @P0 LDG.E.U16 R184, desc[UR6][R120.64] ;  /* 0x0000000678b80981 */ /* 0x0006a2000c1e1500 */
[----:B------:R-:W-:-:S03]  /*b240*/  ISETP.GT.AND P0, PT, R130, 0x73, PT ;  /* 0x000000738200780c */ /* 0x000fc60003f04270 */
[----:B------:R-:W2:Y:S01]  /*b250*/  LDL R125, [R1+0x16c] ;  /* 0x00016c00017d7983 */ /* 0x000ea20000100800 */
[----:B---3--:R-:W-:Y:S02]  /*b260*/  @P1 IMAD.MOV.U32 R120, RZ, RZ, R122 ;  /* 0x000000ffff781224 */ /* 0x008fe400078e007a */
[----:B------:R-:W-:-:S05]  /*b270*/  @P1 IMAD.MOV.U32 R121, RZ, RZ, R123 ;  /* 0x000000ffff791224 */ /* 0x000fca00078e007b */
[----:B------:R1:W3:Y:S02]  /*b280*/  @P1 LDG.E.U16 R168, desc[UR6][R120.64] ;  /* 0x0000000678a81981 */ /* 0x0002e4000c1e1500 */
[----:B----4-:R-:W-:Y:S02]  /*b290*/  @P0 IMAD.MOV.U32 R122, RZ, RZ, R0 ;  /* 0x000000ffff7a0224 */ /* 0x010fe400078e0000 */
[----:B------:R-:W4:Y:S01]  /*b2a0*/  LDL R0, [R1+0x160] ;  /* 0x0001600001007983 */ /* 0x000f220000100800 */
[----:B--2---:R-:W-:-:S03]  /*b2b0*/  @P0 IMAD.MOV.U32 R123, RZ, RZ, R113 ;  /* 0x000000ffff7b0224 */ /* 0x004fc600078e0071 */
[----:B------:R-:W2:Y:S01]  /*b2c0*/  LDL R113, [R1+0x15c] ;  /* 0x00015c0001717983 */ /* 0x000ea20000100800 */
[----:B------:R-:W-:Y:S02]  /*b2d0*/  ISETP.GT.AND P1, PT, R130, 0x74, PT ;  /* 0x000000748200780c */ /* 0x000fe40003f24270 */
[----:B-1----:R-:W-:Y:S02]  /*b2e0*/  PRMT R120, RZ, 0x7610, R120 ;  /* 0x00007610ff787816 */ /* 0x002fe40000000078 */
[----:B------:R-:W-:-:S04]  /*b2f0*/  PRMT R121, RZ, 0x7610, R121 ;  /* 0x00007610ff797816 */ /* 0x000fc80000000079 */
[----:B------:R1:W3:Y:S01]  /*b300*/  @P0 LDG.E.U16 R120, desc[UR6][R122.64] ;  /* 0x000000067a780981 */ /* 0x0002e2000c1e1500 */
[----:B------:R-:W-:-:S04]  /*b310*/  ISETP.GT.AND P0, PT, R130, 0x75, PT ;  /* 0x000000758200780c */ /* 0x000fc80003f04270 */
[----:B-1----:R-:W-:Y:S02]  /*b320*/  @P1 IMAD.MOV.U32 R122, RZ, RZ, R128 ;  /* 0x000000ffff7a1224 */ /* 0x002fe400078e0080 */
[----:B------:R-:W-:Y:S01]  /*b330*/  @P1 IMAD.MOV.U32 R123, RZ, RZ, R129 ;  /* 0x000000ffff7b1224 */ /* 0x000fe200078e0081 */
[----:B------:R-:W3:Y:S04]  /*b340*/  LDL R128, [R1+0x150] ;  /* 0x0001500001807983 */ /* 0x000ee80000100800 */
[----:B------:R1:W3:Y:S04]  /*b350*/  @P1 LDG.E.U16 R121, desc[UR6][R122.64] ;  /* 0x000000067a791981 */ /* 0x0002e8000c1e1500 */
[----:B------:R-:W3:Y:S01]  /*b360*/  LDL R129, [R1+0x14c] ;  /* 0x00014c0001817983 */ /* 0x000ee20000100800 */
[----:B-1----:R-:W-:-:S02]  /*b370*/  PRMT R122, RZ, 0x7610, R122 ;  /* 0x00007610ff7a7816 */ /* 0x002fc4000000007a */
[----:B------:R-:W-:-:S04]  /*b380*/  ISETP.GT.AND P1, PT, R130, 0x76, PT ;  /* 0x000000768200780c */ /* 0x000fc80003f24270 */
[----:B------:R1:W3:Y:S01]  /*b390*/  @P0 LDG.E.U16 R122, desc[UR6][R124.64] ;  /* 0x000000067c7a0981 */ /* 0x0002e2000c1e1500 */
[----:B------:R-:W-:-:S08]  /*b3a0*/  ISETP.GT.AND P0, PT, R130, 0x77, PT ;  /* 0x000000778200780c */ /* 0x000fd00003f04270 */
[----:B-1----:R-:W-:Y:S02]  /*b3b0*/  @P1 IMAD.MOV.U32 R124, RZ, RZ, R126 ;  /* 0x000000ffff7c1224 */ /* 0x002fe400078e007e */
[----:B------:R-:W-:-:S03]  /*b3c0*/  @P1 IMAD.MOV.U32 R125, RZ, RZ, R127 ;  /* 0x000000ffff7d1224 */ /* 0x000fc600078e007f */
[----:B----4-:R-:W-:Y:S02]  /*b3d0*/  @P0 IMAD.MOV.U32 R126, RZ, RZ, R0 ;  /* 0x000000ffff7e0224 */ /* 0x010fe400078e0000 */
[----:B------:R-:W4:Y:S01]  /*b3e0*/  LDL R0, [R1+0x140] ;  /* 0x0001400001007983 */ /* 0x000f220000100800 */
[----:B--2---:R-:W-:-:S03]  /*b3f0*/  @P0 IMAD.MOV.U32 R127, RZ, RZ, R113 ;  /* 0x000000ffff7f0224 */ /* 0x004fc600078e0071 */
[----:B------:R-:W2:Y:S01]  /*b400*/  LDL R113, [R1+0x13c] ;  /* 0x00013c0001717983 */ /* 0x000ea20000100800 */
[----:B------:R-:W-:-:S06]  /*b410*/  PRMT R123, RZ, 0x7610, R123 ;  /* 0x00007610ff7b7816 */ /* 0x000fcc000000007b */
[----:B------:R1:W2:Y:S01]  /*b420*/  @P1 LDG.E.U16 R123, desc[UR6][R124.64] ;  /* 0x000000067c7b1981 */ /* 0x0002a2000c1e1500 */
[----:B------:R-:W-:Y:S02]  /*b430*/  ISETP.GT.AND P1, PT, R130, 0x79, PT ;  /* 0x000000798200780c */ /* 0x000fe40003f24270 */
[----:B-1----:R-:W-:-:S06]  /*b440*/  PRMT R124, RZ, 0x7610, R124 ;  /* 0x00007610ff7c7816 */ /* 0x002fcc000000007c */
[----:B------:R3:W2:Y:S01]  /*b450*/  @P0 LDG.E.U16 R124, desc[UR6][R126.64] ;  /* 0x000000067e7c0981 */ /* 0x0006a2000c1e1500 */
[----:B------:R-:W-:-:S04]  /*b460*/  ISETP.GT.AND P0, PT, R130, 0x7a, PT ;  /* 0x0000007a8200780c */ /* 0x000fc80003f04270 */
[----:B---3--:R-:W-:Y:S02]  /*b470*/  @P1 IMAD.MOV.U32 R126, RZ, RZ, R128 ;  /* 0x000000ffff7e1224 */ /* 0x008fe400078e0080 */
[----:B------:R-:W-:Y:S01]  /*b480*/  @P1 IMAD.MOV.U32 R127, RZ, RZ, R129 ;  /* 0x000000ffff7f1224 */ /* 0x000fe200078e0081 */
[----:B------:R-:W3:Y:S04]  /*b490*/  LDL R128, [R1+0x138] ;  /* 0x0001380001807983 */ /* 0x000ee80000100800 */
[----:B------:R-:W3:Y:S04]  /*b4a0*/  LDL R129, [R1+0x134] ;  /* 0x0001340001817983 */ /* 0x000ee80000100800 */
[----:B------:R1:W3:Y:S01]  /*b4b0*/  @P1 LDG.E.U16 R183, desc[UR6][R126.64] ;  /* 0x000000067eb71981 */ /* 0x0002e2000c1e1500 */
[----:B------:R-:W-:Y:S01]  /*b4c0*/  ISETP.GT.AND P1, PT, R130, 0x7b, PT ;  /* 0x0000007b8200780c */ /* 0x000fe20003f24270 */
[----:B-1----:R-:W-:-:S02]  /*b4d0*/  @P0 IMAD.MOV.U32 R126, RZ, RZ, R131 ;  /* 0x000000ffff7e0224 */ /* 0x002fc400078e0083 */
[----:B------:R-:W-:Y:S01]  /*b4e0*/  @P0 IMAD.MOV.U32 R127, RZ, RZ, R132 ;  /* 0x000000ffff7f0224 */ /* 0x000fe200078e0084 */
[----:B------:R-:W3:Y:S04]  /*b4f0*/  LDL R131, [R1+0x128] ;  /* 0x0001280001837983 */ /* 0x000ee80000100800 */
[----:B------:R-:W3:Y:S04]  /*b500*/  LDL R132, [R1+0x124] ;  /* 0x0001240001847983 */ /* 0x000ee80000100800 */
[----:B------:R4:W3:Y:S02]  /*b510*/  @P0 LDG.E.U16 R167, desc[UR6][R126.64] ;  /* 0x000000067ea70981 */ /* 0x0008e4000c1e1500 */
[----:B----4-:R-:W-:-:S02]  /*b520*/  @P1 IMAD.MOV.U32 R126, RZ, RZ, R0 ;  /* 0x000000ffff7e1224 */ /* 0x010fc400078e0000 */
[----:B------:R-:W4:Y:S01]  /*b530*/  LDL R0, [R1+0x120] ;  /* 0x0001200001007983 */ /* 0x000f220000100800 */
[----:B--2---:R-:W-:-:S03]  /*b540*/  @P1 IMAD.MOV.U32 R127, RZ, RZ, R113 ;  /* 0x000000ffff7f1224 */ /* 0x004fc600078e0071 */
[----:B------:R-:W2:Y:S01]  /*b550*/  LDL R113, [R1+0x11c] ;  /* 0x00011c0001717983 */ /* 0x000ea20000100800 */
[----:B------:R-:W-:Y:S02]  /*b560*/  PRMT R125, RZ, 0x7610, R125 ;  /* 0x00007610ff7d7816 */ /* 0x000fe4000000007d */
[----:B------:R-:W-:-:S04]  /*b570*/  ISETP.GT.AND P0, PT, R130, 0x7c, PT ;  /* 0x0000007c8200780c */ /* 0x000fc80003f04270 */
[----:B------:R1:W2:Y:S01]  /*b580*/  @P1 LDG.E.U16 R125, desc[UR6][R126.64] ;  /* 0x000000067e7d1981 */ /* 0x0002a2000c1e1500 */
[C---:B------:R-:W-:Y:S02]  /*b590*/  ISETP.GT.AND P1, PT, R130.reuse, 0x7d, PT ;  /* 0x0000007d8200780c */ /* 0x040fe40003f24270 */
[----:B------:R-:W-:Y:S02]  /*b5a0*/  ISETP.GT.AND P2, PT, R130, 0x7e, PT ;  /* 0x0000007e8200780c */ /* 0x000fe40003f44270 */
[----:B-1----:R-:W-:Y:S02]  /*b5b0*/  PRMT R126, RZ, 0x7610, R126 ;  /* 0x00007610ff7e7816 */ /* 0x002fe4000000007e */
[----:B------:R-:W-:Y:S02]  /*b5c0*/  PRMT R127, RZ, 0x7610, R127 ;  /* 0x00007610ff7f7816 */ /* 0x000fe4000000007f */
[----:B0-----:R-:W-:Y:S02]  /*b5d0*/  LOP3.LUT R133, R133, 0x7f, RZ, 0xc0, !PT ;  /* 0x0000007f85857812 */ /* 0x001fe400078ec0ff */
[----:B---3--:R0:W3:Y:S03]  /*b5e0*/  @P0 LDG.E.U16 R126, desc[UR6][R128.64] ;  /* 0x00000006807e0981 */ /* 0x0080e6000c1e1500 */
[----:B0-----:R-:W-:-:S02]  /*b5f0*/  @P1 IMAD.MOV.U32 R128, RZ, RZ, R134 ;  /* 0x000000ffff801224 */ /* 0x001fc400078e0086 */
[----:B------:R-:W-:Y:S01]  /*b600*/  @P1 IMAD.MOV.U32 R129, RZ, RZ, R135 ;  /* 0x000000ffff811224 */ /* 0x000fe200078e0087 */
[----:B------:R-:W-:Y:S01]  /*b610*/  ISETP.GE.AND P0, PT, R133, R130, PT ;  /* 0x000000828500720c */ /* 0x000fe20003f06270 */
[----:B------:R-:W3:Y:S04]  /*b620*/  LDL R135, [R1+0xd4] ;  /* 0x0000d40001877983 */ /* 0x000ee80000100800 */
[----:B------:R0:W3:Y:S01]  /*b630*/  @P1 LDG.E.U16 R127, desc[UR6][R128.64] ;  /* 0x00000006807f1981 */ /* 0x0000e2000c1e1500 */
[----:B------:R-:W-:Y:S01]  /*b640*/  ISETP.GT.AND P1, PT, R130, 0x7f, PT ;  /* 0x0000007f8200780c */ /* 0x000fe20003f24270 */
[----:B------:R-:W-:Y:S02]  /*b650*/  @P2 IMAD.MOV.U32 R130, RZ, RZ, R131 ;  /* 0x000000ffff822224 */ /* 0x000fe400078e0083 */
[----:B------:R-:W3:Y:S01]  /*b660*/  LDL R134, [R1+0xd8] ;  /* 0x0000d80001867983 */ /* 0x000ee20000100800 */
[----:B------:R-:W-:Y:S01]  /*b670*/  @P2 IMAD.MOV.U32 R131, RZ, RZ, R132 ;  /* 0x000000ffff832224 */ /* 0x000fe200078e0084 */
[----:B0-----:R-:W-:-:S06]  /*b680*/  PRMT R128, RZ, 0x7610, R128 ;  /* 0x00007610ff807816 */ /* 0x001fcc0000000080 */
[----:B------:R4:W3:Y:S02]  /*b690*/  @P2 LDG.E.U16 R128, desc[UR6][R130.64] ;  /* 0x0000000682802981 */ /* 0x0008e4000c1e1500 */
[----:B----4-:R-:W-:Y:S02]  /*b6a0*/  @P1 IMAD.MOV.U32 R130, RZ, RZ, R0 ;  /* 0x000000ffff821224 */ /* 0x010fe400078e0000 */
[----:B------:R-:W4:Y:S01]  /*b6b0*/  LDL R0, [R1+0x58] ;  /* 0x0000580001007983 */ /* 0x000f220000100800 */
[----:B--2---:R-:W-:-:S03]  /*b6c0*/  @P1 IMAD.MOV.U32 R131, RZ, RZ, R113 ;  /* 0x000000ffff831224 */ /* 0x004fc600078e0071 */
[----:B------:R-:W2:Y:S01]  /*b6d0*/  LDL R113, [R1+0x48] ;  /* 0x0000480001717983 */ /* 0x000ea20000100800 */
[----:B------:R-:W-:-:S06]  /*b6e0*/  PRMT R129, RZ, 0x7610, R129 ;  /* 0x00007610ff817816 */ /* 0x000fcc0000000081 */
[----:B------:R0:W2:Y:S01]  /*b6f0*/  @P1 LDG.E.U16 R129, desc[UR6][R130.64] ;  /* 0x0000000682811981 */ /* 0x0000a2000c1e1500 */
[----:B------:R-:W-:Y:S01]  /*b700*/  BAR.SYNC.DEFER_BLOCKING 0x0 ;  /* 0x0000000000007b1d */ /* 0x000fe20000010000 */
[----:B------:R-:W-:Y:S02]  /*b710*/  @!P0 IMAD.MOV.U32 R132, RZ, RZ, R22 ;  /* 0x000000ffff848224 */ /* 0x000fe400078e0016 */
[----:B------:R-:W-:Y:S01]  /*b720*/  @!P0 IMAD.MOV.U32 R133, RZ, RZ, R12 ;  /* 0x000000ffff858224 */ /* 0x000fe200078e000c */
[----:B0-----:R-:W-:Y:S02]  /*b730*/  PRMT R130, RZ, 0x7610, R130 ;  /* 0x00007610ff827816 */ /* 0x001fe40000000082 */
[----:B------:R-:W-:-:S04]  /*b740*/  PRMT R131, RZ, 0x7610, R131 ;  /* 0x00007610ff837816 */ /* 0x000fc80000000083 */
[----:B------:R0:W2:Y:S02]  /*b750*/  @!P0 LDG.E.U16 R130, desc[UR6][R132.64] ;  /* 0x0000000684828981 */ /* 0x0000a4000c1e1500 */
[----:B0-----:R-:W-:Y:S02]  /*b760*/  @!P0 IMAD.MOV.U32 R132, RZ, RZ, R138 ;  /* 0x000000ffff848224 */ /* 0x001fe400078e008a */
[----:B------:R-:W-:-:S05]  /*b770*/  @!P0 IMAD.MOV.U32 R133, RZ, RZ, R139 ;  /* 0x000000ffff858224 */ /* 0x000fca00078e008b */
[----:B------:R0:W2:Y:S02]  /*b780*/  @!P0 LDG.E.U16 R131, desc[UR6][R132.64] ;  /* 0x0000000684838981 */ /* 0x0000a4000c1e1500 */
[----:B0-----:R-:W-:Y:S02]  /*b790*/  PRMT R132, RZ, 0x7610, R132 ;  /* 0x00007610ff847816 */ /* 0x001fe40000000084 */
[----:B------:R-:W-:-:S04]  /*b7a0*/  PRMT R133, RZ, 0x7610, R133 ;  /* 0x00007610ff857816 */ /* 0x000fc80000000085 */
[----:B---3--:R0:W3:Y:S02]  /*b7b0*/  @!P0 LDG.E.U16 R132, desc[UR6][R134.64] ;  /* 0x0000000686848981 */ /* 0x0080e4000c1e1500 */
[----:B0-----:R-:W-:Y:S02]  /*b7c0*/  @!P0 IMAD.MOV.U32 R134, RZ, RZ, R136 ;  /* 0x000000ffff868224 */ /* 0x001fe400078e0088 */
[----:B------:R-:W-:-:S05]  /*b7d0*/  @!P0 IMAD.MOV.U32 R135, RZ, RZ, R137 ;  /* 0x000000ffff878224 */ /* 0x000fca00078e0089 */
[----:B------:R0:W3:Y:S02]  /*b7e0*/  @!P0 LDG.E.U16 R133, desc[UR6][R134.64] ;  /* 0x0000000686858981 */ /* 0x0000e4000c1e1500 */
[----:B0-----:R-:W-:Y:S02]  /*b7f0*/  PRMT R134, RZ, 0x7610, R134 ;  /* 0x00007610ff867816 */ /* 0x001fe40000000086 */
[----:B------:R-:W-:Y:S01]  /*b800*/  PRMT R135, RZ, 0x7610, R135 ;  /* 0x00007610ff877816 */ /* 0x000fe20000000087 */
[----:B------:R0:W-:Y:S04]  /*b810*/  STL [R1+0x584], R22 ;  /* 0x0005841601007387 */ /* 0x0001e80000100800 */
[----:B------:R1:W-:Y:S01]  /*b820*/  STL [R1+0x580], R12 ;  /* 0x0005800c01007387 */ /* 0x0003e20000100800 */
[----:B------:R-:W-:-:S02]  /*b830*/  @!P0 IMAD.MOV.U32 R138, RZ, RZ, R209 ;  /* 0x000000ffff8a8224 */ /* 0x000fc400078e00d1 */
[----:B------:R-:W-:Y:S01]  /*b840*/  @!P0 IMAD.MOV.U32 R139, RZ, RZ, R204 ;  /* 0x000000ffff8b8224 */ /* 0x000fe200078e00cc */
[----:B0-----:R-:W3:Y:S04]  /*b850*/  LDL R22, [R1+0x8c] ;  /* 0x00008c0001167983 */ /* 0x001ee80000100800 */
[----:B-1----:R-:W3:Y:S04]  /*b860*/  LDL R12, [R1+0x90] ;  /* 0x00009000010c7983 */ /* 0x002ee80000100800 */
[----:B------:R0:W-:Y:S02]  /*b870*/  STS.U16 [R2+UR4], R140 ;  /* 0x0000008c02007988 */ /* 0x0001e40008000404 */
[----:B0-----:R-:W-:-:S02]  /*b880*/  @!P0 IMAD.MOV.U32 R140, RZ, RZ, R96 ;  /* 0x000000ffff8c8224 */ /* 0x001fc400078e0060 */
[----:B----4-:R-:W-:Y:S02]  /*b890*/  @!P0 IMAD.MOV.U32 R136, RZ, RZ, R0 ;  /* 0x000000ffff888224 */ /* 0x010fe400078e0000 */
[----:B------:R-:W4:Y:S01]  /*b8a0*/  LDL R0, [R1+0x44] ;  /* 0x0000440001007983 */ /* 0x000f220000100800 */
[----:B--2---:R-:W-:-:S03]  /*b8b0*/  @!P0 IMAD.MOV.U32 R137, RZ, RZ, R113 ;  /* 0x000000ffff898224 */ /* 0x004fc600078e0071 */
[----:B------:R-:W2:Y:S04]  /*b8c0*/  LDL R113, [R1+0xd0] ;  /* 0x0000d00001717983 */ /* 0x000ea80000100800 */
[----:B------:R0:W3:Y:S04]  /*b8d0*/  @!P0 LDG.E.U16 R134, desc[UR6][R136.64] ;  /* 0x0000000688868981 */ /* 0x0000e8000c1e1500 */
[----:B------:R1:W-:Y:S01]  /*b8e0*/  STL [R1+0x5a0], R252 ;  /* 0x0005a0fc01007387 */ /* 0x0003e20000100800 */
[----:B0-----:R-:W-:Y:S02]  /*b8f0*/  @!P0 IMAD.MOV.U32 R136, RZ, RZ, R252 ;  /* 0x000000ffff888224 */ /* 0x001fe400078e00fc */
[----:B------:R-:W-:Y:S01]  /*b900*/  @!P0 IMAD.MOV.U32 R137, RZ, RZ, R249 ;  /* 0x000000ffff898224 */ /* 0x000fe200078e00f9 */
[----:B-1----:R-:W4:Y:S04]  /*b910*/  LDL R252, [R1+0xcc] ;  /* 0x0000cc0001fc7983 */ /* 0x002f280000100800 */
[----:B------:R0:W3:Y:S04]  /*b920*/  @!P0 LDG.E.U16 R135, desc[UR6][R136.64] ;  /* 0x0000000688878981 */ /* 0x0000e8000c1e1500 */
[----:B------:R1:W-:Y:S01]  /*b930*/  STL [R1+0x588], R249 ;  /* 0x000588f901007387 */ /* 0x0003e20000100800 */
[----:B0-----:R-:W-:-:S03]  /*b940*/  PRMT R136, RZ, 0x7610, R136 ;  /* 0x00007610ff887816 */ /* 0x001fc60000000088 */
[----:B-1----:R-:W3:Y:S04]  /*b950*/  LDL.LU R249, [R1+0x18] ;  /* 0x0000180001f97983 */ /* 0x002ee80000300800 */
[----:B------:R0:W-:Y:S04]  /*b960*/  STL [R1+0x590], R209 ;  /* 0x000590d101007387 */ /* 0x0001e80000100800 */
[----:B------:R1:W3:Y:S04]  /*b970*/  @!P0 LDG.E.U16 R136, desc[UR6][R138.64] ;  /* 0x000000068a888981 */ /* 0x0002e8000c1e1500 */
[----:B0-----:R-:W3:Y:S04]  /*b980*/  LDL.LU R209, [R1+0x30] ;  /* 0x0000300001d17983 */ /* 0x001ee80000300800 */
[----:B------:R0:W-:Y:S01]  /*b990*/  STL [R1+0x58c], R204 ;  /* 0x00058ccc01007387 */ /* 0x0001e20000100800 */
[----:B-1----:R-:W-:-:S02]  /*b9a0*/  @!P0 IMAD.MOV.U32 R138, RZ, RZ, R104 ;  /* 0x000000ffff8a8224 */ /* 0x002fc400078e0068 */
[----:B------:R-:W-:Y:S01]  /*b9b0*/  @!P0 IMAD.MOV.U32 R139, RZ, RZ, R17 ;  /* 0x000000ffff8b8224 */ /* 0x000fe200078e0011 */
[----:B0-----:R-:W3:Y:S04]  /*b9c0*/  LDL.LU R204, [R1+0x28] ;  /* 0x0000280001cc7983 */ /* 0x001ee80000300800 */
[----:B------:R0:W-:Y:S04]  /*b9d0*/  STL [R1+0x598], R104 ;  /* 0x0005986801007387 */ /* 0x0001e80000100800 */
[----:B0-----:R-:W3:Y:S04]  /*b9e0*/  LDL.LU R104, [R1+0x40] ;  /* 0x0000400001687983 */ /* 0x001ee80000300800 */
[----:B------:R0:W-:Y:S04]  /*b9f0*/  STL [R1+0x594], R17 ;  /* 0x0005941101007387 */ /* 0x0001e80000100800 */
[----:B0-----:R-:W3:Y:S04]  /*ba00*/  LDL R17, [R1+0x110] ;  /* 0x0001100001117983 */ /* 0x001ee80000100800 */
[----:B------:R0:W-:Y:S04]  /*ba10*/  STL [R1+0x5a4], R96 ;  /* 0x0005a46001007387 */ /* 0x0001e80000100800 */
[----:B0-----:R-:W3:Y:S01]  /*ba20*/  LDL R96, [R1+0x10c] ;  /* 0x00010c0001607983 */ /* 0x001ee20000100800 */
[----:B------:R-:W-:Y:S01]  /*ba30*/  PRMT R137, RZ, 0x7610, R137 ;  /* 0x00007610ff897816 */ /* 0x000fe20000000089 */
[----:B------:R-:W-:-:S05]  /*ba40*/  @!P0 IMAD.MOV.U32 R141, RZ, RZ, R6 ;  /* 0x000000ffff8d8224 */ /* 0x000fca00078e0006 */
[----:B------:R0:W3:Y:S02]  /*ba50*/  @!P0 LDG.E.U16 R137, desc[UR6][R138.64] ;  /* 0x000000068a898981 */ /* 0x0000e4000c1e1500 */
[----:B0-----:R-:W-:Y:S02]  /*ba60*/  PRMT R138, RZ, 0x7610, R138 ;  /* 0x00007610ff8a7816 */ /* 0x001fe4000000008a */
[----:B------:R-:W-:-:S04]  /*ba70*/  PRMT R139, RZ, 0x7610, R139 ;  /* 0x00007610ff8b7816 */ /* 0x000fc8000000008b */
[----:B------:R3:W3:Y:S04]  /*ba80*/  @!P0 LDG.E.U16 R138, desc[UR6][R140.64] ;  /* 0x000000068c8a8981 */ /* 0x0006e8000c1e1500 */
[----:B------:R-:W-:Y:S04]  /*ba90*/  STS.U16 [R2+UR4+0x400], R143 ;  /* 0x0004008f02007988 */ /* 0x000fe80008000404 */
[----:B------:R-:W-:Y:S04]  /*baa0*/  STS.U16 [R2+UR4+0x800], R142 ;  /* 0x0008008e02007988 */ /* 0x000fe80008000404 */
[----:B------:R0:W-:Y:S04]  /*bab0*/  STL [R1+0x59c], R6 ;  /* 0x00059c0601007387 */ /* 0x0001e80000100800 */
[----:B------:R1:W-:Y:S04]  /*bac0*/  STS.U16 [R2+UR4+0x1000], R144 ;  /* 0x0010009002007988 */ /* 0x0003e80008000404 */
[----:B0-----:R-:W3:Y:S01]  /*bad0*/  LDL R6, [R1+0xc8] ;  /* 0x0000c80001067983 */ /* 0x001ee20000100800 */
[----:B--2---:R-:W-:-:S02]  /*bae0*/  @!P0 IMAD.MOV.U32 R142, RZ, RZ, R113 ;  /* 0x000000ffff8e8224 */ /* 0x004fc400078e0071 */
[----:B----4-:R-:W-:Y:S02]  /*baf0*/  @!P0 IMAD.MOV.U32 R143, RZ, RZ, R252 ;  /* 0x000000ffff8f8224 */ /* 0x010fe400078e00fc */
[----:B-1----:R-:W-:Y:S02]  /*bb00*/  @!P0 IMAD.MOV.U32 R144, RZ, RZ, R0 ;  /* 0x000000ffff908224 */ /* 0x002fe400078e0000 */
[----:B------:R-:W2:Y:S01]  /*bb10*/  LDL R0, [R1+0x88] ;  /* 0x0000880001007983 */ /* 0x000ea20000100800 */
[----:B---3--:R-:W-:-:S03]  /*bb20*/  @!P0 IMAD.MOV.U32 R140, RZ, RZ, R17 ;  /* 0x000000ffff8c8224 */ /* 0x008fc600078e0011 */
[----:B------:R-:W3:Y:S01]  /*bb30*/  LDL R17, [R1+0x108] ;  /* 0x0001080001117983 */ /* 0x000ee20000100800 */
[----:B------:R-:W-:-:S05]  /*bb40*/  @!P0 IMAD.MOV.U32 R141, RZ, RZ, R96 ;  /* 0x000000ffff8d8224 */ /* 0x000fca00078e0060 */
[----:B------:R0:W4:Y:S02]  /*bb50*/  @!P0 LDG.E.U16 R139, desc[UR6][R140.64] ;  /* 0x000000068c8b8981 */ /* 0x000124000c1e1500 */
[----:B0-----:R-:W-:-:S06]  /*bb60*/  PRMT R140, RZ, 0x7610, R140 ;  /* 0x00007610ff8c7816 */ /* 0x001fcc000000008c */
[----:B------:R0:W4:Y:S02]  /*bb70*/  @!P0 LDG.E.U16 R140, desc[UR6][R142.64] ;  /* 0x000000068e8c8981 */ /* 0x000124000c1e1500 */
[----:B0-----:R-:W-:Y:S02]  /*bb80*/  @!P0 IMAD.MOV.U32 R143, RZ, RZ, R22 ;  /* 0x000000ffff8f8224 */ /* 0x001fe400078e0016 */
[----:B------:R-:W2:Y:S01]  /*bb90*/  LDL R22, [R1+0x104] ;  /* 0x0001040001167983 */ /* 0x000ea20000100800 */
[----:B------:R-:W-:-:S03]  /*bba0*/  @!P0 IMAD.MOV.U32 R142, RZ, RZ, R12 ;  /* 0x000000ffff8e8224 */ /* 0x000fc600078e000c */
[----:B------:R-:W4:Y:S01]  /*bbb0*/  LDL R12, [R1+0xc4] ;  /* 0x0000c400010c7983 */ /* 0x000f220000100800 */
[----:B------:R-:W-:-:S03]  /*bbc0*/  PRMT R141, RZ, 0x7610, R141 ;  /* 0x00007610ff8d7816 */ /* 0x000fc6000000008d */
[----:B------:R0:W-:Y:S04]  /*bbd0*/  STS.U16 [R2+UR4+0xc00], R145 ;  /* 0x000c009102007988 */ /* 0x0001e80008000404 */
[----:B------:R1:W4:Y:S01]  /*bbe0*/  @!P0 LDG.E.U16 R141, desc[UR6][R142.64] ;  /* 0x000000068e8d8981 */ /* 0x000322000c1e1500 */
[----:B0-----:R-:W-:Y:S01]  /*bbf0*/  @!P0 IMAD.MOV.U32 R145, RZ, RZ, R104 ;  /* 0x000000ffff918224 */ /* 0x001fe200078e0068 */
[----:B-1----:R-:W-:Y:S02]  /*bc00*/  PRMT R142, RZ, 0x7610, R142 ;  /* 0x00007610ff8e7816 */ /* 0x002fe4000000008e */
[----:B------:R-:W-:-:S04]  /*bc10*/  PRMT R143, RZ, 0x7610, R143 ;  /* 0x00007610ff8f7816 */ /* 0x000fc8000000008f */
[----:B------:R0:W4:Y:S04]  /*bc20*/  @!P0 LDG.E.U16 R142, desc[UR6][R144.64] ;  /* 0x00000006908e8981 */ /* 0x000128000c1e1500 */
[----:B------:R1:W-:Y:S01]  /*bc30*/  STL [R1+0x5a8], R104 ;  /* 0x0005a86801007387 */ /* 0x0003e20000100800 */
[----:B0-----:R-:W-:Y:S02]  /*bc40*/  @!P0 IMAD.MOV.U32 R144, RZ, RZ, R241 ;  /* 0x000000ffff908224 */ /* 0x001fe400078e00f1 */
[----:B------:R-:W-:Y:S01]  /*bc50*/  @!P0 IMAD.MOV.U32 R145, RZ, RZ, R240 ;  /* 0x000000ffff918224 */ /* 0x000fe200078e00f0 */
[----:B------:R0:W-:Y:S04]  /*bc60*/  STS.U16 [R2+UR4+0x1400], R147 ;  /* 0x0014009302007988 */ /* 0x0001e80008000404 */
[----:B------:R0:W4:Y:S04]  /*bc70*/  @!P0 LDG.E.U16 R143, desc[UR6][R144.64] ;  /* 0x00000006908f8981 */ /* 0x000128000c1e1500 */
[----:B-1----:R-:W4:Y:S01]  /*bc80*/  LDL.LU R104, [R1+0x24] ;  /* 0x0000240001687983 */ /* 0x002f220000300800 */
[----:B0-----:R-:W-:-:S03]  /*bc90*/  @!P0 IMAD.MOV.U32 R147, RZ, RZ, R202 ;  /* 0x000000ffff938224 */ /* 0x001fc600078e00ca */
[----:B------:R0:W-:Y:S01]  /*bca0*/  STS.U16 [R2+UR4+0x1800], R146 ;  /* 0x0018009202007988 */ /* 0x0001e20008000404 */
[----:B------:R-:W-:-:S03]  /*bcb0*/  PRMT R144, RZ, 0x7610, R144 ;  /* 0x00007610ff907816 */ /* 0x000fc60000000090 */
[----:B------:R1:W-:Y:S01]  /*bcc0*/  STL [R1+0x5b0], R241 ;  /* 0x0005b0f101007387 */ /* 0x0003e20000100800 */
[----:B0-----:R-:W-:-:S03]  /*bcd0*/  @!P0 IMAD.MOV.U32 R146, RZ, RZ, R203 ;  /* 0x000000ffff928224 */ /* 0x001fc600078e00cb */
[----:B-1----:R-:W4:Y:S04]  /*bce0*/  LDL.LU R241, [R1+0x2c] ;  /* 0x00002c0001f17983 */ /* 0x002f280000300800 */
[----:B------:R-:W-:Y:S04]  /*bcf0*/  STL [R1+0x5ac], R240 ;  /* 0x0005acf001007387 */ /* 0x000fe80000100800 */
[----:B------:R0:W-:Y:S04]  /*bd00*/  STL [R1+0x5b8], R203 ;  /* 0x0005b8cb01007387 */ /* 0x0001e80000100800 */
[----:B------:R1:W4:Y:S04]  /*bd10*/  @!P0 LDG.E.U16 R144, desc[UR6][R146.64] ;  /* 0x0000000692908981 */ /* 0x000328000c1e1500 */
[----:B0-----:R-:W4:Y:S04]  /*bd20*/  LDL.LU R203, [R1+0x38] ;  /* 0x0000380001cb7983 */ /* 0x001f280000300800 */
[----:B------:R-:W-:Y:S01]  /*bd30*/  STL [R1+0x5b4], R202 ;  /* 0x0005b4ca01007387 */ /* 0x000fe20000100800 */
[----:B-1----:R-:W-:-:S03]  /*bd40*/  @!P0 IMAD.MOV.U32 R146, RZ, RZ, R103 ;  /* 0x000000ffff928224 */ /* 0x002fc600078e0067 */
[----:B------:R0:W-:Y:S01]  /*bd50*/  STL [R1+0x5c0], R103 ;  /* 0x0005c06701007387 */ /* 0x0001e20000100800 */
[----:B------:R-:W-:-:S03]  /*bd60*/  @!P0 IMAD.MOV.U32 R147, RZ, RZ, R15 ;  /* 0x000000ffff938224 */ /* 0x000fc600078e000f */
[----:B------:R1:W-:Y:S04]  /*bd70*/  STS.U16 [R2+UR4+0x1c00], R149 ;  /* 0x001c009502007988 */ /* 0x0003e80008000404 */
[----:B0-----:R-:W4:Y:S04]  /*bd80*/  LDL.LU R103, [R1+0x7c] ;  /* 0x00007c0001677983 */ /* 0x001f280000300800 */
[----:B------:R0:W-:Y:S01]  /*bd90*/  STL [R1+0x5bc], R15 ;  /* 0x0005bc0f01007387 */ /* 0x0001e20000100800 */
[----:B-1----:R-:W-:-:S03]  /*bda0*/  @!P0 IMAD.MOV.U32 R149, RZ, RZ, R5 ;  /* 0x000000ffff958224 */ /* 0x002fc600078e0005 */
[----:B0-----:R-:W4:Y:S04]  /*bdb0*/  LDL.LU R15, [R1+0x74] ;  /* 0x00007400010f7983 */ /* 0x001f280000300800 */
[----:B------:R-:W-:Y:S04]  /*bdc0*/  STL [R1+0x5c8], R95 ;  /* 0x0005c85f01007387 */ /* 0x000fe80000100800 */
[----:B------:R0:W-:Y:S04]  /*bdd0*/  STL [R1+0x5c4], R5 ;  /* 0x0005c40501007387 */ /* 0x0001e80000100800 */
[----:B0-----:R-:W4:Y:S01]  /*bde0*/  LDL.LU R5, [R1+0x84] ;  /* 0x0000840001057983 */ /* 0x001f220000300800 */
[----:B------:R-:W-:-:S03]  /*bdf0*/  PRMT R145, RZ, 0x7610, R145 ;  /* 0x00007610ff917816 */ /* 0x000fc60000000091 */
[----:B------:R0:W-:Y:S04]  /*be00*/  STS.U16 [R2+UR4+0x2000], R148 ;  /* 0x0020009402007988 */ /* 0x0001e80008000404 */
[----:B------:R1:W4:Y:S01]  /*be10*/  @!P0 LDG.E.U16 R145, desc[UR6][R146.64] ;  /* 0x0000000692918981 */ /* 0x000322000c1e1500 */
[----:B0-----:R-:W-:Y:S01]  /*be20*/  @!P0 IMAD.MOV.U32 R148, RZ, RZ, R95 ;  /* 0x000000ffff948224 */ /* 0x001fe200078e005f */
[----:B-1----:R-:W-:Y:S02]  /*be30*/  PRMT R146, RZ, 0x7610, R146 ;  /* 0x00007610ff927816 */ /* 0x002fe40000000092 */
[----:B------:R-:W-:-:S04]  /*be40*/  PRMT R147, RZ, 0x7610, R147 ;  /* 0x00007610ff937816 */ /* 0x000fc80000000093 */
[----:B------:R3:W4:Y:S04]  /*be50*/  @!P0 LDG.E.U16 R146, desc[UR6][R148.64] ;  /* 0x0000000694928981 */ /* 0x000728000c1e1500 */
[----:B------:R-:W-:Y:S04]  /*be60*/  STS.U16 [R2+UR4+0x2400], R151 ;  /* 0x0024009702007988 */ /* 0x000fe80008000404 */
[----:B------:R0:W-:Y:S02]  /*be70*/  STS.U16 [R2+UR4+0x2800], R150 ;  /* 0x0028009602007988 */ /* 0x0001e40008000404 */
[----:B0-----:R-:W-:-:S02]  /*be80*/  @!P0 IMAD.MOV.U32 R150, RZ, RZ, R6 ;  /* 0x000000ffff968224 */ /* 0x001fc400078e0006 */
[----:B------:R-:W4:Y:S01]  /*be90*/  LDL R6, [R1+0x558] ;  /* 0x0005580001067983 */ /* 0x000f220000100800 */
[----:B---3--:R-:W-:-:S03]  /*bea0*/  @!P0 IMAD.MOV.U32 R148, RZ, RZ, R17 ;  /* 0x000000ffff948224 */ /* 0x008fc600078e0011 */
[----:B------:R0:W-:Y:S04]  /*beb0*/  STS.U16 [R2+UR4+0x2c00], R153 ;  /* 0x002c009902007988 */ /* 0x0001e80008000404 */
[----:B------:R-:W-:Y:S04]  /*bec0*/  STS.U16 [R2+UR4+0x3000], R152 ;  /* 0x0030009802007988 */ /* 0x000fe80008000404 */
[----:B------:R-:W3:Y:S01]  /*bed0*/  LDL R17, [R1+0xfc] ;  /* 0x0000fc0001117983 */ /* 0x000ee20000100800 */
[----:B--2---:R-:W-:-:S05]  /*bee0*/  @!P0 IMAD.MOV.U32 R149, RZ, RZ, R22 ;  /* 0x000000ffff958224 */ /* 0x004fca00078e0016 */
[----:B------:R1:W2:Y:S01]  /*bef0*/  @!P0 LDG.E.U16 R147, desc[UR6][R148.64] ;  /* 0x0000000694938981 */ /* 0x0002a2000c1e1500 */
[----:B----4-:R-:W-:Y:S02]  /*bf00*/  @!P0 IMAD.MOV.U32 R151, RZ, RZ, R12 ;  /* 0x000000ffff978224 */ /* 0x010fe400078e000c */
[----:B0-----:R-:W-:Y:S01]  /*bf10*/  @!P0 IMAD.MOV.U32 R153, RZ, RZ, R209 ;  /* 0x000000ffff998224 */ /* 0x001fe200078e00d1 */
[----:B------:R-:W4:Y:S01]  /*bf20*/  LDL R12, [R1+0x100] ;  /* 0x00010000010c7983 */ /* 0x000f220000100800 */
[----:B-1----:R-:W-:-:S06]  /*bf30*/  PRMT R148, RZ, 0x7610, R148 ;  /* 0x00007610ff947816 */ /* 0x002fcc0000000094 */
[----:B------:R0:W2:Y:S02]  /*bf40*/  @!P0 LDG.E.U16 R148, desc[UR6][R150.64] ;  /* 0x0000000696948981 */ /* 0x0000a4000c1e1500 */
[----:B0-----:R-:W-:Y:S02]  /*bf50*/  @!P0 IMAD.MOV.U32 R150, RZ, RZ, R0 ;  /* 0x000000ffff968224 */ /* 0x001fe400078e0000 */
[----:B------:R-:W3:Y:S01]  /*bf60*/  LDL R0, [R1+0xc0] ;  /* 0x0000c00001007983 */ /* 0x000ee20000100800 */
[----:B------:R-:W-:-:S03]  /*bf70*/  PRMT R149, RZ, 0x7610, R149 ;  /* 0x00007610ff957816 */ /* 0x000fc60000000095 */
[----:B------:R0:W-:Y:S04]  /*bf80*/  STS.U16 [R2+UR4+0x3400], R155 ;  /* 0x0034009b02007988 */ /* 0x0001e80008000404 */
[----:B------:R1:W-:Y:S01]  /*bf90*/  STS.U16 [R2+UR4+0x3800], R154 ;  /* 0x0038009a02007988 */ /* 0x0003e20008000404 */
[----:B0-----:R-:W-:-:S03]  /*bfa0*/  @!P0 IMAD.MOV.U32 R155, RZ, RZ, R193 ;  /* 0x000000ffff9b8224 */ /* 0x001fc600078e00c1 */
[----:B------:R-:W-:Y:S01]  /*bfb0*/  STS.U16 [R2+UR4+0x3c00], R157 ;  /* 0x003c009d02007988 */ /* 0x000fe20008000404 */
[----:B-1----:R-:W-:Y:S02]  /*bfc0*/  @!P0 IMAD.MOV.U32 R154, RZ, RZ, R196 ;  /* 0x000000ffff9a8224 */ /* 0x002fe400078e00c4 */
[----:B------:R-:W-:Y:S02]  /*bfd0*/  @!P0 IMAD.MOV.U32 R152, RZ, RZ, R203 ;  /* 0x000000ffff988224 */ /* 0x000fe400078e00cb */
[----:B------:R-:W-:-:S05]  /*bfe0*/  @!P0 IMAD.MOV.U32 R151, RZ, RZ, R5 ;  /* 0x000000ffff978224 */ /* 0x000fca00078e0005 */
[----:B------:R0:W2:Y:S02]  /*bff0*/  @!P0 LDG.E.U16 R149, desc[UR6][R150.64] ;  /* 0x0000000696958981 */ /* 0x0000a4000c1e1500 */
[----:B0-----:R-:W-:Y:S02]  /*c000*/  PRMT R150, RZ, 0x7610, R150 ;  /* 0x00007610ff967816 */ /* 0x001fe40000000096 */
[----:B------:R-:W-:Y:S01]  /*c010*/  PRMT R151, RZ, 0x7610, R151 ;  /* 0x00007610ff977816 */ /* 0x000fe20000000097 */
[----:B------:R-:W-:Y:S04]  /*c020*/  STL [R1+0x5d0], R5 ;  /* 0x0005d00501007387 */ /* 0x000fe80000100800 */
[----:B------:R0:W2:Y:S04]  /*c030*/  @!P0 LDG.E.U16 R150, desc[UR6][R152.64] ;  /* 0x0000000698968981 */ /* 0x0000a8000c1e1500 */
[----:B------:R-:W-:Y:S01]  /*c040*/  STL [R1+0x5d4], R203 ;  /* 0x0005d4cb01007387 */ /* 0x000fe20000100800 */
[----:B0-----:R-:W-:-:S02]  /*c050*/  @!P0 IMAD.MOV.U32 R152, RZ, RZ, R239 ;  /* 0x000000ffff988224 */ /* 0x001fc400078e00ef */
[----:B------:R-:W-:Y:S01]  /*c060*/  @!P0 IMAD.MOV.U32 R153, RZ, RZ, R234 ;  /* 0x000000ffff998224 */ /* 0x000fe200078e00ea */
[----:B------:R-:W-:Y:S04]  /*c070*/  STL [R1+0x5cc], R209 ;  /* 0x0005ccd101007387 */ /* 0x000fe80000100800 */
[----:B------:R-:W-:Y:S04]  /*c080*/  STL [R1+0x5dc], R239 ;  /* 0x0005dcef01007387 */ /* 0x000fe80000100800 */
[----:B------:R0:W-:Y:S04]  /*c090*/  STL [R1+0x5d8], R234 ;  /* 0x0005d8ea01007387 */ /* 0x0001e80000100800 */
[----:B------:R1:W2:Y:S04]  /*c0a0*/  @!P0 LDG.E.U16 R151, desc[UR6][R152.64] ;  /* 0x0000000698978981 */ /* 0x0002a8000c1e1500 */
[----:B0-----:R-:W2:Y:S01]  /*c0b0*/  LDL.LU R234, [R1+0x78] ;  /* 0x0000780001ea7983 */ /* 0x001ea20000300800 */
[----:B-1----:R-:W-:-:S03]  /*c0c0*/  PRMT R152, RZ, 0x7610, R152 ;  /* 0x00007610ff987816 */ /* 0x002fc60000000098 */
[----:B------:R-:W-:Y:S04]  /*c0d0*/  STL [R1+0x5e4], R196 ;  /* 0x0005e4c401007387 */ /* 0x000fe80000100800 */
[----:B------:R0:W-:Y:S04]  /*c0e0*/  STL [R1+0x5e0], R193 ;  /* 0x0005e0c101007387 */ /* 0x0001e80000100800 */
[----:B------:R1:W2:Y:S04]  /*c0f0*/  @!P0 LDG.E.U16 R152, desc[UR6][R154.64] ;  /* 0x000000069a988981 */ /* 0x0002a8000c1e1500 */
[----:B0-----:R-:W2:Y:S04]  /*c100*/  LDL.LU R193, [R1+0x80] ;  /* 0x0000800001c17983 */ /* 0x001ea80000300800 */
[----:B------:R0:W-:Y:S01]  /*c110*/  STL [R1+0x5e8], R2 ;  /* 0x0005e80201007387 */ /* 0x0001e20000100800 */
[----:B-1----:R-:W-:-:S03]  /*c120*/  @!P0 IMAD.MOV.U32 R155, RZ, RZ, R13 ;  /* 0x000000ffff9b8224 */ /* 0x002fc600078e000d */
[----:B0-----:R-:W2:Y:S04]  /*c130*/  LDL.LU R2, [R1+0xb4] ;  /* 0x0000b40001027983 */ /* 0x001ea80000300800 */
[----:B------:R-:W-:Y:S04]  /*c140*/  STL [R1+0x5f0], R102 ;  /* 0x0005f06601007387 */ /* 0x000fe80000100800 */
[----:B------:R0:W-:Y:S04]  /*c150*/  STL [R1+0x5ec], R13 ;  /* 0x0005ec0d01007387 */ /* 0x0001e80000100800 */
[----:B0-----:R-:W2:Y:S04]  /*c160*/  LDL.LU R13, [R1+0xbc] ;  /* 0x0000bc00010d7983 */ /* 0x001ea80000300800 */
[----:B------:R-:W-:Y:S04]  /*c170*/  STS.U16 [R6+UR4+0x80], R156 ;  /* 0x0000809c06007988 */ /* 0x000fe80008000404 */
[----:B------:R-:W-:Y:S04]  /*c180*/  STS.U16 [R6+UR4+0x480], R159 ;  /* 0x0004809f06007988 */ /* 0x000fe80008000404 */
[----:B------:R-:W-:Y:S04]  /*c190*/  STL [R1+0x5f8], R94 ;  /* 0x0005f85e01007387 */ /* 0x000fe80000100800 */
[----:B------:R3:W-:Y:S04]  /*c1a0*/  STS.U16 [R6+UR4+0x880], R158 ;  /* 0x0008809e06007988 */ /* 0x0007e80008000404 */
[----:B------:R0:W-:Y:S01]  /*c1b0*/  STL [R1+0x5f4], R4 ;  /* 0x0005f40401007387 */ /* 0x0001e20000100800 */
[----:B---3--:R-:W-:-:S03]  /*c1c0*/  @!P0 IMAD.MOV.U32 R158, RZ, RZ, R0 ;  /* 0x000000ffff9e8224 */ /* 0x008fc600078e0000 */
[----:B------:R-:W3:Y:S01]  /*c1d0*/  LDL R0, [R1+0xf8] ;  /* 0x0000f80001007983 */ /* 0x000ee20000100800 */
[----:B------:R-:W-:-:S03]  /*c1e0*/  @!P0 IMAD.MOV.U32 R157, RZ, RZ, R4 ;  /* 0x000000ffff9d8224 */ /* 0x000fc600078e0004 */
[----:B0-----:R-:W3:Y:S01]  /*c1f0*/  LDL R4, [R1+0xf4] ;  /* 0x0000f40001047983 */ /* 0x001ee20000100800 */
[----:B------:R-:W-:Y:S01]  /*c200*/  PRMT R153, RZ, 0x7610, R153 ;  /* 0x00007610ff997816 */ /* 0x000fe20000000099 */
[----:B------:R-:W-:Y:S02]  /*c210*/  @!P0 IMAD.MOV.U32 R154, RZ, RZ, R102 ;  /* 0x000000ffff9a8224 */ /* 0x000fe400078e0066 */
[----:B------:R-:W-:-:S03]  /*c220*/  @!P0 IMAD.MOV.U32 R156, RZ, RZ, R94 ;  /* 0x000000ffff9c8224 */ /* 0x000fc600078e005e */
[----:B------:R0:W3:Y:S02]  /*c230*/  @!P0 LDG.E.U16 R153, desc[UR6][R154.64] ;  /* 0x000000069a998981 */ /* 0x0000e4000c1e1500 */
[----:B0-----:R-:W-:Y:S02]  /*c240*/  PRMT R154, RZ, 0x7610, R154 ;  /* 0x00007610ff9a7816 */ /* 0x001fe4000000009a */
[----:B------:R-:W-:-:S04]  /*c250*/  PRMT R155, RZ, 0x7610, R155 ;  /* 0x00007610ff9b7816 */ /* 0x000fc8000000009b */
[----:B------:R4:W3:Y:S02]  /*c260*/  @!P0 LDG.E.U16 R154, desc[UR6][R156.64] ;  /* 0x000000069c9a8981 */ /* 0x0008e4000c1e1500 */
[----:B----4-:R-:W-:Y:S02]  /*c270*/  @!P0 IMAD.MOV.U32 R156, RZ, RZ, R12 ;  /* 0x000000ffff9c8224 */ /* 0x010fe400078e000c */
[----:B------:R-:W-:-:S05]  /*c280*/  @!P0 IMAD.MOV.U32 R157, RZ, RZ, R17 ;  /* 0x000000ffff9d8224 */ /* 0x000fca00078e0011 */
[----:B------:R0:W4:Y:S02]  /*c290*/  @!P0 LDG.E.U16 R155, desc[UR6][R156.64] ;  /* 0x000000069c9b8981 */ /* 0x000124000c1e1500 */
[----:B0-----:R-:W-:Y:S02]  /*c2a0*/  PRMT R156, RZ, 0x7610, R156 ;  /* 0x00007610ff9c7816 */ /* 0x001fe4000000009c */
[----:B------:R-:W-:Y:S01]  /*c2b0*/  PRMT R157, RZ, 0x7610, R157 ;  /* 0x00007610ff9d7816 */ /* 0x000fe2000000009d */
[----:B------:R-:W-:Y:S04]  /*c2c0*/  STS.U16 [R6+UR4+0xc80], R191 ;  /* 0x000c80bf06007988 */ /* 0x000fe80008000404 */
[----:B------:R0:W-:Y:S04]  /*c2d0*/  STS.U16 [R6+UR4+0x1080], R160 ;  /* 0x001080a006007988 */ /* 0x0001e80008000404 */
[----:B------:R1:W-:Y:S01]  /*c2e0*/  STS.U16 [R6+UR4+0x1480], R161 ;  /* 0x001480a106007988 */ /* 0x0003e20008000404 */
[----:B0-----:R-:W-:-:S02]  /*c2f0*/  PRMT R160, RZ, 0x7610, R160 ;  /* 0x00007610ffa07816 */ /* 0x001fc400000000a0 */
[----:B-1----:R-:W-:Y:S01]  /*c300*/  PRMT R161, RZ, 0x7610, R161 ;  /* 0x00007610ffa17816 */ /* 0x002fe200000000a1 */
[----:B------:R0:W-:Y:S04]  /*c310*/  STS.U16 [R6+UR4+0x1880], R162 ;  /* 0x001880a206007988 */ /* 0x0001e80008000404 */
[----:B------:R1:W-:Y:S01]  /*c320*/  STS.U16 [R6+UR4+0x1c80], R163 ;  /* 0x001c80a306007988 */ /* 0x0003e20008000404 */
[----:B0-----:R-:W-:Y:S02]  /*c330*/  PRMT R162, RZ, 0x7610, R162 ;  /* 0x00007610ffa27816 */ /* 0x001fe400000000a2 */
[----:B-1----:R-:W-:Y:S01]  /*c340*/  PRMT R163, RZ, 0x7610, R163 ;  /* 0x00007610ffa37816 */ /* 0x002fe200000000a3 */
[----:B------:R0:W-:Y:S02]  /*c350*/  STS.U16 [R6+UR4+0x2080], R190 ;  /* 0x002080be06007988 */ /* 0x0001e40008000404 */
[----:B0-----:R-:W-:Y:S01]  /*c360*/  PRMT R190, RZ, 0x7610, R190 ;  /* 0x00007610ffbe7816 */ /* 0x001fe200000000be */
[----:B--2---:R-:W-:-:S05]  /*c370*/  @!P0 IMAD.MOV.U32 R159, RZ, RZ, R13 ;  /* 0x000000ffff9f8224 */ /* 0x004fca00078e000d */
[----:B------:R0:W2:Y:S02]  /*c380*/  @!P0 LDG.E.U16 R156, desc[UR6][R158.64] ;  /* 0x000000069e9c8981 */ /* 0x0000a4000c1e1500 */
[----:B0-----:R-:W-:Y:S02]  /*c390*/  @!P0 IMAD.MOV.U32 R158, RZ, RZ, R193 ;  /* 0x000000ffff9e8224 */ /* 0x001fe400078e00c1 */
[----:B------:R-:W-:-:S05]  /*c3a0*/  @!P0 IMAD.MOV.U32 R159, RZ, RZ, R103 ;  /* 0x000000ffff9f8224 */ /* 0x000fca00078e0067 */
        /* <DEDUP_REMOVED lines=9> */
[----:B------:R0:W2:Y:S04]  /*c440*/  @!P0 LDG.E.U16 R162, desc[UR6][R158.64] ;  /* 0x000000069ea28981 */ /* 0x0000a8000c1e1500 */
[----:B------:R-:W-:Y:S01]  /*c450*/  STL [R1+0x5fc], R13 ;  /* 0x0005fc0d01007387 */ /* 0x000fe20000100800 */
[----:B0-----:R-:W-:Y:S02]  /*c460*/  @!P0 IMAD.MOV.U32 R158, RZ, RZ, R101 ;  /* 0x000000ffff9e8224 */ /* 0x001fe400078e0065 */
[----:B------:R-:W-:Y:S01]  /*c470*/  @!P0 IMAD.MOV.U32 R159, RZ, RZ, R11 ;  /* 0x000000ffff9f8224 */ /* 0x000fe200078e000b */
[----:B------:R-:W-:Y:S04]  /*c480*/  STL [R1+0x604], R193 ;  /* 0x000604c101007387 */ /* 0x000fe80000100800 */
[----:B------:R0:W2:Y:S04]  /*c490*/  @!P0 LDG.E.U16 R163, desc[UR6][R158.64] ;  /* 0x000000069ea38981 */ /* 0x0000a8000c1e1500 */
[----:B------:R1:W-:Y:S01]  /*c4a0*/  STL [R1+0x600], R103 ;  /* 0x0006006701007387 */ /* 0x0003e20000100800 */
[----:B0-----:R-:W-:-:S02]  /*c4b0*/  @!P0 IMAD.MOV.U32 R158, RZ, RZ, R93 ;  /* 0x000000ffff9e8224 */ /* 0x001fc400078e005d */
[----:B------:R-:W-:Y:S01]  /*c4c0*/  @!P0 IMAD.MOV.U32 R159, RZ, RZ, R20 ;  /* 0x000000ffff9f8224 */ /* 0x000fe200078e0014 */
[----:B-1----:R-:W4:Y:S04]  /*c4d0*/  LDL.LU R103, [R1+0xb8] ;  /* 0x0000b80001677983 */ /* 0x002f280000300800 */
[----:B------:R-:W-:Y:S04]  /*c4e0*/  STL [R1+0x60c], R241 ;  /* 0x00060cf101007387 */ /* 0x000fe80000100800 */
[----:B------:R-:W-:Y:S04]  /*c4f0*/  STL [R1+0x608], R204 ;  /* 0x000608cc01007387 */ /* 0x000fe80000100800 */
[----:B------:R0:W-:Y:S04]  /*c500*/  STL [R1+0x614], R233 ;  /* 0x000614e901007387 */ /* 0x0001e80000100800 */
[----:B------:R3:W2:Y:S04]  /*c510*/  @!P0 LDG.E.U16 R190, desc[UR6][R158.64] ;  /* 0x000000069ebe8981 */ /* 0x0006a8000c1e1500 */
[----:B------:R1:W-:Y:S04]  /*c520*/  STL [R1+0x610], R231 ;  /* 0x000610e701007387 */ /* 0x0003e80000100800 */
[----:B------:R-:W4:Y:S01]  /*c530*/  LDL R113, [R1+0x550] ;  /* 0x0005500001717983 */ /* 0x000f220000100800 */
[----:B---3--:R-:W-:-:S03]  /*c540*/  @!P0 IMAD.MOV.U32 R158, RZ, RZ, R0 ;  /* 0x000000ffff9e8224 */ /* 0x008fc600078e0000 */
[----:B------:R-:W3:Y:S04]  /*c550*/  LDL R0, [R1+0x554] ;  /* 0x0005540001007983 */ /* 0x000ee80000100800 */
[----:B0-----:R-:W2:Y:S04]  /*c560*/  LDL.LU R233, [R1+0xf0] ;  /* 0x0000f00001e97983 */ /* 0x001ea80000300800 */
[----:B-1----:R-:W2:Y:S04]  /*c570*/  LDL.LU R231, [R1+0xe8] ;  /* 0x0000e80001e77983 */ /* 0x002ea80000300800 */
[----:B------:R-:W2:Y:S01]  /*c580*/  LDL.LU R204, [R1+0xec] ;  /* 0x0000ec0001cc7983 */ /* 0x000ea20000300800 */
[----:B------:R-:W-:-:S03]  /*c590*/  @!P0 IMAD.MOV.U32 R159, RZ, RZ, R4 ;  /* 0x000000ffff9f8224 */ /* 0x000fc600078e0004 */
[----:B------:R-:W2:Y:S04]  /*c5a0*/  LDL.LU R193, [R1+0xe4] ;  /* 0x0000e40001c17983 */ /* 0x000ea80000300800 */
[----:B------:R-:W2:Y:S04]  /*c5b0*/  LDL.LU R94, [R1+0xb0] ;  /* 0x0000b000015e7983 */ /* 0x000ea80000300800 */
[----:B------:R-:W2:Y:S04]  /*c5c0*/  LDL.LU R4, [R1+0xa8] ;  /* 0x0000a80001047983 */ /* 0x000ea80000300800 */
[----:B------:R-:W2:Y:S04]  /*c5d0*/  LDL.LU R196, [R1+0xac] ;  /* 0x0000ac0001c47983 */ /* 0x000ea80000300800 */
[----:B------:R-:W2:Y:S04]  /*c5e0*/  LDL.LU R239, [R1+0xa4] ;  /* 0x0000a40001ef7983 */ /* 0x000ea80000300800 */
[----:B------:R-:W-:Y:S04]  /*c5f0*/  STS.U16 [R6+UR4+0x2480], R189 ;  /* 0x002480bd06007988 */ /* 0x000fe80008000404 */
[----:B------:R-:W2:Y:S04]  /*c600*/  LDL.LU R5, [R1+0x70] ;  /* 0x0000700001057983 */ /* 0x000ea80000300800 */
[----:B------:R-:W-:Y:S04]  /*c610*/  STS.U16 [R6+UR4+0x2880], R188 ;  /* 0x002880bc06007988 */ /* 0x000fe80008000404 */
[----:B------:R-:W2:Y:S04]  /*c620*/  LDL.LU R209, [R1+0x68] ;  /* 0x0000680001d17983 */ /* 0x000ea80000300800 */
[----:B------:R-:W-:Y:S04]  /*c630*/  STS.U16 [R6+UR4+0x2c80], R187 ;  /* 0x002c80bb06007988 */ /* 0x000fe80008000404 */
[----:B------:R-:W2:Y:S04]  /*c640*/  LDL.LU R202, [R1+0x6c] ;  /* 0x00006c0001ca7983 */ /* 0x000ea80000300800 */
[----:B------:R-:W-:Y:S04]  /*c650*/  STS.U16 [R6+UR4+0x3080], R186 ;  /* 0x003080ba06007988 */ /* 0x000fe80008000404 */
[----:B------:R-:W-:Y:S04]  /*c660*/  STS.U16 [R6+UR4+0x3480], R185 ;  /* 0x003480b906007988 */ /* 0x000fe80008000404 */
[----:B------:R-:W-:Y:S04]  /*c670*/  STS.U16 [R6+UR4+0x3880], R184 ;  /* 0x003880b806007988 */ /* 0x000fe80008000404 */
[----:B------:R-:W2:Y:S04]  /*c680*/  LDL.LU R240, [R1+0x64] ;  /* 0x0000640001f07983 */ /* 0x000ea80000300800 */
[----:B------:R0:W-:Y:S04]  /*c690*/  STS.U16 [R6+UR4+0x3c80], R183 ;  /* 0x003c80b706007988 */ /* 0x0001e80008000404 */
[----:B------:R-:W2:Y:S04]  /*c6a0*/  LDL.LU R252, [R1+0x14] ;  /* 0x0000140001fc7983 */ /* 0x000ea80000300800 */
[----:B0-----:R-:W2:Y:S04]  /*c6b0*/  LDL.LU R6, [R1+0xc] ;  /* 0x00000c0001067983 */ /* 0x001ea80000300800 */
[----:B------:R-:W2:Y:S04]  /*c6c0*/  LDL.LU R22, [R1+0x10] ;  /* 0x0000100001167983 */ /* 0x000ea80000300800 */
[----:B------:R-:W2:Y:S04]  /*c6d0*/  LDL.LU R12, [R1+0x8] ;  /* 0x00000800010c7983 */ /* 0x000ea80000300800 */
[----:B------:R-:W2:Y:S04]  /*c6e0*/  LDL.LU R241, [R1+0xe0] ;  /* 0x0000e00001f17983 */ /* 0x000ea80000300800 */
[----:B------:R-:W2:Y:S04]  /*c6f0*/  LDL.LU R13, [R1+0xdc] ;  /* 0x0000dc00010d7983 */ /* 0x000ea80000300800 */
[----:B------:R-:W2:Y:S04]  /*c700*/  LDL.LU R102, [R1+0xa0] ;  /* 0x0000a00001667983 */ /* 0x000ea80000300800 */
[----:B------:R-:W2:Y:S04]  /*c710*/  LDL.LU R203, [R1+0x9c] ;  /* 0x00009c0001cb7983 */ /* 0x000ea80000300800 */
[----:B------:R-:W2:Y:S04]  /*c720*/  LDL.LU R95, [R1+0x60] ;  /* 0x00006000015f7983 */ /* 0x000ea80000300800 */
[----:B------:R-:W2:Y:S04]  /*c730*/  LDL.LU R96, [R1+0x5c] ;  /* 0x00005c0001607983 */ /* 0x000ea80000300800 */
[----:B------:R-:W2:Y:S01]  /*c740*/  LDL.LU R17, [R1+0x4] ;  /* 0x0000040001117983 */ /* 0x000ea20000300800 */
[----:B------:R-:W-:-:S02]  /*c750*/  PRMT R189, RZ, 0x7610, R189 ;  /* 0x00007610ffbd7816 */ /* 0x000fc400000000bd */
[----:B------:R-:W-:-:S04]  /*c760*/  PRMT R188, RZ, 0x7610, R188 ;  /* 0x00007610ffbc7816 */ /* 0x000fc800000000bc */
[----:B------:R0:W2:Y:S01]  /*c770*/  @!P0 LDG.E.U16 R189, desc[UR6][R158.64] ;  /* 0x000000069ebd8981 */ /* 0x0000a2000c1e1500 */
[----:B------:R-:W-:Y:S01]  /*c780*/  PRMT R187, RZ, 0x7610, R187 ;  /* 0x00007610ffbb7816 */ /* 0x000fe200000000bb */
[----:B0-----:R-:W-:Y:S02]  /*c790*/  @!P0 IMAD.MOV.U32 R159, RZ, RZ, R2 ;  /* 0x000000ffff9f8224 */ /* 0x001fe400078e0002 */
[----:B---3--:R-:W-:Y:S04]  /*c7a0*/  STS.U16 [R0+UR4+0x100], R182 ;  /* 0x000100b600007988 */ /* 0x008fe80008000404 */
[----:B------:R-:W-:Y:S04]  /*c7b0*/  STS.U16 [R0+UR4+0x500], R181 ;  /* 0x000500b500007988 */ /* 0x000fe80008000404 */
        /* <DEDUP_REMOVED lines=13> */
[----:B------:R0:W-:Y:S04]  /*c890*/  STS.U16 [R0+UR4+0x3d00], R167 ;  /* 0x003d00a700007988 */ /* 0x0001e80008000404 */
[----:B0-----:R-:W3:Y:S04]  /*c8a0*/  LDL.LU R0, [R1] ;  /* 0x0000000001007983 */ /* 0x001ee80000300800 */
[----:B----4-:R-:W-:Y:S04]  /*c8b0*/  STS.U16 [R113+UR4+0x180], R166 ;  /* 0x000180a671007988 */ /* 0x010fe80008000404 */
[----:B------:R-:W-:Y:S04]  /*c8c0*/  STS.U16 [R113+UR4+0x580], R165 ;  /* 0x000580a571007988 */ /* 0x000fe80008000404 */
[----:B------:R-:W-:Y:S04]  /*c8d0*/  STS.U16 [R113+UR4+0x980], R164 ;  /* 0x000980a471007988 */ /* 0x000fe80008000404 */
[----:B------:R-:W-:Y:S04]  /*c8e0*/  STS.U16 [R113+UR4+0xd80], R246 ;  /* 0x000d80f671007988 */ /* 0x000fe80008000404 */
[----:B------:R0:W-:Y:S04]  /*c8f0*/  STS.U16 [R113+UR4+0x1180], R7 ;  /* 0x0011800771007988 */ /* 0x0001e80008000404 */
[----:B0-----:R-:W4:Y:S01]  /*c900*/  LDL.LU R7, [R1+0x650] ;  /* 0x0006500001077983 */ /* 0x001f220000300800 */
[----:B------:R-:W-:-:S05]  /*c910*/  @!P0 IMAD.MOV.U32 R158, RZ, RZ, R103 ;  /* 0x000000ffff9e8224 */ /* 0x000fca00078e0067 */
[----:B------:R0:W4:Y:S01]  /*c920*/  @!P0 LDG.E.U16 R188, desc[UR6][R158.64] ;  /* 0x000000069ebc8981 */ /* 0x000122000c1e1500 */
[----:B------:R-:W-:Y:S01]  /*c930*/  PRMT R186, RZ, 0x7610, R186 ;  /* 0x00007610ffba7816 */ /* 0x000fe200000000ba */
[----:B0-----:R-:W-:Y:S02]  /*c940*/  @!P0 IMAD.MOV.U32 R158, RZ, RZ, R234 ;  /* 0x000000ffff9e8224 */ /* 0x001fe400078e00ea */
        /* <DEDUP_REMOVED lines=23> */
[----:B--2---:R-:W-:Y:S02]  /*cac0*/  @!P0 IMAD.MOV.U32 R158, RZ, RZ, R233 ;  /* 0x000000ffff9e8224 */ /* 0x004fe400078e00e9 */
[----:B------:R-:W-:-:S05]  /*cad0*/  @!P0 IMAD.MOV.U32 R159, RZ, RZ, R204 ;  /* 0x000000ffff9f8224 */ /* 0x000fca00078e00cc */
[----:B------:R0:W2:Y:S01]  /*cae0*/  @!P0 LDG.E.U16 R181, desc[UR6][R158.64] ;  /* 0x000000069eb58981 */ /* 0x0000a2000c1e1500 */
[----:B------:R-:W-:Y:S01]  /*caf0*/  PRMT R179, RZ, 0x7610, R179 ;  /* 0x00007610ffb37816 */ /* 0x000fe200000000b3 */
[----:B0-----:R-:W-:Y:S02]  /*cb00*/  @!P0 IMAD.MOV.U32 R158, RZ, RZ, R94 ;  /* 0x000000ffff9e8224 */ /* 0x001fe400078e005e */
        /* <DEDUP_REMOVED lines=69> */
[----:B------:R0:W2:Y:S04]  /*cf60*/  @!P0 LDG.E.U16 R191, desc[UR6][R158.64] ;  /* 0x000000069ebf8981 */ /* 0x0000a8000c1e1500 */
[----:B------:R1:W-:Y:S01]  /*cf70*/  STS.U16 [R113+UR4+0x1580], R248 ;  /* 0x001580f871007988 */ /* 0x0003e20008000404 */
[----:B0-----:R-:W-:Y:S02]  /*cf80*/  @!P0 IMAD.MOV.U32 R158, RZ, RZ, R17 ;  /* 0x000000ffff9e8224 */ /* 0x001fe400078e0011 */
[----:B---3--:R-:W-:Y:S01]  /*cf90*/  @!P0 IMAD.MOV.U32 R159, RZ, RZ, R0 ;  /* 0x000000ffff9f8224 */ /* 0x008fe200078e0000 */
[----:B-1----:R-:W-:-:S04]  /*cfa0*/  PRMT R248, RZ, 0x7610, R248 ;  /* 0x00007610fff87816 */ /* 0x002fc800000000f8 */
[----:B------:R0:W3:Y:S04]  /*cfb0*/  @!P0 LDG.E.U16 R246, desc[UR6][R158.64] ;  /* 0x000000069ef68981 */ /* 0x0000e8000c1e1500 */
[----:B------:R1:W-:Y:S01]  /*cfc0*/  STS.U16 [R113+UR4+0x1980], R245 ;  /* 0x001980f571007988 */ /* 0x0003e20008000404 */
[----:B0-----:R-:W-:Y:S02]  /*cfd0*/  @!P0 IMAD.MOV.U32 R158, RZ, RZ, R214 ;  /* 0x000000ffff9e8224 */ /* 0x001fe400078e00d6 */
[----:B------:R-:W-:Y:S01]  /*cfe0*/  @!P0 IMAD.MOV.U32 R159, RZ, RZ, R210 ;  /* 0x000000ffff9f8224 */ /* 0x000fe200078e00d2 */
[----:B-1----:R-:W-:-:S04]  /*cff0*/  PRMT R245, RZ, 0x7610, R245 ;  /* 0x00007610fff57816 */ /* 0x002fc800000000f5 */
[----:B------:R0:W3:Y:S04]  /*d000*/  @!P0 LDG.E.U16 R248, desc[UR6][R158.64] ;  /* 0x000000069ef88981 */ /* 0x0000e8000c1e1500 */
[----:B------:R1:W-:Y:S01]  /*d010*/  STS.U16 [R113+UR4+0x1d80], R237 ;  /* 0x001d80ed71007988 */ /* 0x0003e20008000404 */
[----:B0-----:R-:W-:Y:S02]  /*d020*/  @!P0 IMAD.MOV.U32 R158, RZ, RZ, R105 ;  /* 0x000000ffff9e8224 */ /* 0x001fe400078e0069 */
[----:B------:R-:W-:Y:S01]  /*d030*/  @!P0 IMAD.MOV.U32 R159, RZ, RZ, R19 ;  /* 0x000000ffff9f8224 */ /* 0x000fe200078e0013 */
[----:B-1----:R-:W-:-:S04]  /*d040*/  PRMT R237, RZ, 0x7610, R237 ;  /* 0x00007610ffed7816 */ /* 0x002fc800000000ed */
[----:B------:R0:W3:Y:S02]  /*d050*/  @!P0 LDG.E.U16 R245, desc[UR6][R158.64] ;  /* 0x000000069ef58981 */ /* 0x0000e4000c1e1500 */
[----:B0-----:R-:W-:Y:S02]  /*d060*/  @!P0 IMAD.MOV.U32 R158, RZ, RZ, R97 ;  /* 0x000000ffff9e8224 */ /* 0x001fe400078e0061 */
[----:B----4-:R-:W-:Y:S01]  /*d070*/  @!P0 IMAD.MOV.U32 R159, RZ, RZ, R7 ;  /* 0x000000ffff9f8224 */ /* 0x010fe200078e0007 */
[----:B------:R0:W-:Y:S04]  /*d080*/  STS.U16 [R113+UR4+0x2180], R230 ;  /* 0x002180e671007988 */ /* 0x0001e80008000404 */
[----:B------:R-:W4:Y:S04]  /*d090*/  @!P0 LDG.E.U16 R237, desc[UR6][R158.64] ;  /* 0x000000069eed8981 */ /* 0x000f28000c1e1500 */
[----:B------:R1:W-:Y:S04]  /*d0a0*/  STS.U16 [R113+UR4+0x2580], R222 ;  /* 0x002580de71007988 */ /* 0x0003e80008000404 */
[----:B------:R-:W2:Y:S04]  /*d0b0*/  LDL.LU R158, [R1+0x3c] ;  /* 0x00003c00019e7983 */ /* 0x000ea80000300800 */
[----:B------:R-:W3:Y:S04]  /*d0c0*/  LDL.LU R159, [R1+0x20] ;  /* 0x00002000019f7983 */ /* 0x000ee80000300800 */
[----:B0-----:R-:W4:Y:S04]  /*d0d0*/  LDL.LU R230, [R1+0x1c] ;  /* 0x00001c0001e67983 */ /* 0x001f280000300800 */
[----:B-1----:R-:W4:Y:S04]  /*d0e0*/  LDL.LU R222, [R1+0x34] ;  /* 0x0000340001de7983 */ /* 0x002f280000300800 */
[----:B------:R0:W-:Y:S04]  /*d0f0*/  STS.U16 [R113+UR4+0x2980], R213 ;  /* 0x002980d571007988 */ /* 0x0001e80008000404 */
[----:B------:R1:W-:Y:S04]  /*d100*/  STS.U16 [R113+UR4+0x2d80], R206 ;  /* 0x002d80ce71007988 */ /* 0x0003e80008000404 */
[----:B------:R1:W-:Y:S04]  /*d110*/  STS.U16 [R113+UR4+0x3180], R198 ;  /* 0x003180c671007988 */ /* 0x0003e80008000404 */
[----:B0-----:R-:W4:Y:S04]  /*d120*/  LDL.LU R213, [R1+0x50] ;  /* 0x0000500001d57983 */ /* 0x001f280000300800 */
[----:B-1----:R-:W4:Y:S04]  /*d130*/  LDL.LU R206, [R1+0x51c] ;  /* 0x00051c0001ce7983 */ /* 0x002f280000300800 */
[----:B------:R-:W2:Y:S04]  /*d140*/  LDL R198, [R1+0x54c] ;  /* 0x00054c0001c67983 */ /* 0x000ea80000100800 */
[----:B------:R0:W-:Y:S04]  /*d150*/  STS.U16 [R113+UR4+0x3580], R115 ;  /* 0x0035807371007988 */ /* 0x0001e80008000404 */
[----:B------:R1:W-:Y:S04]  /*d160*/  STS.U16 [R113+UR4+0x3980], R120 ;  /* 0x0039807871007988 */ /* 0x0003e80008000404 */
[----:B0-----:R-:W3:Y:S04]  /*d170*/  LDL.LU R115, [R1+0x54] ;  /* 0x0000540001737983 */ /* 0x001ee80000300800 */
[----:B-1----:R-:W2:Y:S04]  /*d180*/  LDL.LU R120, [R1+0x520] ;  /* 0x0005200001787983 */ /* 0x002ea80000300800 */
[----:B------:R0:W-:Y:S04]  /*d190*/  STS.U16 [R113+UR4+0x3d80], R125 ;  /* 0x003d807d71007988 */ /* 0x0001e80008000404 */
[----:B0-----:R-:W4:Y:S04]  /*d1a0*/  LDL.LU R113, [R1+0x64c] ;  /* 0x00064c0001717983 */ /* 0x001f280000300800 */
[----:B------:R-:W4:Y:S04]  /*d1b0*/  LDL R125, [R1+0x548] ;  /* 0x00054800017d7983 */ /* 0x000f280000100800 */
[----:B--2---:R-:W-:Y:S04]  /*d1c0*/  STS.U16 [R198+UR4+0x200], R120 ;  /* 0x00020078c6007988 */ /* 0x004fe80008000404 */
[----:B---3--:R-:W-:Y:S04]  /*d1d0*/  STS.U16 [R198+UR4+0x600], R115 ;  /* 0x00060073c6007988 */ /* 0x008fe80008000404 */
[----:B------:R-:W-:Y:S04]  /*d1e0*/  STS.U16 [R198+UR4+0xa00], R158 ;  /* 0x000a009ec6007988 */ /* 0x000fe80008000404 */
[----:B------:R-:W-:Y:S04]  /*d1f0*/  STS.U16 [R198+UR4+0xe00], R159 ;  /* 0x000e009fc6007988 */ /* 0x000fe80008000404 */
[----:B----4-:R0:W-:Y:S04]  /*d200*/  STS.U16 [R198+UR4+0x1200], R113 ;  /* 0x00120071c6007988 */ /* 0x0101e80008000404 */
[----:B------:R1:W-:Y:S04]  /*d210*/  STS.U16 [R198+UR4+0x1600], R114 ;  /* 0x00160072c6007988 */ /* 0x0003e80008000404 */
        /* <DEDUP_REMOVED lines=10> */
[----:B0-----:R-:W2:Y:S04]  /*d2c0*/  LDL.LU R113, [R1+0x648] ;  /* 0x0006480001717983 */ /* 0x001ea80000300800 */
[----:B------:R-:W-:Y:S04]  /*d2d0*/  STS.U16 [R125+UR4+0x280], R206 ;  /* 0x000280ce7d007988 */ /* 0x000fe80008000404 */
[----:B------:R-:W3:Y:S04]  /*d2e0*/  LDL.LU R158, [R1+0x518] ;  /* 0x00051800019e7983 */ /* 0x000ee80000300800 */
[----:B------:R-:W-:Y:S04]  /*d2f0*/  STS.U16 [R125+UR4+0x680], R213 ;  /* 0x000680d57d007988 */ /* 0x000fe80008000404 */
[----:B------:R-:W4:Y:S04]  /*d300*/  LDL.LU R159, [R1+0x4c] ;  /* 0x00004c00019f7983 */ /* 0x000f280000300800 */
[----:B------:R-:W-:Y:S04]  /*d310*/  STS.U16 [R125+UR4+0xa80], R222 ;  /* 0x000a80de7d007988 */ /* 0x000fe80008000404 */
[----:B-1----:R-:W2:Y:S04]  /*d320*/  LDL.LU R114, [R1+0x644] ;  /* 0x0006440001727983 */ /* 0x002ea80000300800 */
[----:B------:R-:W-:Y:S04]  /*d330*/  STS.U16 [R125+UR4+0xe80], R230 ;  /* 0x000e80e67d007988 */ /* 0x000fe80008000404 */
[----:B------:R-:W3:Y:S04]  /*d340*/  LDL R120, [R1+0x544] ;  /* 0x0005440001787983 */ /* 0x000ee80000100800 */
[----:B------:R-:W2:Y:S04]  /*d350*/  LDL R115, [R1+0x540] ;  /* 0x0005400001737983 */ /* 0x000ea80000100800 */
[----:B------:R0:W-:Y:S04]  /*d360*/  STS.U16 [R125+UR4+0x1280], R110 ;  /* 0x0012806e7d007988 */ /* 0x0001e80008000404 */
[----:B------:R1:W-:Y:S04]  /*d370*/  STS.U16 [R125+UR4+0x1680], R111 ;  /* 0x0016806f7d007988 */ /* 0x0003e80008000404 */
[----:B0-----:R-:W2:Y:S04]  /*d380*/  LDL.LU R110, [R1+0x640] ;  /* 0x00064000016e7983 */ /* 0x001ea80000300800 */
[----:B-1----:R-:W2:Y:S04]  /*d390*/  LDL.LU R111, [R1+0x63c] ;  /* 0x00063c00016f7983 */ /* 0x002ea80000300800 */
        /* <DEDUP_REMOVED lines=10> */
[----:B---3--:R-:W-:Y:S04]  /*d440*/  STS.U16 [R120+UR4+0x300], R158 ;  /* 0x0003009e78007988 */ /* 0x008fe80008000404 */
[----:B----4-:R-:W-:Y:S04]  /*d450*/  STS.U16 [R120+UR4+0x700], R159 ;  /* 0x0007009f78007988 */ /* 0x010fe80008000404 */
[----:B--2---:R0:W-:Y:S04]  /*d460*/  STS.U16 [R120+UR4+0xb00], R111 ;  /* 0x000b006f78007988 */ /* 0x0041e80008000404 */
[----:B------:R1:W-:Y:S04]  /*d470*/  STS.U16 [R120+UR4+0xf00], R114 ;  /* 0x000f007278007988 */ /* 0x0003e80008000404 */
[----:B0-----:R-:W2:Y:S04]  /*d480*/  LDL.LU R111, [R1+0x638] ;  /* 0x00063800016f7983 */ /* 0x001ea80000300800 */
[----:B-1----:R-:W3:Y:S04]  /*d490*/  LDL.LU R114, [R1+0x634] ;  /* 0x0006340001727983 */ /* 0x002ee80000300800 */
        /* <DEDUP_REMOVED lines=12> */
[----:B0-----:R-:W4:Y:S04]  /*d560*/  LDL.LU R112, [R1+0x630] ;  /* 0x0006300001707983 */ /* 0x001f280000300800 */
[----:B---3--:R0:W-:Y:S04]  /*d570*/  STS.U16 [R115+UR4+0x380], R114 ;  /* 0x0003807273007988 */ /* 0x0081e80008000404 */
[----:B--2---:R1:W-:Y:S04]  /*d580*/  STS.U16 [R115+UR4+0x780], R111 ;  /* 0x0007806f73007988 */ /* 0x0043e80008000404 */
[----:B------:R2:W-:Y:S04]  /*d590*/  STS.U16 [R115+UR4+0xb80], R110 ;  /* 0x000b806e73007988 */ /* 0x0005e80008000404 */
[----:B0-----:R-:W3:Y:S04]  /*d5a0*/  LDL.LU R114, [R1+0x62c] ;  /* 0x00062c0001727983 */ /* 0x001ee80000300800 */
[----:B-1----:R-:W3:Y:S04]  /*d5b0*/  LDL.LU R111, [R1+0x628] ;  /* 0x00062800016f7983 */ /* 0x002ee80000300800 */
[----:B--2---:R-:W2:Y:S04]  /*d5c0*/  LDL.LU R110, [R1+0x624] ;  /* 0x00062400016e7983 */ /* 0x004ea80000300800 */
[----:B------:R0:W-:Y:S04]  /*d5d0*/  STS.U16 [R115+UR4+0xf80], R113 ;  /* 0x000f807173007988 */ /* 0x0001e80008000404 */
[----:B------:R1:W-:Y:S04]  /*d5e0*/  STS.U16 [R115+UR4+0x1380], R3 ;  /* 0x0013800373007988 */ /* 0x0003e80008000404 */
[----:B0-----:R-:W4:Y:S04]  /*d5f0*/  LDL.LU R113, [R1+0x620] ;  /* 0x0006200001717983 */ /* 0x001f280000300800 */
[----:B-1----:R-:W3:Y:S04]  /*d600*/  LDL.LU R3, [R1+0x61c] ;  /* 0x00061c0001037983 */ /* 0x002ee80000300800 */
        /* <DEDUP_REMOVED lines=10> */
[----:B------:R0:W-:Y:S01]  /*d6b0*/  STS.U16 [R115+UR4+0x3f80], R129 ;  /* 0x003f808173007988 */ /* 0x0001e20008000404 */
[----:B------:R-:W-:-:S03]  /*d6c0*/  UMOV UR37, 0x40000040 ;  /* 0x4000004000257882 */ /* 0x000fc60000000000 */
[----:B------:R-:W2:Y:S04]  /*d6d0*/  LDL.LU R213, [R1+0x538] ;  /* 0x0005380001d57983 */ /* 0x000ea80000300800 */
[----:B------:R-:W4:Y:S04]  /*d6e0*/  LDL.LU R222, [R1+0x534] ;  /* 0x0005340001de7983 */ /* 0x000f280000300800 */
[----:B------:R-:W4:Y:S04]  /*d6f0*/  LDL.LU R230, [R1+0x530] ;  /* 0x0005300001e67983 */ /* 0x000f280000300800 */
[----:B------:R-:W4:Y:S04]  /*d700*/  LDL.LU R158, [R1+0x52c] ;  /* 0x00052c00019e7983 */ /* 0x000f280000300800 */
[----:B------:R-:W4:Y:S01]  /*d710*/  LDL.LU R159, [R1+0x528] ;  /* 0x00052800019f7983 */ /* 0x000f220000300800 */
[----:B---3--:R-:W-:-:S03]  /*d720*/  LOP3.LUT R116, R3, 0x10, RZ, 0x3c, !PT ;  /* 0x0000001003747812 */ /* 0x008fc600078e3cff */
[----:B------:R-:W-:Y:S04]  /*d730*/  STS.U16 [R3+UR4+0x8000], R131 ;  /* 0x0080008303007988 */ /* 0x000fe80008000404 */
[----:B------:R-:W-:Y:S04]  /*d740*/  STS.U16 [R3+UR4+0x8400], R132 ;  /* 0x0084008403007988 */ /* 0x000fe80008000404 */
[----:B------:R-:W-:Y:S04]  /*d750*/  STS.U16 [R3+UR4+0x8800], R133 ;  /* 0x0088008503007988 */ /* 0x000fe80008000404 */
[----:B------:R-:W-:Y:S04]  /*d760*/  STS.U16 [R3+UR4+0x8c00], R134 ;  /* 0x008c008603007988 */ /* 0x000fe80008000404 */
[----:B------:R-:W-:Y:S04]  /*d770*/  STS.U16 [R3+UR4+0x9000], R135 ;  /* 0x0090008703007988 */ /* 0x000fe80008000404 */
[----:B------:R-:W-:Y:S04]  /*d780*/  STS.U16 [R3+UR4+0x9400], R136 ;  /* 0x0094008803007988 */ /* 0x000fe80008000404 */
[----:B------:R-:W-:Y:S04]  /*d790*/  STS.U16 [R3+UR4+0x9800], R137 ;  /* 0x0098008903007988 */ /* 0x000fe80008000404 */
[----:B------:R-:W-:Y:S01]  /*d7a0*/  STS.U16 [R3+UR4+0x9c00], R138 ;  /* 0x009c008a03007988 */ /* 0x000fe20008000404 */
[----:B0-----:R-:W-:-:S03]  /*d7b0*/  LOP3.LUT R115, R3, 0x20, RZ, 0x3c, !PT ;  /* 0x0000002003737812 */ /* 0x001fc600078e3cff */
        /* <DEDUP_REMOVED lines=52> */
[----:B------:R-:W-:Y:S01]  /*db00*/  UIADD3.64 UR48, UR8, 0x380, URZ ;  /* 0x0000038008307897 */ /* 0x000fe2000fffe03f */
[----:B------:R-:W-:Y:S01]  /*db10*/  UMOV UR50, UR38 ;  /* 0x0000002600327c82 */ /* 0x000fe20008000000 */
[----:B------:R-:W-:Y:S01]  /*db20*/  UMOV UR51, UR39 ;  /* 0x0000002700337c82 */ /* 0x000fe20008000000 */
[----:B------:R-:W-:Y:S01]  /*db30*/  UIADD3.64 UR52, UR8, 0x400, URZ ;  /* 0x0000040008347897 */ /* 0x000fe2000fffe03f */
[----:B0-----:R-:W3:Y:S01]  /*db40*/  LDL R116, [R1+0x53c] ;  /* 0x00053c0001747983 */ /* 0x001ee20000100800 */
[----:B-1----:R-:W-:Y:S01]  /*db50*/  LOP3.LUT R115, R3, 0x70, RZ, 0x3c, !PT ;  /* 0x0000007003737812 */ /* 0x002fe200078e3cff */
[----:B------:R-:W-:Y:S01]  /*db60*/  UMOV UR54, UR10 ;  /* 0x0000000a00367c82 */ /* 0x000fe20008000000 */
[----:B------:R-:W-:Y:S01]  /*db70*/  UMOV UR55, UR11 ;  /* 0x0000000b00377c82 */ /* 0x000fe20008000000 */
[----:B------:R-:W-:Y:S01]  /*db80*/  UIADD3.64 UR56, UR8, 0x480, URZ ;  /* 0x0000048008387897 */ /* 0x000fe2000fffe03f */
[----:B------:R-:W3:Y:S04]  /*db90*/  LDL.LU R229, [R1+0x510] ;  /* 0x0005100001e57983 */ /* 0x000ee80000300800 */
        /* <DEDUP_REMOVED lines=8> */
[----:B------:R1:W-:Y:S06]  /*dc20*/  MEMBAR.ALL.CTA ;  /* 0x0000000000007992 */ /* 0x0003ec0000008000 */
[----:B-1----:R-:W1:Y:S02]  /*dc30*/  FENCE.VIEW.ASYNC.S ;  /* 0x00000000000073c6 */ /* 0x002e640000000000 */
[----:B-1----:R-:W-:Y:S06]  /*dc40*/  BAR.SYNC.DEFER_BLOCKING 0x0 ;  /* 0x0000000000007b1d */ /* 0x002fec0000010000 */
[----:B------:R-:W-:-:S06]  /*dc50*/  WARPGROUP.ARRIVE ;  /* 0x00000000000079c5 */ /* 0x000fcc0000000000 */
[----:B------:R-:W-:Y:S04]  /*dc60*/  HGMMA.64x64x16.F32.BF16 R56, gdesc[UR36].tnspA, R56 ;  /* 0x20e00000243879f0 */ /* 0x000fe80008701838 */
[----:B------:R-:W-:Y:S04]  /*dc70*/  HGMMA.64x64x16.F32.BF16 R56, gdesc[UR8].tnspA, R56 ;  /* 0x20e00000083879f0 */ /* 0x000fe80008701838 */
[----:B------:R-:W-:Y:S04]  /*dc80*/  HGMMA.64x64x16.F32.BF16 R56, gdesc[UR12].tnspA, R56 ;  /* 0x20e000000c3879f0 */ /* 0x000fe80008701838 */
[----:B------:R-:W-:Y:S04]  /*dc90*/  HGMMA.64x64x16.F32.BF16 R56, gdesc[UR16].tnspA, R56 ;  /* 0x20e00000103879f0 */ /* 0x000fe80008701838 */
[----:B------:R-:W-:Y:S04]  /*dca0*/  HGMMA.64x64x16.F32.BF16 R56, gdesc[UR20].tnspA, R56 ;  /* 0x20e00000143879f0 */ /* 0x000fe80008701838 */
[----:B------:R-:W-:Y:S04]  /*dcb0*/  HGMMA.64x64x16.F32.BF16 R56, gdesc[UR24].tnspA, R56 ;  /* 0x20e00000183879f0 */ /* 0x000fe80008701838 */
[----:B------:R-:W-:Y:S04]  /*dcc0*/  HGMMA.64x64x16.F32.BF16 R56, gdesc[UR28].tnspA, R56 ;  /* 0x20e000001c3879f0 */ /* 0x000fe80008701838 */
[----:B------:R-:W-:Y:S04]  /*dcd0*/  HGMMA.64x64x16.F32.BF16 R56, gdesc[UR32].tnspA, R56 ;  /* 0x20e00000203879f0 */ /* 0x000fe80008701838 */
[----:B------:R-:W-:Y:S01]  /*dce0*/  HGMMA.64x64x16.F32.BF16 R24, gdesc[UR48].tnspA, R24 ;  /* 0x20e00000301879f0 */ /* 0x000fe20008701818 */
[----:B------:R-:W-:Y:S01]  /*dcf0*/  UMOV UR58, UR14 ;  /* 0x0000000e003a7c82 */ /* 0x000fe20008000000 */
[----:B------:R-:W-:-:S02]  /*dd00*/  UMOV UR59, UR15 ;  /* 0x0000000f003b7c82 */ /* 0x000fc40008000000 */
[----:B------:R-:W-:Y:S01]  /*dd10*/  HGMMA.64x64x16.F32.BF16 R24, gdesc[UR52].tnspA, R24 ;  /* 0x20e00000341879f0 */ /* 0x000fe20008701818 */
[----:B--2---:R-:W-:Y:S02]  /*dd20*/  R2UR UR49, R213 ;  /* 0x00000000d53172ca */ /* 0x004fe400000e0000 */
[----:B----4-:R-:W-:Y:S01]  /*dd30*/  R2UR UR48, R222 ;  /* 0x00000000de3072ca */ /* 0x010fe200000e0000 */
[----:B------:R-:W2:Y:S01]  /*dd40*/  LDL.LU R213, [R1+0x500] ;  /* 0x0005000001d57983 */ /* 0x000ea20000300800 */
[----:B------:R-:W-:-:S03]  /*dd50*/  R2UR UR53, R230 ;  /* 0x00000000e63572ca */ /* 0x000fc600000e0000 */
[----:B------:R-:W4:Y:S01]  /*dd60*/  LDL.LU R222, [R1+0x4f8] ;  /* 0x0004f80001de7983 */ /* 0x000f220000300800 */
[----:B------:R-:W-:-:S03]  /*dd70*/  R2UR UR52, R158 ;  /* 0x000000009e3472ca */ /* 0x000fc600000e0000 */
[----:B------:R-:W4:Y:S04]  /*dd80*/  LDL.LU R230, [R1+0x4f0] ;  /* 0x0004f00001e67983 */ /* 0x000f280000300800 */
[----:B------:R-:W4:Y:S04]  /*dd90*/  LDL.LU R205, [R1+0x4e8] ;  /* 0x0004e80001cd7983 */ /* 0x000f280000300800 */
[----:B------:R-:W4:Y:S04]  /*dda0*/  LDL.LU R212, [R1+0x50c] ;  /* 0x00050c0001d47983 */ /* 0x000f280000300800 */
[----:B------:R-:W4:Y:S04]  /*ddb0*/  LDL.LU R158, [R1+0x4e0] ;  /* 0x0004e000019e7983 */ /* 0x000f280000300800 */
[----:B------:R-:W4:Y:S04]  /*ddc0*/  LDL.LU R120, [R1+0x504] ;  /* 0x0005040001787983 */ /* 0x000f280000300800 */
[----:B------:R-:W4:Y:S04]  /*ddd0*/  LDL.LU R238, [R1+0x4d8] ;  /* 0x0004d80001ee7983 */ /* 0x000f280000300800 */
[----:B0-----:R-:W4:Y:S01]  /*dde0*/  LDL.LU R115, [R1+0x4fc] ;  /* 0x0004fc0001737983 */ /* 0x001f220000300800 */
[----:B------:R-:W-:Y:S01]  /*ddf0*/  HGMMA.64x64x16.F32.BF16 R24, gdesc[UR56].tnspA, R24 ;  /* 0x20e00000381879f0 */ /* 0x000fe20008701818 */
[----:B------:R-:W-:-:S02]  /*de00*/  R2UR UR56, R113 ;  /* 0x00000000713872ca */ /* 0x000fc400000e0000 */
[----:B------:R-:W0:Y:S01]  /*de10*/  LDC R113, c[0x0][0x238] ;  /* 0x00008e00ff717b82 */ /* 0x000e220000000800 */
[----:B------:R-:W-:Y:S02]  /*de20*/  R2UR UR57, R159 ;  /* 0x000000009f3972ca */ /* 0x000fe400000e0000 */
[----:B------:R-:W4:Y:S04]  /*de30*/  LDL.LU R159, [R1+0x4d0] ;  /* 0x0004d000019f7983 */ /* 0x000f280000300800 */
[----:B------:R-:W4:Y:S04]  /*de40*/  LDL.LU R198, [R1+0x4f4] ;  /* 0x0004f40001c67983 */ /* 0x000f280000300800 */
[----:B------:R-:W4:Y:S04]  /*de50*/  LDL.LU R206, [R1+0x4c8] ;  /* 0x0004c80001ce7983 */ /* 0x000f280000300800 */
[----:B------:R-:W4:Y:S04]  /*de60*/  LDL.LU R247, [R1+0x4ec] ;  /* 0x0004ec0001f77983 */ /* 0x000f280000300800 */
[----:B------:R-:W4:Y:S01]  /*de70*/  LDL.LU R125, [R1+0x4c0] ;  /* 0x0004c000017d7983 */ /* 0x000f220000300800 */
[----:B0-----:R-:W-:-:S04]  /*de80*/  IMAD.SHL.U32 R113, R113, 0x80, RZ ;  /* 0x0000008071717824 */ /* 0x001fc800078e00ff */
[----:B------:R-:W-:-:S05]  /*de90*/  IMAD.SHL.U32 R113, R113, 0x2, RZ ;  /* 0x0000000271717824 */ /* 0x000fca00078e00ff */
[----:B------:R-:W-:-:S05]  /*dea0*/  IADD3 R112, P6, R112, R113, RZ ;  /* 0x0000007170707210 */ /* 0x000fca0007fde0ff */
[----:B------:R0:W-:Y:S04]  /*deb0*/  STL [R1+0x508], R112 ;  /* 0x0005087001007387 */ /* 0x0001e80000100800 */
[----:B0-----:R-:W4:Y:S01]  /*dec0*/  LDL.LU R112, [R1+0x618] ;  /* 0x0006180001707983 */ /* 0x001f220000300800 */
[----:B---3--:R-:W-:-:S05]  /*ded0*/  IADD3 R229, P5, R229, R113, RZ ;  /* 0x00000071e5e57210 */ /* 0x008fca0007fbe0ff */
[----:B------:R-:W-:Y:S04]  /*dee0*/  STL [R1+0x510], R229 ;  /* 0x000510e501007387 */ /* 0x000fe80000100800 */
[----:B------:R-:W3:Y:S01]  /*def0*/  LDL.LU R221, [R1+0x4e4] ;  /* 0x0004e40001dd7983 */ /* 0x000ee20000300800 */
[-C--:B------:R-:W-:Y:S02]  /*df00*/  IADD3 R114, P4, R114, R113.reuse, RZ ;  /* 0x0000007172727210 */ /* 0x080fe40007f9e0ff */
[-C--:B--2---:R-:W-:Y:S02]  /*df10*/  IADD3 R213, P1, R213, R113.reuse, RZ ;  /* 0x00000071d5d57210 */ /* 0x084fe40007f3e0ff */
[----:B----4-:R-:W-:-:S03]  /*df20*/  IADD3 R222, P2, R222, R113, RZ ;  /* 0x00000071dede7210 */ /* 0x010fc60007f5e0ff */
[----:B------:R0:W-:Y:S01]  /*df30*/  STL [R1+0x500], R213 ;  /* 0x000500d501007387 */ /* 0x0001e20000100800 */
[----:B------:R-:W-:-:S03]  /*df40*/  IADD3 R230, P3, R230, R113, RZ ;  /* 0x00000071e6e67210 */ /* 0x000fc60007f7e0ff */
[----:B0-----:R-:W2:Y:S04]  /*df50*/  LDL.LU R213, [R1+0x4b8] ;  /* 0x0004b80001d57983 */ /* 0x001ea80000300800 */
[----:B------:R-:W4:Y:S04]  /*df60*/  LDL.LU R229, [R1+0x4dc] ;  /* 0x0004dc0001e57983 */ /* 0x000f280000300800 */
[----:B------:R0:W-:Y:S04]  /*df70*/  STL [R1+0x4f8], R222 ;  /* 0x0004f8de01007387 */ /* 0x0001e80000100800 */
[----:B0-----:R-:W4:Y:S04]  /*df80*/  LDL.LU R222, [R1+0x4b0] ;  /* 0x0004b00001de7983 */ /* 0x001f280000300800 */
[----:B------:R0:W-:Y:S04]  /*df90*/  STL [R1+0x4f0], R230 ;  /* 0x0004f0e601007387 */ /* 0x0001e80000100800 */
[----:B0-----:R-:W4:Y:S01]  /*dfa0*/  LDL.LU R230, [R1+0x4d4] ;  /* 0x0004d40001e67983 */ /* 0x001f220000300800 */
[--C-:B------:R-:W-:Y:S01]  /*dfb0*/  IMAD.X R212, R212, 0x1, R112.reuse, P5 ;  /* 0x00000001d4d47824 */ /* 0x100fe200028e0670 */
[-C--:B------:R-:W-:Y:S01]  /*dfc0*/  IADD3 R158, P5, R158, R113.reuse, RZ ;  /* 0x000000719e9e7210 */ /* 0x080fe20007fbe0ff */
[----:B------:R-:W-:Y:S01]  /*dfd0*/  IMAD.X R111, R111, 0x1, R112, P4 ;  /* 0x000000016f6f7824 */ /* 0x000fe200020e0670 */
[----:B------:R-:W-:-:S03]  /*dfe0*/  IADD3 R205, P4, R205, R113, RZ ;  /* 0x00000071cdcd7210 */ /* 0x000fc60007f9e0ff */
[----:B------:R0:W-:Y:S04]  /*dff0*/  STL [R1+0x4e0], R158 ;  /* 0x0004e09e01007387 */ /* 0x0001e80000100800 */
[----:B------:R-:W-:Y:S04]  /*e000*/  STL [R1+0x4e8], R205 ;  /* 0x0004e8cd01007387 */ /* 0x000fe80000100800 */
[----:B0-----:R-:W4:Y:S01]  /*e010*/  LDL.LU R158, [R1+0x4a8] ;  /* 0x0004a800019e7983 */ /* 0x001f220000300800 */
[--C-:B------:R-:W-:Y:S01]  /*e020*/  IMAD.X R120, R120, 0x1, R112.reuse, P6 ;  /* 0x0000000178787824 */ /* 0x100fe200030e0670 */
[----:B------:R-:W-:Y:S01]  /*e030*/  IADD3 R238, P6, R238, R113, RZ ;  /* 0x00000071eeee7210 */ /* 0x000fe20007fde0ff */
[----:B------:R-:W-:Y:S01]  /*e040*/  IMAD.X R115, R115, 0x1, R112, P1 ;  /* 0x0000000173737824 */ /* 0x000fe200008e0670 */
[----:B------:R-:W-:Y:S01]  /*e050*/  STL [R1+0x50c], R212 ;  /* 0x00050cd401007387 */ /* 0x000fe20000100800 */
[----:B------:R-:W-:-:S03]  /*e060*/  VIADD R110, R110, 0x1 ;  /* 0x000000016e6e7836 */ /* 0x000fc60000000000 */
[----:B------:R0:W-:Y:S01]  /*e070*/  STL [R1+0x504], R120 ;  /* 0x0005047801007387 */ /* 0x0001e20000100800 */
[-C--:B------:R-:W-:Y:S02]  /*e080*/  IADD3 R159, P1, R159, R113.reuse, RZ ;  /* 0x000000719f9f7210 */ /* 0x080fe40007f3e0ff */
[----:B------:R-:W-:Y:S01]  /*e090*/  ISETP.NE.U32.AND P0, PT, R110, R116, PT ;  /* 0x000000746e00720c */ /* 0x000fe20003f05070 */
[----:B------:R-:W-:Y:S01]  /*e0a0*/  IMAD.X R198, R198, 0x1, R112, P2 ;  /* 0x00000001c6c67824 */ /* 0x000fe200010e0670 */
[----:B0-----:R-:W4:Y:S04]  /*e0b0*/  LDL.LU R120, [R1+0x4cc] ;  /* 0x0004cc0001787983 */ /* 0x001f280000300800 */
[----:B------:R-:W4:Y:S04]  /*e0c0*/  LDL.LU R121, [R1+0x4a0] ;  /* 0x0004a00001797983 */ /* 0x000f280000300800 */
[----:B------:R0:W-:Y:S04]  /*e0d0*/  STL [R1+0x4fc], R115 ;  /* 0x0004fc7301007387 */ /* 0x0001e80000100800 */
[----:B------:R1:W-:Y:S01]  /*e0e0*/  STL [R1+0x4d8], R238 ;  /* 0x0004d8ee01007387 */ /* 0x0003e20000100800 */
[----:B------:R-:W-:-:S03]  /*e0f0*/  IADD3 R206, P2, R206, R113, RZ ;  /* 0x00000071cece7210 */ /* 0x000fc60007f5e0ff */
[----:B0-----:R-:W4:Y:S04]  /*e100*/  LDL.LU R115, [R1+0x4c4] ;  /* 0x0004c40001737983 */ /* 0x001f280000300800 */
[----:B------:R-:W4:Y:S04]  /*e110*/  LDL.LU R116, [R1+0x498] ;  /* 0x0004980001747983 */ /* 0x000f280000300800 */
[----:B-1----:R-:W4:Y:S04]  /*e120*/  LDL.LU R238, [R1+0x4bc] ;  /* 0x0004bc0001ee7983 */ /* 0x002f280000300800 */
[----:B------:R0:W-:Y:S01]  /*e130*/  STL [R1+0x4d0], R159 ;  /* 0x0004d09f01007387 */ /* 0x0001e20000100800 */
[----:B------:R-:W-:Y:S01]  /*e140*/  IMAD.X R247, R247, 0x1, R112, P3 ;  /* 0x00000001f7f77824 */ /* 0x000fe200018e0670 */
[----:B------:R-:W-:-:S02]  /*e150*/  IADD3 R125, P3, R125, R113, RZ ;  /* 0x000000717d7d7210 */ /* 0x000fc40007f7e0ff */
[----:B0-----:R-:W4:Y:S04]  /*e160*/  LDL.LU R159, [R1+0x490] ;  /* 0x00049000019f7983 */ /* 0x001f280000300800 */
[----:B------:R0:W-:Y:S01]  /*e170*/  STL [R1+0x4f4], R198 ;  /* 0x0004f4c601007387 */ /* 0x0001e20000100800 */
[----:B---3--:R-:W-:-:S03]  /*e180*/  IMAD.X R221, R221, 0x1, R112, P4 ;  /* 0x00000001dddd7824 */ /* 0x008fc600020e0670 */
[----:B0-----:R-:W3:Y:S04]  /*e190*/  LDL.LU R198, [R1+0x4b4] ;  /* 0x0004b40001c67983 */ /* 0x001ee80000300800 */
[----:B------:R0:W-:Y:S04]  /*e1a0*/  STL [R1+0x4c8], R206 ;  /* 0x0004c8ce01007387 */ /* 0x0001e80000100800 */
[----:B0-----:R-:W3:Y:S04]  /*e1b0*/  LDL.LU R206, [R1+0x488] ;  /* 0x0004880001ce7983 */ /* 0x001ee80000300800 */
[----:B------:R-:W3:Y:S04]  /*e1c0*/  LDL.LU R212, [R1+0x4ac] ;  /* 0x0004ac0001d47983 */ /* 0x000ee80000300800 */
[----:B------:R0:W-:Y:S04]  /*e1d0*/  STL [R1+0x4ec], R247 ;  /* 0x0004ecf701007387 */ /* 0x0001e80000100800 */
[----:B0-----:R-:W3:Y:S04]  /*e1e0*/  LDL.LU R247, [R1+0x480] ;  /* 0x0004800001f77983 */ /* 0x001ee80000300800 */
[----:B------:R0:W-:Y:S04]  /*e1f0*/  STL [R1+0x4c0], R125 ;  /* 0x0004c07d01007387 */ /* 0x0001e80000100800 */
[----:B0-----:R-:W3:Y:S01]  /*e200*/  LDL.LU R125, [R1+0x4a4] ;  /* 0x0004a400017d7983 */ /* 0x001ee20000300800 */
[----:B--2---:R-:W-:Y:S01]  /*e210*/  IADD3 R213, P4, R213, R113, RZ ;  /* 0x00000071d5d57210 */ /* 0x004fe20007f9e0ff */
[----:B----4-:R-:W-:-:S04]  /*e220*/  IMAD.X R229, R229, 0x1, R112, P5 ;  /* 0x00000001e5e57824 */ /* 0x010fc800028e0670 */
[----:B------:R0:W-:Y:S04]  /*e230*/  STL [R1+0x4b8], R213 ;  /* 0x0004b8d501007387 */ /* 0x0001e80000100800 */
[----:B0-----:R-:W2:Y:S01]  /*e240*/  LDL.LU R213, [R1+0x478] ;  /* 0x0004780001d57983 */ /* 0x001ea20000300800 */
[----:B------:R-:W-:-:S03]  /*e250*/  IADD3 R222, P5, R222, R113, RZ ;  /* 0x00000071dede7210 */ /* 0x000fc60007fbe0ff */
[----:B------:R-:W-:Y:S04]  /*e260*/  STL [R1+0x4e4], R221 ;  /* 0x0004e4dd01007387 */ /* 0x000fe80000100800 */
[----:B------:R0:W-:Y:S01]  /*e270*/  STL [R1+0x4b0], R222 ;  /* 0x0004b0de01007387 */ /* 0x0001e20000100800 */
[----:B------:R-:W-:-:S03]  /*e280*/  IMAD.X R230, R230, 0x1, R112, P6 ;  /* 0x00000001e6e67824 */ /* 0x000fc600030e0670 */
[----:B0-----:R-:W4:Y:S04]  /*e290*/  LDL.LU R222, [R1+0x49c] ;  /* 0x00049c0001de7983 */ /* 0x001f280000300800 */
[----:B------:R-:W-:Y:S04]  /*e2a0*/  STL [R1+0x4dc], R229 ;  /* 0x0004dce501007387 */ /* 0x000fe80000100800 */
[----:B------:R-:W4:Y:S04]  /*e2b0*/  LDL.LU R197, [R1+0x470] ;  /* 0x0004700001c57983 */ /* 0x000f280000300800 */
[----:B------:R-:W4:Y:S04]  /*e2c0*/  LDL.LU R205, [R1+0x494] ;  /* 0x0004940001cd7983 */ /* 0x000f280000300800 */
[----:B------:R-:W4:Y:S04]  /*e2d0*/  LDL.LU R221, [R1+0x468] ;  /* 0x0004680001dd7983 */ /* 0x000f280000300800 */
[----:B------:R0:W-:Y:S04]  /*e2e0*/  STL [R1+0x4d4], R230 ;  /* 0x0004d4e601007387 */ /* 0x0001e80000100800 */
[----:B0-----:R-:W4:Y:S01]  /*e2f0*/  LDL.LU R230, [R1+0x48c] ;  /* 0x00048c0001e67983 */ /* 0x001f220000300800 */
[----:B------:R-:W-:-:S05]  /*e300*/  IADD3 R158, P6, R158, R113, RZ ;  /* 0x000000719e9e7210 */ /* 0x000fca0007fde0ff */
[----:B------:R0:W-:Y:S04]  /*e310*/  STL [R1+0x4a8], R158 ;  /* 0x0004a89e01007387 */ /* 0x0001e80000100800 */
[----:B0-----:R-:W4:Y:S01]  /*e320*/  LDL.LU R158, [R1+0x460] ;  /* 0x00046000019e7983 */ /* 0x001f220000300800 */
[----:B------:R-:W-:-:S03]  /*e330*/  IMAD.X R120, R120, 0x1, R112, P1 ;  /* 0x0000000178787824 */ /* 0x000fc600008e0670 */
[----:B------:R-:W4:Y:S04]  /*e340*/  LDL.LU R229, [R1+0x484] ;  /* 0x0004840001e57983 */ /* 0x000f280000300800 */
[----:B------:R0:W-:Y:S01]  /*e350*/  STL [R1+0x4cc], R120 ;  /* 0x0004cc7801007387 */ /* 0x0001e20000100800 */
[----:B------:R-:W-:-:S03]  /*e360*/  IADD3 R121, P1, R121, R113, RZ ;  /* 0x0000007179797210 */ /* 0x000fc60007f3e0ff */
[----:B0-----:R-:W4:Y:S01]  /*e370*/  LDL.LU R120, [R1+0x458] ;  /* 0x0004580001787983 */ /* 0x001f220000300800 */
[----:B------:R-:W-:Y:S01]  /*e380*/  IMAD.X R115, R115, 0x1, R112, P2 ;  /* 0x0000000173737824 */ /* 0x000fe200010e0670 */
[----:B------:R-:W-:-:S04]  /*e390*/  IADD3 R116, P2, R116, R113, RZ ;  /* 0x0000007174747210 */ /* 0x000fc80007f5e0ff */
[----:B------:R0:W-:Y:S01]  /*e3a0*/  STL [R1+0x4c4], R115 ;  /* 0x0004c47301007387 */ /* 0x0001e20000100800 */
[----:B------:R-:W-:-:S03]  /*e3b0*/  IMAD.X R238, R238, 0x1, R112, P3 ;  /* 0x00000001eeee7824 */ /* 0x000fc600018e0670 */
[----:B0-----:R-:W4:Y:S01]  /*e3c0*/  LDL.LU R115, [R1+0x47c] ;  /* 0x00047c0001737983 */ /* 0x001f220000300800 */
[----:B------:R-:W-:-:S03]  /*e3d0*/  IADD3 R159, P3, R159, R113, RZ ;  /* 0x000000719f9f7210 */ /* 0x000fc60007f7e0ff */
[----:B------:R-:W-:Y:S04]  /*e3e0*/  STL [R1+0x4a0], R121 ;  /* 0x0004a07901007387 */ /* 0x000fe80000100800 */
[----:B------:R0:W-:Y:S04]  /*e3f0*/  STL [R1+0x490], R159 ;  /* 0x0004909f01007387 */ /* 0x0001e80000100800 */
[----:B------:R-:W-:Y:S01]  /*e400*/  STL [R1+0x498], R116 ;  /* 0x0004987401007387 */ /* 0x000fe20000100800 */
[----:B---3--:R-:W-:-:S03]  /*e410*/  IMAD.X R198, R198, 0x1, R112, P4 ;  /* 0x00000001c6c67824 */ /* 0x008fc600020e0670 */
[----:B0-----:R-:W3:Y:S04]  /*e420*/  LDL.LU R159, [R1+0x450] ;  /* 0x00045000019f7983 */ /* 0x001ee80000300800 */
[----:B------:R-:W-:Y:S04]  /*e430*/  STL [R1+0x4bc], R238 ;  /* 0x0004bcee01007387 */ /* 0x000fe80000100800 */
[----:B------:R0:W-:Y:S01]  /*e440*/  STL [R1+0x4b4], R198 ;  /* 0x0004b4c601007387 */ /* 0x0001e20000100800 */
[----:B------:R-:W-:Y:S01]  /*e450*/  IADD3 R206, P4, R206, R113, RZ ;  /* 0x00000071cece7210 */ /* 0x000fe20007f9e0ff */
[----:B------:R-:W-:-:S02]  /*e460*/  IMAD.X R212, R212, 0x1, R112, P5 ;  /* 0x00000001d4d47824 */ /* 0x000fc400028e0670 */
[----:B0-----:R-:W3:Y:S04]  /*e470*/  LDL.LU R198, [R1+0x474] ;  /* 0x0004740001c67983 */ /* 0x001ee80000300800 */
[----:B------:R-:W3:Y:S04]  /*e480*/  LDL.LU R238, [R1+0x448] ;  /* 0x0004480001ee7983 */ /* 0x000ee80000300800 */
[----:B------:R0:W-:Y:S01]  /*e490*/  STL [R1+0x488], R206 ;  /* 0x000488ce01007387 */ /* 0x0001e20000100800 */
[----:B------:R-:W-:-:S03]  /*e4a0*/  IADD3 R247, P5, R247, R113, RZ ;  /* 0x00000071f7f77210 */ /* 0x000fc60007fbe0ff */
[----:B0-----:R-:W3:Y:S04]  /*e4b0*/  LDL.LU R206, [R1+0x46c] ;  /* 0x00046c0001ce7983 */ /* 0x001ee80000300800 */
[----:B------:R0:W-:Y:S01]  /*e4c0*/  STL [R1+0x4ac], R212 ;  /* 0x0004acd401007387 */ /* 0x0001e20000100800 */
[----:B------:R-:W-:-:S03]  /*e4d0*/  IMAD.X R125, R125, 0x1, R112, P6 ;  /* 0x000000017d7d7824 */ /* 0x000fc600030e0670 */
[----:B0-----:R-:W3:Y:S04]  /*e4e0*/  LDL.LU R212, [R1+0x440] ;  /* 0x0004400001d47983 */ /* 0x001ee80000300800 */
[----:B------:R0:W-:Y:S04]  /*e4f0*/  STL [R1+0x4a4], R125 ;  /* 0x0004a47d01007387 */ /* 0x0001e80000100800 */
[----:B------:R1:W-:Y:S04]  /*e500*/  STL [R1+0x480], R247 ;  /* 0x000480f701007387 */ /* 0x0003e80000100800 */
[----:B0-----:R-:W3:Y:S04]  /*e510*/  LDL.LU R125, [R1+0x464] ;  /* 0x00046400017d7983 */ /* 0x001ee80000300800 */
[----:B-1----:R-:W3:Y:S01]  /*e520*/  LDL.LU R247, [R1+0x438] ;  /* 0x0004380001f77983 */ /* 0x002ee20000300800 */
[----:B--2---:R-:W-:-:S05]  /*e530*/  IADD3 R213, P6, R213, R113, RZ ;  /* 0x00000071d5d57210 */ /* 0x004fca0007fde0ff */
[----:B------:R0:W-:Y:S04]  /*e540*/  STL [R1+0x478], R213 ;  /* 0x000478d501007387 */ /* 0x0001e80000100800 */
[----:B0-----:R-:W2:Y:S01]  /*e550*/  LDL.LU R213, [R1+0x45c] ;  /* 0x00045c0001d57983 */ /* 0x001ea20000300800 */
[----:B----4-:R-:W-:-:S05]  /*e560*/  IMAD.X R222, R222, 0x1, R112, P1 ;  /* 0x00000001dede7824 */ /* 0x010fca00008e0670 */
[----:B------:R0:W-:Y:S01]  /*e570*/  STL [R1+0x49c], R222 ;  /* 0x00049cde01007387 */ /* 0x0001e20000100800 */
[-C--:B------:R-:W-:Y:S01]  /*e580*/  IADD3 R197, P1, R197, R113.reuse, RZ ;  /* 0x00000071c5c57210 */ /* 0x080fe20007f3e0ff */
[----:B------:R-:W-:Y:S02]  /*e590*/  IMAD.X R205, R205, 0x1, R112, P2 ;  /* 0x00000001cdcd7824 */ /* 0x000fe400010e0670 */
[----:B0-----:R-:W4:Y:S01]  /*e5a0*/  LDL.LU R222, [R1+0x430] ;  /* 0x0004300001de7983 */ /* 0x001f220000300800 */
[----:B------:R-:W-:-:S03]  /*e5b0*/  IADD3 R221, P2, R221, R113, RZ ;  /* 0x00000071dddd7210 */ /* 0x000fc60007f5e0ff */
[----:B------:R-:W-:Y:S01]  /*e5c0*/  STL [R1+0x470], R197 ;  /* 0x000470c501007387 */ /* 0x000fe20000100800 */
[----:B------:R-:W-:-:S05]  /*e5d0*/  IMAD.X R230, R230, 0x1, R112, P3 ;  /* 0x00000001e6e67824 */ /* 0x000fca00018e0670 */
[----:B------:R0:W-:Y:S04]  /*e5e0*/  STL [R1+0x48c], R230 ;  /* 0x00048ce601007387 */ /* 0x0001e80000100800 */
[----:B------:R-:W-:Y:S04]  /*e5f0*/  STL [R1+0x494], R205 ;  /* 0x000494cd01007387 */ /* 0x000fe80000100800 */
[----:B0-----:R-:W4:Y:S04]  /*e600*/  LDL.LU R230, [R1+0x454] ;  /* 0x0004540001e67983 */ /* 0x001f280000300800 */
[----:B------:R-:W-:Y:S01]  /*e610*/  STL [R1+0x468], R221 ;  /* 0x000468dd01007387 */ /* 0x000fe20000100800 */
[----:B------:R-:W-:-:S05]  /*e620*/  IADD3 R158, P3, R158, R113, RZ ;  /* 0x000000719e9e7210 */ /* 0x000fca0007f7e0ff */
[----:B------:R0:W-:Y:S04]  /*e630*/  STL [R1+0x460], R158 ;  /* 0x0004609e01007387 */ /* 0x0001e80000100800 */
[----:B0-----:R-:W4:Y:S01]  /*e640*/  LDL.LU R158, [R1+0x428] ;  /* 0x00042800019e7983 */ /* 0x001f220000300800 */
[--C-:B------:R-:W-:Y:S01]  /*e650*/  IMAD.X R229, R229, 0x1, R112.reuse, P4 ;  /* 0x00000001e5e57824 */ /* 0x100fe200020e0670 */
[----:B------:R-:W-:Y:S02]  /*e660*/  IADD3 R120, P4, R120, R113, RZ ;  /* 0x0000007178787210 */ /* 0x000fe40007f9e0ff */
[----:B------:R-:W4:Y:S04]  /*e670*/  LDL.LU R121, [R1+0x44c] ;  /* 0x00044c0001797983 */ /* 0x000f280000300800 */
[----:B------:R0:W-:Y:S04]  /*e680*/  STL [R1+0x458], R120 ;  /* 0x0004587801007387 */ /* 0x0001e80000100800 */
[----:B------:R1:W-:Y:S04]  /*e690*/  STL [R1+0x484], R229 ;  /* 0x000484e501007387 */ /* 0x0003e80000100800 */
[----:B0-----:R-:W4:Y:S01]  /*e6a0*/  LDL.LU R120, [R1+0x420] ;  /* 0x0004200001787983 */ /* 0x001f220000300800 */
[----:B------:R-:W-:-:S03]  /*e6b0*/  IMAD.X R115, R115, 0x1, R112, P5 ;  /* 0x0000000173737824 */ /* 0x000fc600028e0670 */
[----:B------:R-:W4:Y:S04]  /*e6c0*/  LDL.LU R116, [R1+0x444] ;  /* 0x0004440001747983 */ /* 0x000f280000300800 */
[----:B-1----:R-:W4:Y:S04]  /*e6d0*/  LDL.LU R229, [R1+0x418] ;  /* 0x0004180001e57983 */ /* 0x002f280000300800 */
[----:B------:R0:W-:Y:S04]  /*e6e0*/  STL [R1+0x47c], R115 ;  /* 0x00047c7301007387 */ /* 0x0001e80000100800 */
[----:B0-----:R-:W4:Y:S01]  /*e6f0*/  LDL.LU R115, [R1+0x43c] ;  /* 0x00043c0001737983 */ /* 0x001f220000300800 */
[----:B---3--:R-:W-:-:S05]  /*e700*/  IADD3 R159, P5, R159, R113, RZ ;  /* 0x000000719f9f7210 */ /* 0x008fca0007fbe0ff */
[----:B------:R0:W-:Y:S04]  /*e710*/  STL [R1+0x450], R159 ;  /* 0x0004509f01007387 */ /* 0x0001e80000100800 */
[----:B0-----:R-:W3:Y:S01]  /*e720*/  LDL.LU R159, [R1+0x410] ;  /* 0x00041000019f7983 */ /* 0x001ee20000300800 */
[----:B------:R-:W-:Y:S01]  /*e730*/  IMAD.X R198, R198, 0x1, R112, P6 ;  /* 0x00000001c6c67824 */ /* 0x000fe200030e0670 */
[----:B------:R-:W-:-:S04]  /*e740*/  IADD3 R238, P6, R238, R113, RZ ;  /* 0x00000071eeee7210 */ /* 0x000fc80007fde0ff */
[----:B------:R0:W-:Y:S04]  /*e750*/  STL [R1+0x474], R198 ;  /* 0x000474c601007387 */ /* 0x0001e80000100800 */
[----:B0-----:R-:W3:Y:S01]  /*e760*/  LDL.LU R198, [R1+0x434] ;  /* 0x0004340001c67983 */ /* 0x001ee20000300800 */
[----:B------:R-:W-:-:S03]  /*e770*/  IMAD.X R206, R206, 0x1, R112, P1 ;  /* 0x00000001cece7824 */ /* 0x000fc600008e0670 */
[----:B------:R-:W3:Y:S04]  /*e780*/  LDL.LU R221, [R1+0x408] ;  /* 0x0004080001dd7983 */ /* 0x000ee80000300800 */
[----:B------:R0:W-:Y:S04]  /*e790*/  STL [R1+0x448], R238 ;  /* 0x000448ee01007387 */ /* 0x0001e80000100800 */
[----:B0-----:R-:W3:Y:S01]  /*e7a0*/  LDL.LU R238, [R1+0x42c] ;  /* 0x00042c0001ee7983 */ /* 0x001ee20000300800 */
[----:B------:R-:W-:-:S03]  /*e7b0*/  IADD3 R212, P1, R212, R113, RZ ;  /* 0x00000071d4d47210 */ /* 0x000fc60007f3e0ff */
[----:B------:R0:W-:Y:S01]  /*e7c0*/  STL [R1+0x46c], R206 ;  /* 0x00046cce01007387 */ /* 0x0001e20000100800 */
[----:B------:R-:W-:-:S03]  /*e7d0*/  IMAD.X R125, R125, 0x1, R112, P2 ;  /* 0x000000017d7d7824 */ /* 0x000fc600010e0670 */
[----:B0-----:R-:W3:Y:S01]  /*e7e0*/  LDL.LU R206, [R1+0x400] ;  /* 0x0004000001ce7983 */ /* 0x001ee20000300800 */
[----:B------:R-:W-:-:S03]  /*e7f0*/  IADD3 R247, P2, R247, R113, RZ ;  /* 0x00000071f7f77210 */ /* 0x000fc60007f5e0ff */
[----:B------:R0:W-:Y:S04]  /*e800*/  STL [R1+0x464], R125 ;  /* 0x0004647d01007387 */ /* 0x0001e80000100800 */
[----:B0-----:R-:W3:Y:S04]  /*e810*/  LDL.LU R125, [R1+0x424] ;  /* 0x00042400017d7983 */ /* 0x001ee80000300800 */
[----:B------:R-:W-:Y:S01]  /*e820*/  STL [R1+0x440], R212 ;  /* 0x000440d401007387 */ /* 0x000fe20000100800 */
[----:B--2---:R-:W-:-:S05]  /*e830*/  IMAD.X R213, R213, 0x1, R112, P3 ;  /* 0x00000001d5d57824 */ /* 0x004fca00018e0670 */
[----:B------:R0:W-:Y:S04]  /*e840*/  STL [R1+0x45c], R213 ;  /* 0x00045cd501007387 */ /* 0x0001e80000100800 */
[----:B0-----:R-:W2:Y:S01]  /*e850*/  LDL.LU R213, [R1+0x3f8] ;  /* 0x0003f80001d57983 */ /* 0x001ea20000300800 */
[----:B----4-:R-:W-:-:S03]  /*e860*/  IADD3 R222, P3, R222, R113, RZ ;  /* 0x00000071dede7210 */ /* 0x010fc60007f7e0ff */
[----:B------:R-:W-:Y:S04]  /*e870*/  STL [R1+0x438], R247 ;  /* 0x000438f701007387 */ /* 0x000fe80000100800 */
[----:B------:R-:W4:Y:S04]  /*e880*/  LDL.LU R197, [R1+0x41c] ;  /* 0x00041c0001c57983 */ /* 0x000f280000300800 */
[----:B------:R-:W4:Y:S04]  /*e890*/  LDL.LU R205, [R1+0x3f0] ;  /* 0x0003f00001cd7983 */ /* 0x000f280000300800 */
[----:B------:R-:W4:Y:S04]  /*e8a0*/  LDL.LU R212, [R1+0x414] ;  /* 0x0004140001d47983 */ /* 0x000f280000300800 */
[----:B------:R0:W-:Y:S04]  /*e8b0*/  STL [R1+0x430], R222 ;  /* 0x000430de01007387 */ /* 0x0001e80000100800 */
[----:B0-----:R-:W4:Y:S01]  /*e8c0*/  LDL.LU R222, [R1+0x3e8] ;  /* 0x0003e80001de7983 */ /* 0x001f220000300800 */
[----:B------:R-:W-:-:S05]  /*e8d0*/  IMAD.X R230, R230, 0x1, R112, P4 ;  /* 0x00000001e6e67824 */ /* 0x000fca00020e0670 */
[----:B------:R0:W-:Y:S04]  /*e8e0*/  STL [R1+0x454], R230 ;  /* 0x000454e601007387 */ /* 0x0001e80000100800 */
[----:B0-----:R-:W4:Y:S04]  /*e8f0*/  LDL.LU R230, [R1+0x40c] ;  /* 0x00040c0001e67983 */ /* 0x001f280000300800 */
[----:B------:R-:W4:Y:S01]  /*e900*/  LDL.LU R247, [R1+0x3e0] ;  /* 0x0003e00001f77983 */ /* 0x000f220000300800 */
[----:B------:R-:W-:-:S05]  /*e910*/  IADD3 R158, P4, R158, R113, RZ ;  /* 0x000000719e9e7210 */ /* 0x000fca0007f9e0ff */
[----:B------:R0:W-:Y:S04]  /*e920*/  STL [R1+0x428], R158 ;  /* 0x0004289e01007387 */ /* 0x0001e80000100800 */
[----:B0-----:R-:W4:Y:S01]  /*e930*/  LDL.LU R158, [R1+0x404] ;  /* 0x00040400019e7983 */ /* 0x001f220000300800 */
[--C-:B------:R-:W-:Y:S01]  /*e940*/  IMAD.X R121, R121, 0x1, R112.reuse, P5 ;  /* 0x0000000179797824 */ /* 0x100fe200028e0670 */
[----:B------:R-:W-:Y:S01]  /*e950*/  IADD3 R120, P5, R120, R113, RZ ;  /* 0x0000007178787210 */ /* 0x000fe20007fbe0ff */
[----:B------:R-:W-:-:S04]  /*e960*/  IMAD.X R116, R116, 0x1, R112, P6 ;  /* 0x0000000174747824 */ /* 0x000fc800030e0670 */
[----:B------:R0:W-:Y:S01]  /*e970*/  STL [R1+0x420], R120 ;  /* 0x0004207801007387 */ /* 0x0001e20000100800 */
[----:B------:R-:W-:-:S03]  /*e980*/  IADD3 R229, P6, R229, R113, RZ ;  /* 0x00000071e5e57210 */ /* 0x000fc60007fde0ff */
[----:B0-----:R-:W4:Y:S01]  /*e990*/  LDL.LU R120, [R1+0x3d8] ;  /* 0x0003d80001787983 */ /* 0x001f220000300800 */
[----:B------:R-:W-:-:S03]  /*e9a0*/  IMAD.X R115, R115, 0x1, R112, P1 ;  /* 0x0000000173737824 */ /* 0x000fc600008e0670 */
[----:B------:R-:W-:Y:S04]  /*e9b0*/  STL [R1+0x44c], R121 ;  /* 0x00044c7901007387 */ /* 0x000fe80000100800 */
[----:B------:R0:W-:Y:S04]  /*e9c0*/  STL [R1+0x43c], R115 ;  /* 0x00043c7301007387 */ /* 0x0001e80000100800 */
[----:B------:R-:W-:Y:S04]  /*e9d0*/  STL [R1+0x444], R116 ;  /* 0x0004447401007387 */ /* 0x000fe80000100800 */
[----:B0-----:R-:W4:Y:S01]  /*e9e0*/  LDL.LU R115, [R1+0x3fc] ;  /* 0x0003fc0001737983 */ /* 0x001f220000300800 */
[----:B---3--:R-:W-:-:S03]  /*e9f0*/  IADD3 R159, P1, R159, R113, RZ ;  /* 0x000000719f9f7210 */ /* 0x008fc60007f3e0ff */
[----:B------:R-:W-:Y:S04]  /*ea00*/  STL [R1+0x418], R229 ;  /* 0x000418e501007387 */ /* 0x000fe80000100800 */
[----:B------:R0:W-:Y:S04]  /*ea10*/  STL [R1+0x410], R159 ;  /* 0x0004109f01007387 */ /* 0x0001e80000100800 */
[----:B0-----:R-:W3:Y:S01]  /*ea20*/  LDL.LU R159, [R1+0x3d0] ;  /* 0x0003d000019f7983 */ /* 0x001ee20000300800 */
[----:B------:R-:W-:-:S03]  /*ea30*/  IMAD.X R198, R198, 0x1, R112, P2 ;  /* 0x00000001c6c67824 */ /* 0x000fc600010e0670 */
[----:B------:R-:W3:Y:S01]  /*ea40*/  LDL.LU R229, [R1+0x3f4] ;  /* 0x0003f40001e57983 */ /* 0x000ee20000300800 */
[----:B------:R-:W-:-:S03]  /*ea50*/  IADD3 R221, P2, R221, R113, RZ ;  /* 0x00000071dddd7210 */ /* 0x000fc60007f5e0ff */
[----:B------:R0:W-:Y:S04]  /*ea60*/  STL [R1+0x434], R198 ;  /* 0x000434c601007387 */ /* 0x0001e80000100800 */
[----:B0-----:R-:W3:Y:S01]  /*ea70*/  LDL.LU R198, [R1+0x3c8] ;  /* 0x0003c80001c67983 */ /* 0x001ee20000300800 */
[----:B------:R-:W-:-:S03]  /*ea80*/  IMAD.X R238, R238, 0x1, R112, P3 ;  /* 0x00000001eeee7824 */ /* 0x000fc600018e0670 */
[----:B------:R0:W-:Y:S04]  /*ea90*/  STL [R1+0x408], R221 ;  /* 0x000408dd01007387 */ /* 0x0001e80000100800 */
[----:B0-----:R-:W3:Y:S01]  /*eaa0*/  LDL.LU R221, [R1+0x3ec] ;  /* 0x0003ec0001dd7983 */ /* 0x001ee20000300800 */
[----:B------:R-:W-:-:S05]  /*eab0*/  IADD3 R206, P3, R206, R113, RZ ;  /* 0x00000071cece7210 */ /* 0x000fca0007f7e0ff */
[----:B------:R0:W-:Y:S04]  /*eac0*/  STL [R1+0x400], R206 ;  /* 0x000400ce01007387 */ /* 0x0001e80000100800 */
[----:B------:R1:W-:Y:S01]  /*ead0*/  STL [R1+0x42c], R238 ;  /* 0x00042cee01007387 */ /* 0x0003e20000100800 */
[----:B------:R-:W-:-:S03]  /*eae0*/  IMAD.X R125, R125, 0x1, R112, P4 ;  /* 0x000000017d7d7824 */ /* 0x000fc600020e0670 */
[----:B0-----:R-:W3:Y:S04]  /*eaf0*/  LDL.LU R206, [R1+0x3c0] ;  /* 0x0003c00001ce7983 */ /* 0x001ee80000300800 */
[----:B-1----:R-:W3:Y:S04]  /*eb00*/  LDL.LU R238, [R1+0x3e4] ;  /* 0x0003e40001ee7983 */ /* 0x002ee80000300800 */
[----:B------:R0:W-:Y:S04]  /*eb10*/  STL [R1+0x424], R125 ;  /* 0x0004247d01007387 */ /* 0x0001e80000100800 */
[----:B0-----:R-:W3:Y:S01]  /*eb20*/  LDL.LU R125, [R1+0x3b8] ;  /* 0x0003b800017d7983 */ /* 0x001ee20000300800 */
[----:B--2---:R-:W-:-:S05]  /*eb30*/  IADD3 R213, P4, R213, R113, RZ ;  /* 0x00000071d5d57210 */ /* 0x004fca0007f9e0ff */
[----:B------:R0:W-:Y:S01]  /*eb40*/  STL [R1+0x3f8], R213 ;  /* 0x0003f8d501007387 */ /* 0x0001e20000100800 */
[--C-:B----4-:R-:W-:Y:S01]  /*eb50*/  IMAD.X R197, R197, 0x1, R112.reuse, P5 ;  /* 0x00000001c5c57824 */ /* 0x110fe200028e0670 */
[----:B------:R-:W-:Y:S02]  /*eb60*/  IADD3 R205, P5, R205, R113, RZ ;  /* 0x00000071cdcd7210 */ /* 0x000fe40007fbe0ff */
[----:B0-----:R-:W2:Y:S01]  /*eb70*/  LDL.LU R213, [R1+0x3dc] ;  /* 0x0003dc0001d57983 */ /* 0x001ea20000300800 */
[----:B------:R-:W-:-:S03]  /*eb80*/  IMAD.X R212, R212, 0x1, R112, P6 ;  /* 0x00000001d4d47824 */ /* 0x000fc600030e0670 */
[----:B------:R-:W-:Y:S01]  /*eb90*/  STL [R1+0x41c], R197 ;  /* 0x00041cc501007387 */ /* 0x000fe20000100800 */
[----:B------:R-:W-:-:S05]  /*eba0*/  IADD3 R222, P6, R222, R113, RZ ;  /* 0x00000071dede7210 */ /* 0x000fca0007fde0ff */
[----:B------:R0:W-:Y:S04]  /*ebb0*/  STL [R1+0x3e8], R222 ;  /* 0x0003e8de01007387 */ /* 0x0001e80000100800 */
[----:B------:R-:W-:Y:S04]  /*ebc0*/  STL [R1+0x3f0], R205 ;  /* 0x0003f0cd01007387 */ /* 0x000fe80000100800 */
[----:B0-----:R-:W4:Y:S01]  /*ebd0*/  LDL.LU R222, [R1+0x3b0] ;  /* 0x0003b00001de7983 */ /* 0x001f220000300800 */
[----:B------:R-:W-:-:S03]  /*ebe0*/  IMAD.X R230, R230, 0x1, R112, P1 ;  /* 0x00000001e6e67824 */ /* 0x000fc600008e0670 */
[----:B------:R-:W-:Y:S04]  /*ebf0*/  STL [R1+0x414], R212 ;  /* 0x000414d401007387 */ /* 0x000fe80000100800 */
[----:B------:R0:W-:Y:S01]  /*ec00*/  STL [R1+0x40c], R230 ;  /* 0x00040ce601007387 */ /* 0x0001e20000100800 */
[----:B------:R-:W-:-:S03]  /*ec10*/  IADD3 R247, P1, R247, R113, RZ ;  /* 0x00000071f7f77210 */ /* 0x000fc60007f3e0ff */
[----:B0-----:R-:W4:Y:S04]  /*ec20*/  LDL.LU R230, [R1+0x3d4] ;  /* 0x0003d40001e67983 */ /* 0x001f280000300800 */
[----:B------:R-:W4:Y:S01]  /*ec30*/  LDL.LU R121, [R1+0x3a8] ;  /* 0x0003a80001797983 */ /* 0x000f220000300800 */
[----:B------:R-:W-:-:S05]  /*ec40*/  IMAD.X R158, R158, 0x1, R112, P2 ;  /* 0x000000019e9e7824 */ /* 0x000fca00010e0670 */
[----:B------:R0:W-:Y:S04]  /*ec50*/  STL [R1+0x404], R158 ;  /* 0x0004049e01007387 */ /* 0x0001e80000100800 */
[----:B------:R1:W-:Y:S04]  /*ec60*/  STL [R1+0x3e0], R247 ;  /* 0x0003e0f701007387 */ /* 0x0003e80000100800 */
[----:B0-----:R-:W4:Y:S01]  /*ec70*/  LDL.LU R158, [R1+0x3cc] ;  /* 0x0003cc00019e7983 */ /* 0x001f220000300800 */
[----:B------:R-:W-:-:S03]  /*ec80*/  IADD3 R120, P2, R120, R113, RZ ;  /* 0x0000007178787210 */ /* 0x000fc60007f5e0ff */
[----:B------:R-:W4:Y:S04]  /*ec90*/  LDL.LU R116, [R1+0x3a0] ;  /* 0x0003a00001747983 */ /* 0x000f280000300800 */
[----:B-1----:R-:W4:Y:S04]  /*eca0*/  LDL.LU R247, [R1+0x3c4] ;  /* 0x0003c40001f77983 */ /* 0x002f280000300800 */
[----:B------:R0:W-:Y:S04]  /*ecb0*/  STL [R1+0x3d8], R120 ;  /* 0x0003d87801007387 */ /* 0x0001e80000100800 */
[----:B0-----:R-:W4:Y:S01]  /*ecc0*/  LDL.LU R120, [R1+0x398] ;  /* 0x0003980001787983 */ /* 0x001f220000300800 */
[----:B------:R-:W-:-:S05]  /*ecd0*/  IMAD.X R115, R115, 0x1, R112, P3 ;  /* 0x0000000173737824 */ /* 0x000fca00018e0670 */
[----:B------:R0:W-:Y:S04]  /*ece0*/  STL [R1+0x3fc], R115 ;  /* 0x0003fc7301007387 */ /* 0x0001e80000100800 */
[----:B0-----:R-:W4:Y:S01]  /*ecf0*/  LDL.LU R115, [R1+0x3bc] ;  /* 0x0003bc0001737983 */ /* 0x001f220000300800 */
[----:B---3--:R-:W-:Y:S01]  /*ed00*/  IADD3 R159, P3, R159, R113, RZ ;  /* 0x000000719f9f7210 */ /* 0x008fe20007f7e0ff */
[----:B------:R-:W-:-:S04]  /*ed10*/  IMAD.X R229, R229, 0x1, R112, P4 ;  /* 0x00000001e5e57824 */ /* 0x000fc800020e0670 */
[----:B------:R0:W-:Y:S04]  /*ed20*/  STL [R1+0x3d0], R159 ;  /* 0x0003d09f01007387 */ /* 0x0001e80000100800 */
[----:B0-----:R-:W3:Y:S01]  /*ed30*/  LDL.LU R159, [R1+0x390] ;  /* 0x00039000019f7983 */ /* 0x001ee20000300800 */
[----:B------:R-:W-:-:S03]  /*ed40*/  IADD3 R198, P4, R198, R113, RZ ;  /* 0x00000071c6c67210 */ /* 0x000fc60007f9e0ff */
[----:B------:R-:W3:Y:S04]  /*ed50*/  LDL.LU R212, [R1+0x3b4] ;  /* 0x0003b40001d47983 */ /* 0x000ee80000300800 */
[----:B------:R0:W-:Y:S01]  /*ed60*/  STL [R1+0x3f4], R229 ;  /* 0x0003f4e501007387 */ /* 0x0001e20000100800 */
[----:B------:R-:W-:-:S03]  /*ed70*/  IMAD.X R221, R221, 0x1, R112, P5 ;  /* 0x00000001dddd7824 */ /* 0x000fc600028e0670 */
[----:B0-----:R-:W3:Y:S04]  /*ed80*/  LDL.LU R229, [R1+0x388] ;  /* 0x0003880001e57983 */ /* 0x001ee80000300800 */
[----:B------:R0:W-:Y:S04]  /*ed90*/  STL [R1+0x3c8], R198 ;  /* 0x0003c8c601007387 */ /* 0x0001e80000100800 */
[----:B0-----:R-:W3:Y:S01]  /*eda0*/  LDL.LU R198, [R1+0x3ac] ;  /* 0x0003ac0001c67983 */ /* 0x001ee20000300800 */
[----:B------:R-:W-:Y:S01]  /*edb0*/  IADD3 R206, P5, R206, R113, RZ ;  /* 0x00000071cece7210 */ /* 0x000fe20007fbe0ff */
[----:B------:R-:W-:-:S04]  /*edc0*/  IMAD.X R238, R238, 0x1, R112, P6 ;  /* 0x00000001eeee7824 */ /* 0x000fc800030e0670 */
[----:B------:R0:W-:Y:S04]  /*edd0*/  STL [R1+0x3c0], R206 ;  /* 0x0003c0ce01007387 */ /* 0x0001e80000100800 */
[----:B0-----:R-:W3:Y:S01]  /*ede0*/  LDL.LU R206, [R1+0x380] ;  /* 0x0003800001ce7983 */ /* 0x001ee20000300800 */
[----:B------:R-:W-:-:S03]  /*edf0*/  IADD3 R125, P6, R125, R113, RZ ;  /* 0x000000717d7d7210 */ /* 0x000fc60007fde0ff */
[----:B------:R-:W-:Y:S04]  /*ee00*/  STL [R1+0x3ec], R221 ;  /* 0x0003ecdd01007387 */ /* 0x000fe80000100800 */
[----:B------:R0:W-:Y:S04]  /*ee10*/  STL [R1+0x3b8], R125 ;  /* 0x0003b87d01007387 */ /* 0x0001e80000100800 */
[----:B0-----:R-:W3:Y:S04]  /*ee20*/  LDL.LU R125, [R1+0x3a4] ;  /* 0x0003a400017d7983 */ /* 0x001ee80000300800 */
[----:B------:R-:W-:Y:S04]  /*ee30*/  STL [R1+0x3e4], R238 ;  /* 0x0003e4ee01007387 */ /* 0x000fe80000100800 */
[----:B------:R-:W3:Y:S04]  /*ee40*/  LDL.LU R197, [R1+0x378] ;  /* 0x0003780001c57983 */ /* 0x000ee80000300800 */
[----:B------:R-:W3:Y:S04]  /*ee50*/  LDL.LU R205, [R1+0x39c] ;  /* 0x00039c0001cd7983 */ /* 0x000ee80000300800 */
[----:B------:R-:W3:Y:S01]  /*ee60*/  LDL.LU R221, [R1+0x370] ;  /* 0x0003700001dd7983 */ /* 0x000ee20000300800 */
[----:B--2---:R-:W-:-:S05]  /*ee70*/  IMAD.X R213, R213, 0x1, R112, P1 ;  /* 0x00000001d5d57824 */ /* 0x004fca00008e0670 */
[----:B------:R0:W-:Y:S04]  /*ee80*/  STL [R1+0x3dc], R213 ;  /* 0x0003dcd501007387 */ /* 0x0001e80000100800 */
[----:B0-----:R-:W2:Y:S01]  /*ee90*/  LDL.LU R213, [R1+0x394] ;  /* 0x0003940001d57983 */ /* 0x001ea20000300800 */
[----:B----4-:R-:W-:-:S05]  /*eea0*/  IADD3 R222, P1, R222, R113, RZ ;  /* 0x00000071dede7210 */ /* 0x010fca0007f3e0ff */
[----:B------:R0:W-:Y:S04]  /*eeb0*/  STL [R1+0x3b0], R222 ;  /* 0x0003b0de01007387 */ /* 0x0001e80000100800 */
[----:B0-----:R-:W4:Y:S01]  /*eec0*/  LDL.LU R222, [R1+0x368] ;  /* 0x0003680001de7983 */ /* 0x001f220000300800 */
[----:B------:R-:W-:-:S03]  /*eed0*/  IMAD.X R230, R230, 0x1, R112, P2 ;  /* 0x00000001e6e67824 */ /* 0x000fc600010e0670 */
[----:B------:R-:W4:Y:S04]  /*eee0*/  LDL.LU R238, [R1+0x38c] ;  /* 0x00038c0001ee7983 */ /* 0x000f280000300800 */
[----:B------:R0:W-:Y:S04]  /*eef0*/  STL [R1+0x3d4], R230 ;  /* 0x0003d4e601007387 */ /* 0x0001e80000100800 */
[----:B0-----:R-:W4:Y:S01]  /*ef00*/  LDL.LU R230, [R1+0x360] ;  /* 0x0003600001e67983 */ /* 0x001f220000300800 */
[----:B------:R-:W-:-:S05]  /*ef10*/  IMAD.X R158, R158, 0x1, R112, P3 ;  /* 0x000000019e9e7824 */ /* 0x000fca00018e0670 */
[----:B------:R0:W-:Y:S04]  /*ef20*/  STL [R1+0x3cc], R158 ;  /* 0x0003cc9e01007387 */ /* 0x0001e80000100800 */
[----:B0-----:R-:W4:Y:S01]  /*ef30*/  LDL.LU R158, [R1+0x384] ;  /* 0x00038400019e7983 */ /* 0x001f220000300800 */
[-C--:B------:R-:W-:Y:S01]  /*ef40*/  IADD3 R121, P2, R121, R113.reuse, RZ ;  /* 0x0000007179797210 */ /* 0x080fe20007f5e0ff */
[--C-:B------:R-:W-:Y:S01]  /*ef50*/  IMAD.X R247, R247, 0x1, R112.reuse, P4 ;  /* 0x00000001f7f77824 */ /* 0x100fe200020e0670 */
[-C--:B------:R-:W-:Y:S02]  /*ef60*/  IADD3 R116, P3, R116, R113.reuse, RZ ;  /* 0x0000007174747210 */ /* 0x080fe40007f7e0ff */
[----:B------:R-:W-:Y:S01]  /*ef70*/  IADD3 R120, P4, R120, R113, RZ ;  /* 0x0000007178787210 */ /* 0x000fe20007f9e0ff */
[----:B------:R-:W-:Y:S04]  /*ef80*/  STL [R1+0x3a8], R121 ;  /* 0x0003a87901007387 */ /* 0x000fe80000100800 */
[----:B------:R0:W-:Y:S04]  /*ef90*/  STL [R1+0x398], R120 ;  /* 0x0003987801007387 */ /* 0x0001e80000100800 */
[----:B------:R-:W-:Y:S04]  /*efa0*/  STL [R1+0x3a0], R116 ;  /* 0x0003a07401007387 */ /* 0x000fe80000100800 */
[----:B0-----:R-:W4:Y:S01]  /*efb0*/  LDL.LU R120, [R1+0x358] ;  /* 0x0003580001787983 */ /* 0x001f220000300800 */
[----:B------:R-:W-:-:S03]  /*efc0*/  IMAD.X R115, R115, 0x1, R112, P5 ;  /* 0x0000000173737824 */ /* 0x000fc600028e0670 */
[----:B------:R-:W-:Y:S04]  /*efd0*/  STL [R1+0x3c4], R247 ;  /* 0x0003c4f701007387 */ /* 0x000fe80000100800 */
[----:B------:R0:W-:Y:S04]  /*efe0*/  STL [R1+0x3bc], R115 ;  /* 0x0003bc7301007387 */ /* 0x0001e80000100800 */
[----:B0-----:R-:W4:Y:S01]  /*eff0*/  LDL.LU R115, [R1+0x37c] ;  /* 0x00037c0001737983 */ /* 0x001f220000300800 */
[----:B---3--:R-:W-:-:S03]  /*f000*/  IADD3 R159, P5, R159, R113, RZ ;  /* 0x000000719f9f7210 */ /* 0x008fc60007fbe0ff */
[----:B------:R-:W3:Y:S01]  /*f010*/  LDL.LU R247, [R1+0x350] ;  /* 0x0003500001f77983 */ /* 0x000ee20000300800 */
[----:B------:R-:W-:-:S03]  /*f020*/  IMAD.X R212, R212, 0x1, R112, P6 ;  /* 0x00000001d4d47824 */ /* 0x000fc600030e0670 */
[----:B------:R0:W-:Y:S04]  /*f030*/  STL [R1+0x390], R159 ;  /* 0x0003909f01007387 */ /* 0x0001e80000100800 */
[----:B0-----:R-:W3:Y:S01]  /*f040*/  LDL.LU R159, [R1+0x374] ;  /* 0x00037400019f7983 */ /* 0x001ee20000300800 */
[----:B------:R-:W-:-:S03]  /*f050*/  IADD3 R229, P6, R229, R113, RZ ;  /* 0x00000071e5e57210 */ /* 0x000fc60007fde0ff */
[----:B------:R0:W-:Y:S04]  /*f060*/  STL [R1+0x3b4], R212 ;  /* 0x0003b4d401007387 */ /* 0x0001e80000100800 */
[----:B0-----:R-:W3:Y:S01]  /*f070*/  LDL.LU R212, [R1+0x348] ;  /* 0x0003480001d47983 */ /* 0x001ee20000300800 */
[----:B------:R-:W-:-:S05]  /*f080*/  IMAD.X R198, R198, 0x1, R112, P1 ;  /* 0x00000001c6c67824 */ /* 0x000fca00008e0670 */
[----:B------:R0:W-:Y:S04]  /*f090*/  STL [R1+0x3ac], R198 ;  /* 0x0003acc601007387 */ /* 0x0001e80000100800 */
[----:B------:R1:W-:Y:S04]  /*f0a0*/  STL [R1+0x388], R229 ;  /* 0x000388e501007387 */ /* 0x0003e80000100800 */
[----:B0-----:R-:W3:Y:S01]  /*f0b0*/  LDL.LU R198, [R1+0x36c] ;  /* 0x00036c0001c67983 */ /* 0x001ee20000300800 */
[----:B------:R-:W-:-:S03]  /*f0c0*/  IADD3 R206, P1, R206, R113, RZ ;  /* 0x00000071cece7210 */ /* 0x000fc60007f3e0ff */
[----:B-1----:R-:W3:Y:S04]  /*f0d0*/  LDL.LU R229, [R1+0x340] ;  /* 0x0003400001e57983 */ /* 0x002ee80000300800 */
[----:B------:R0:W-:Y:S04]  /*f0e0*/  STL [R1+0x380], R206 ;  /* 0x000380ce01007387 */ /* 0x0001e80000100800 */
[----:B0-----:R-:W3:Y:S01]  /*f0f0*/  LDL.LU R206, [R1+0x364] ;  /* 0x0003640001ce7983 */ /* 0x001ee20000300800 */
[----:B------:R-:W-:-:S05]  /*f100*/  IMAD.X R125, R125, 0x1, R112, P2 ;  /* 0x000000017d7d7824 */ /* 0x000fca00010e0670 */
[----:B------:R0:W-:Y:S01]  /*f110*/  STL [R1+0x3a4], R125 ;  /* 0x0003a47d01007387 */ /* 0x0001e20000100800 */
[-C--:B------:R-:W-:Y:S01]  /*f120*/  IADD3 R197, P2, R197, R113.reuse, RZ ;  /* 0x00000071c5c57210 */ /* 0x080fe20007f5e0ff */
[----:B------:R-:W-:Y:S02]  /*f130*/  IMAD.X R205, R205, 0x1, R112, P3 ;  /* 0x00000001cdcd7824 */ /* 0x000fe400018e0670 */
[----:B0-----:R-:W3:Y:S01]  /*f140*/  LDL.LU R125, [R1+0x338] ;  /* 0x00033800017d7983 */ /* 0x001ee20000300800 */
[----:B------:R-:W-:-:S03]  /*f150*/  IADD3 R221, P3, R221, R113, RZ ;  /* 0x00000071dddd7210 */ /* 0x000fc60007f7e0ff */
[----:B------:R-:W-:Y:S01]  /*f160*/  STL [R1+0x378], R197 ;  /* 0x000378c501007387 */ /* 0x000fe20000100800 */
[----:B--2---:R-:W-:-:S05]  /*f170*/  IMAD.X R213, R213, 0x1, R112, P4 ;  /* 0x00000001d5d57824 */ /* 0x004fca00020e0670 */
[----:B------:R0:W-:Y:S04]  /*f180*/  STL [R1+0x394], R213 ;  /* 0x000394d501007387 */ /* 0x0001e80000100800 */
[----:B------:R-:W-:Y:S04]  /*f190*/  STL [R1+0x39c], R205 ;  /* 0x00039ccd01007387 */ /* 0x000fe80000100800 */
[----:B0-----:R-:W2:Y:S04]  /*f1a0*/  LDL.LU R213, [R1+0x35c] ;  /* 0x00035c0001d57983 */ /* 0x001ea80000300800 */
[----:B------:R-:W-:Y:S01]  /*f1b0*/  STL [R1+0x370], R221 ;  /* 0x000370dd01007387 */ /* 0x000fe20000100800 */
[----:B----4-:R-:W-:Y:S01]  /*f1c0*/  IADD3 R222, P4, R222, R113, RZ ;  /* 0x00000071dede7210 */ /* 0x010fe20007f9e0ff */
[----:B------:R-:W-:-:S04]  /*f1d0*/  IMAD.X R238, R238, 0x1, R112, P5 ;  /* 0x00000001eeee7824 */ /* 0x000fc800028e0670 */
[----:B------:R0:W-:Y:S04]  /*f1e0*/  STL [R1+0x368], R222 ;  /* 0x000368de01007387 */ /* 0x0001e80000100800 */
[----:B0-----:R-:W4:Y:S01]  /*f1f0*/  LDL.LU R222, [R1+0x330] ;  /* 0x0003300001de7983 */ /* 0x001f220000300800 */
[----:B------:R-:W-:-:S03]  /*f200*/  IADD3 R230, P5, R230, R113, RZ ;  /* 0x00000071e6e67210 */ /* 0x000fc60007fbe0ff */
[----:B------:R-:W4:Y:S04]  /*f210*/  LDL.LU R121, [R1+0x354] ;  /* 0x0003540001797983 */ /* 0x000f280000300800 */
[----:B------:R0:W-:Y:S04]  /*f220*/  STL [R1+0x360], R230 ;  /* 0x000360e601007387 */ /* 0x0001e80000100800 */
[----:B------:R1:W-:Y:S04]  /*f230*/  STL [R1+0x38c], R238 ;  /* 0x00038cee01007387 */ /* 0x0003e80000100800 */
[----:B0-----:R-:W4:Y:S04]  /*f240*/  LDL.LU R230, [R1+0x328] ;  /* 0x0003280001e67983 */ /* 0x001f280000300800 */
[----:B------:R-:W4:Y:S04]  /*f250*/  LDL.LU R116, [R1+0x34c] ;  /* 0x00034c0001747983 */ /* 0x000f280000300800 */
[----:B-1----:R-:W4:Y:S01]  /*f260*/  LDL.LU R238, [R1+0x320] ;  /* 0x0003200001ee7983 */ /* 0x002f220000300800 */
[----:B------:R-:W-:-:S05]  /*f270*/  IMAD.X R158, R158, 0x1, R112, P6 ;  /* 0x000000019e9e7824 */ /* 0x000fca00030e0670 */
[----:B------:R0:W-:Y:S04]  /*f280*/  STL [R1+0x384], R158 ;  /* 0x0003849e01007387 */ /* 0x0001e80000100800 */
[----:B0-----:R-:W4:Y:S01]  /*f290*/  LDL.LU R158, [R1+0x344] ;  /* 0x00034400019e7983 */ /* 0x001f220000300800 */
[----:B------:R-:W-:-:S05]  /*f2a0*/  IADD3 R120, P6, R120, R113, RZ ;  /* 0x0000007178787210 */ /* 0x000fca0007fde0ff */
[----:B------:R0:W-:Y:S04]  /*f2b0*/  STL [R1+0x358], R120 ;  /* 0x0003587801007387 */ /* 0x0001e80000100800 */
[----:B0-----:R-:W4:Y:S01]  /*f2c0*/  LDL.LU R120, [R1+0x318] ;  /* 0x0003180001787983 */ /* 0x001f220000300800 */
[----:B------:R-:W-:Y:S01]  /*f2d0*/  IMAD.X R115, R115, 0x1, R112, P1 ;  /* 0x0000000173737824 */ /* 0x000fe200008e0670 */
[----:B---3--:R-:W-:-:S04]  /*f2e0*/  IADD3 R247, P1, R247, R113, RZ ;  /* 0x00000071f7f77210 */ /* 0x008fc80007f3e0ff */
[----:B------:R0:W-:Y:S04]  /*f2f0*/  STL [R1+0x37c], R115 ;  /* 0x00037c7301007387 */ /* 0x0001e80000100800 */
[----:B0-----:R-:W3:Y:S01]  /*f300*/  LDL.LU R115, [R1+0x33c] ;  /* 0x00033c0001737983 */ /* 0x001ee20000300800 */
[----:B------:R-:W-:-:S03]  /*f310*/  IMAD.X R159, R159, 0x1, R112, P2 ;  /* 0x000000019f9f7824 */ /* 0x000fc600010e0670 */
[----:B------:R-:W3:Y:S04]  /*f320*/  LDL.LU R221, [R1+0x310] ;  /* 0x0003100001dd7983 */ /* 0x000ee80000300800 */
[----:B------:R0:W-:Y:S04]  /*f330*/  STL [R1+0x350], R247 ;  /* 0x000350f701007387 */ /* 0x0001e80000100800 */
[----:B0-----:R-:W3:Y:S01]  /*f340*/  LDL.LU R247, [R1+0x334] ;  /* 0x0003340001f77983 */ /* 0x001ee20000300800 */
[----:B------:R-:W-:-:S03]  /*f350*/  IADD3 R212, P2, R212, R113, RZ ;  /* 0x00000071d4d47210 */ /* 0x000fc60007f5e0ff */
[----:B------:R0:W-:Y:S04]  /*f360*/  STL [R1+0x374], R159 ;  /* 0x0003749f01007387 */ /* 0x0001e80000100800 */
[----:B0-----:R-:W3:Y:S01]  /*f370*/  LDL.LU R159, [R1+0x308] ;  /* 0x00030800019f7983 */ /* 0x001ee20000300800 */
[----:B------:R-:W-:Y:S01]  /*f380*/  IMAD.X R198, R198, 0x1, R112, P3 ;  /* 0x00000001c6c67824 */ /* 0x000fe200018e0670 */
[----:B------:R-:W-:-:S04]  /*f390*/  IADD3 R229, P3, R229, R113, RZ ;  /* 0x00000071e5e57210 */ /* 0x000fc80007f7e0ff */
[----:B------:R0:W-:Y:S04]  /*f3a0*/  STL [R1+0x36c], R198 ;  /* 0x00036cc601007387 */ /* 0x0001e80000100800 */
[----:B0-----:R-:W3:Y:S01]  /*f3b0*/  LDL.LU R198, [R1+0x32c] ;  /* 0x00032c0001c67983 */ /* 0x001ee20000300800 */
[----:B------:R-:W-:-:S03]  /*f3c0*/  IMAD.X R206, R206, 0x1, R112, P4 ;  /* 0x00000001cece7824 */ /* 0x000fc600020e0670 */
[----:B------:R-:W-:Y:S04]  /*f3d0*/  STL [R1+0x348], R212 ;  /* 0x000348d401007387 */ /* 0x000fe80000100800 */
[----:B------:R0:W-:Y:S04]  /*f3e0*/  STL [R1+0x364], R206 ;  /* 0x000364ce01007387 */ /* 0x0001e80000100800 */
[----:B0-----:R-:W3:Y:S01]  /*f3f0*/  LDL.LU R206, [R1+0x300] ;  /* 0x0003000001ce7983 */ /* 0x001ee20000300800 */
[----:B------:R-:W-:-:S03]  /*f400*/  IADD3 R125, P4, R125, R113, RZ ;  /* 0x000000717d7d7210 */ /* 0x000fc60007f9e0ff */
[----:B------:R-:W-:Y:S04]  /*f410*/  STL [R1+0x340], R229 ;  /* 0x000340e501007387 */ /* 0x000fe80000100800 */
[----:B------:R-:W3:Y:S04]  /*f420*/  LDL.LU R197, [R1+0x324] ;  /* 0x0003240001c57983 */ /* 0x000ee80000300800 */
[----:B------:R-:W3:Y:S04]  /*f430*/  LDL.LU R205, [R1+0x2f8] ;  /* 0x0002f80001cd7983 */ /* 0x000ee80000300800 */
[----:B------:R-:W3:Y:S04]  /*f440*/  LDL.LU R212, [R1+0x31c] ;  /* 0x00031c0001d47983 */ /* 0x000ee80000300800 */
[----:B------:R0:W-:Y:S04]  /*f450*/  STL [R1+0x338], R125 ;  /* 0x0003387d01007387 */ /* 0x0001e80000100800 */
[----:B0-----:R-:W3:Y:S01]  /*f460*/  LDL.LU R125, [R1+0x2f0] ;  /* 0x0002f000017d7983 */ /* 0x001ee20000300800 */
[----:B--2---:R-:W-:-:S05]  /*f470*/  IMAD.X R213, R213, 0x1, R112, P5 ;  /* 0x00000001d5d57824 */ /* 0x004fca00028e0670 */
[----:B------:R0:W-:Y:S04]  /*f480*/  STL [R1+0x35c], R213 ;  /* 0x00035cd501007387 */ /* 0x0001e80000100800 */
[----:B0-----:R-:W2:Y:S04]  /*f490*/  LDL.LU R213, [R1+0x314] ;  /* 0x0003140001d57983 */ /* 0x001ea80000300800 */
[----:B------:R-:W2:Y:S01]  /*f4a0*/  LDL.LU R229, [R1+0x2e8] ;  /* 0x0002e80001e57983 */ /* 0x000ea20000300800 */
[----:B----4-:R-:W-:Y:S01]  /*f4b0*/  IADD3 R222, P5, R222, R113, RZ ;  /* 0x00000071dede7210 */ /* 0x010fe20007fbe0ff */
[----:B------:R-:W-:-:S04]  /*f4c0*/  IMAD.X R121, R121, 0x1, R112, P6 ;  /* 0x0000000179797824 */ /* 0x000fc800030e0670 */
[----:B------:R0:W-:Y:S04]  /*f4d0*/  STL [R1+0x330], R222 ;  /* 0x000330de01007387 */ /* 0x0001e80000100800 */
[----:B0-----:R-:W4:Y:S01]  /*f4e0*/  LDL.LU R222, [R1+0x30c] ;  /* 0x00030c0001de7983 */ /* 0x001f220000300800 */
[----:B------:R-:W-:-:S05]  /*f4f0*/  IADD3 R230, P6, R230, R113, RZ ;  /* 0x00000071e6e67210 */ /* 0x000fca0007fde0ff */
[----:B------:R0:W-:Y:S01]  /*f500*/  STL [R1+0x328], R230 ;  /* 0x000328e601007387 */ /* 0x0001e20000100800 */
[----:B------:R-:W-:-:S03]  /*f510*/  IMAD.X R116, R116, 0x1, R112, P1 ;  /* 0x0000000174747824 */ /* 0x000fc600008e0670 */
[----:B0-----:R-:W4:Y:S04]  /*f520*/  LDL.LU R230, [R1+0x2e0] ;  /* 0x0002e00001e67983 */ /* 0x001f280000300800 */
[----:B------:R-:W-:Y:S01]  /*f530*/  STL [R1+0x354], R121 ;  /* 0x0003547901007387 */ /* 0x000fe20000100800 */
[----:B------:R-:W-:-:S05]  /*f540*/  IMAD.X R158, R158, 0x1, R112, P2 ;  /* 0x000000019e9e7824 */ /* 0x000fca00010e0670 */
[----:B------:R0:W-:Y:S04]  /*f550*/  STL [R1+0x344], R158 ;  /* 0x0003449e01007387 */ /* 0x0001e80000100800 */
[----:B------:R-:W-:Y:S04]  /*f560*/  STL [R1+0x34c], R116 ;  /* 0x00034c7401007387 */ /* 0x000fe80000100800 */
[----:B0-----:R-:W4:Y:S01]  /*f570*/  LDL.LU R158, [R1+0x304] ;  /* 0x00030400019e7983 */ /* 0x001f220000300800 */
[-C--:B------:R-:W-:Y:S02]  /*f580*/  IADD3 R238, P1, R238, R113.reuse, RZ ;  /* 0x00000071eeee7210 */ /* 0x080fe40007f3e0ff */
[----:B------:R-:W-:-:S03]  /*f590*/  IADD3 R120, P2, R120, R113, RZ ;  /* 0x0000007178787210 */ /* 0x000fc60007f5e0ff */
[----:B------:R-:W-:Y:S04]  /*f5a0*/  STL [R1+0x320], R238 ;  /* 0x000320ee01007387 */ /* 0x000fe80000100800 */
[----:B------:R0:W-:Y:S04]  /*f5b0*/  STL [R1+0x318], R120 ;  /* 0x0003187801007387 */ /* 0x0001e80000100800 */
[----:B0-----:R-:W4:Y:S01]  /*f5c0*/  LDL.LU R120, [R1+0x2d8] ;  /* 0x0002d80001787983 */ /* 0x001f220000300800 */
[----:B---3--:R-:W-:-:S03]  /*f5d0*/  IMAD.X R115, R115, 0x1, R112, P3 ;  /* 0x0000000173737824 */ /* 0x008fc600018e0670 */
        /* <DEDUP_REMOVED lines=9> */
[----:B------:R1:W-:Y:S04]  /*f670*/  STL [R1+0x334], R247 ;  /* 0x000334f701007387 */ /* 0x0003e80000100800 */
[----:B0-----:R-:W3:Y:S01]  /*f680*/  LDL.LU R159, [R1+0x2c8] ;  /* 0x0002c800019f7983 */ /* 0x001ee20000300800 */
[----:B------:R-:W-:-:S03]  /*f690*/  IMAD.X R198, R198, 0x1, R112, P5 ;  /* 0x00000001c6c67824 */ /* 0x000fc600028e0670 */
[----:B-1----:R-:W3:Y:S04]  /*f6a0*/  LDL.LU R247, [R1+0x2ec] ;  /* 0x0002ec0001f77983 */ /* 0x002ee80000300800 */
[----:B------:R0:W-:Y:S04]  /*f6b0*/  STL [R1+0x32c], R198 ;  /* 0x00032cc601007387 */ /* 0x0001e80000100800 */
[----:B0-----:R-:W3:Y:S01]  /*f6c0*/  LDL.LU R198, [R1+0x2c0] ;  /* 0x0002c00001c67983 */ /* 0x001ee20000300800 */
[----:B------:R-:W-:-:S05]  /*f6d0*/  IADD3 R206, P5, R206, R113, RZ ;  /* 0x00000071cece7210 */ /* 0x000fca0007fbe0ff */
[----:B------:R0:W-:Y:S01]  /*f6e0*/  STL [R1+0x300], R206 ;  /* 0x000300ce01007387 */ /* 0x0001e20000100800 */
[--C-:B------:R-:W-:Y:S01]  /*f6f0*/  IMAD.X R197, R197, 0x1, R112.reuse, P6 ;  /* 0x00000001c5c57824 */ /* 0x100fe200030e0670 */
[----:B------:R-:W-:Y:S02]  /*f700*/  IADD3 R205, P6, R205, R113, RZ ;  /* 0x00000071cdcd7210 */ /* 0x000fe40007fde0ff */
[----:B0-----:R-:W3:Y:S01]  /*f710*/  LDL.LU R206, [R1+0x2e4] ;  /* 0x0002e40001ce7983 */ /* 0x001ee20000300800 */
[----:B------:R-:W-:-:S03]  /*f720*/  IMAD.X R212, R212, 0x1, R112, P1 ;  /* 0x00000001d4d47824 */ /* 0x000fc600008e0670 */
[----:B------:R-:W-:Y:S01]  /*f730*/  STL [R1+0x324], R197 ;  /* 0x000324c501007387 */ /* 0x000fe20000100800 */
[----:B------:R-:W-:-:S05]  /*f740*/  IADD3 R125, P1, R125, R113, RZ ;  /* 0x000000717d7d7210 */ /* 0x000fca0007f3e0ff */
[----:B------:R0:W-:Y:S04]  /*f750*/  STL [R1+0x2f0], R125 ;  /* 0x0002f07d01007387 */ /* 0x0001e80000100800 */
[----:B------:R-:W-:Y:S04]  /*f760*/  STL [R1+0x2f8], R205 ;  /* 0x0002f8cd01007387 */ /* 0x000fe80000100800 */
[----:B0-----:R-:W3:Y:S04]  /*f770*/  LDL.LU R125, [R1+0x2b8] ;  /* 0x0002b800017d7983 */ /* 0x001ee80000300800 */
[----:B------:R-:W-:Y:S01]  /*f780*/  STL [R1+0x31c], R212 ;  /* 0x00031cd401007387 */ /* 0x000fe20000100800 */
[----:B--2---:R-:W-:Y:S01]  /*f790*/  IMAD.X R213, R213, 0x1, R112, P2 ;  /* 0x00000001d5d57824 */ /* 0x004fe200010e0670 */
[----:B------:R-:W-:-:S04]  /*f7a0*/  IADD3 R229, P2, R229, R113, RZ ;  /* 0x00000071e5e57210 */ /* 0x000fc80007f5e0ff */
[----:B------:R0:W-:Y:S04]  /*f7b0*/  STL [R1+0x314], R213 ;  /* 0x000314d501007387 */ /* 0x0001e80000100800 */
[----:B0-----:R-:W2:Y:S04]  /*f7c0*/  LDL.LU R213, [R1+0x2dc] ;  /* 0x0002dc0001d57983 */ /* 0x001ea80000300800 */
[----:B------:R-:W2:Y:S01]  /*f7d0*/  LDL.LU R121, [R1+0x2b0] ;  /* 0x0002b00001797983 */ /* 0x000ea20000300800 */
[----:B----4-:R-:W-:-:S05]  /*f7e0*/  IMAD.X R222, R222, 0x1, R112, P3 ;  /* 0x00000001dede7824 */ /* 0x010fca00018e0670 */
        /* <DEDUP_REMOVED lines=11> */
[----:B------:R-:W-:Y:S01]  /*f8a0*/  IADD3 R120, P4, R120, R113, RZ ;  /* 0x0000007178787210 */ /* 0x000fe20007f9e0ff */
[----:B---3--:R-:W-:-:S04]  /*f8b0*/  IMAD.X R238, R238, 0x1, R112, P5 ;  /* 0x00000001eeee7824 */ /* 0x008fc800028e0670 */
        /* <DEDUP_REMOVED lines=16> */
[----:B0-----:R-:W3:Y:S01]  /*f9c0*/  LDL.LU R198, [R1+0x2ac] ;  /* 0x0002ac0001c67983 */ /* 0x001ee20000300800 */
[----:B------:R-:W-:-:S03]  /*f9d0*/  IMAD.X R206, R206, 0x1, R112, P2 ;  /* 0x00000001cece7824 */ /* 0x000fc600010e0670 */
[----:B------:R-:W-:Y:S04]  /*f9e0*/  STL [R1+0x2ec], R247 ;  /* 0x0002ecf701007387 */ /* 0x000fe80000100800 */
[----:B------:R-:W3:Y:S04]  /*f9f0*/  LDL.LU R205, [R1+0x280] ;  /* 0x0002800001cd7983 */ /* 0x000ee80000300800 */
[----:B------:R-:W3:Y:S04]  /*fa00*/  LDL.LU R212, [R1+0x2a4] ;  /* 0x0002a40001d47983 */ /* 0x000ee80000300800 */
[----:B------:R-:W3:Y:S04]  /*fa10*/  LDL.LU R221, [R1+0x278] ;  /* 0x0002780001dd7983 */ /* 0x000ee80000300800 */
[----:B------:R0:W-:Y:S04]  /*fa20*/  STL [R1+0x2e4], R206 ;  /* 0x0002e4ce01007387 */ /* 0x0001e80000100800 */
[----:B0-----:R-:W3:Y:S01]  /*fa30*/  LDL.LU R206, [R1+0x29c] ;  /* 0x00029c0001ce7983 */ /* 0x001ee20000300800 */
[----:B------:R-:W-:-:S03]  /*fa40*/  IADD3 R125, P2, R125, R113, RZ ;  /* 0x000000717d7d7210 */ /* 0x000fc60007f5e0ff */
[----:B------:R-:W3:Y:S04]  /*fa50*/  LDL.LU R247, [R1+0x270] ;  /* 0x0002700001f77983 */ /* 0x000ee80000300800 */
[----:B------:R0:W-:Y:S04]  /*fa60*/  STL [R1+0x2b8], R125 ;  /* 0x0002b87d01007387 */ /* 0x0001e80000100800 */
[----:B0-----:R-:W3:Y:S01]  /*fa70*/  LDL.LU R125, [R1+0x294] ;  /* 0x00029400017d7983 */ /* 0x001ee20000300800 */
[----:B--2---:R-:W-:-:S05]  /*fa80*/  IMAD.X R213, R213, 0x1, R112, P3 ;  /* 0x00000001d5d57824 */ /* 0x004fca00018e0670 */
[----:B------:R0:W-:Y:S01]  /*fa90*/  STL [R1+0x2dc], R213 ;  /* 0x0002dcd501007387 */ /* 0x0001e20000100800 */
[----:B------:R-:W-:-:S03]  /*faa0*/  IADD3 R121, P3, R121, R113, RZ ;  /* 0x0000007179797210 */ /* 0x000fc60007f7e0ff */
[----:B0-----:R-:W2:Y:S01]  /*fab0*/  LDL.LU R213, [R1+0x268] ;  /* 0x0002680001d57983 */ /* 0x001ea20000300800 */
[----:B----4-:R-:W-:Y:S01]  /*fac0*/  IMAD.X R222, R222, 0x1, R112, P4 ;  /* 0x00000001dede7824 */ /* 0x010fe200020e0670 */
[----:B------:R-:W-:-:S04]  /*fad0*/  IADD3 R116, P4, R116, R113, RZ ;  /* 0x0000007174747210 */ /* 0x000fc80007f9e0ff */
[----:B------:R0:W-:Y:S01]  /*fae0*/  STL [R1+0x2d4], R222 ;  /* 0x0002d4de01007387 */ /* 0x0001e20000100800 */
[----:B------:R-:W-:-:S03]  /*faf0*/  IMAD.X R229, R229, 0x1, R112, P5 ;  /* 0x00000001e5e57824 */ /* 0x000fc600028e0670 */
[----:B0-----:R-:W4:Y:S01]  /*fb00*/  LDL.LU R222, [R1+0x28c] ;  /* 0x00028c0001de7983 */ /* 0x001f220000300800 */
[----:B------:R-:W-:-:S03]  /*fb10*/  IADD3 R230, P5, R230, R113, RZ ;  /* 0x00000071e6e67210 */ /* 0x000fc60007fbe0ff */
[----:B------:R-:W-:Y:S04]  /*fb20*/  STL [R1+0x2b0], R121 ;  /* 0x0002b07901007387 */ /* 0x000fe80000100800 */
[----:B------:R0:W-:Y:S04]  /*fb30*/  STL [R1+0x2a0], R230 ;  /* 0x0002a0e601007387 */ /* 0x0001e80000100800 */
[----:B------:R-:W-:Y:S04]  /*fb40*/  STL [R1+0x2a8], R116 ;  /* 0x0002a87401007387 */ /* 0x000fe80000100800 */
[----:B0-----:R-:W4:Y:S04]  /*fb50*/  LDL.LU R230, [R1+0x260] ;  /* 0x0002600001e67983 */ /* 0x001f280000300800 */
[----:B------:R-:W-:Y:S01]  /*fb60*/  STL [R1+0x2cc], R229 ;  /* 0x0002cce501007387 */ /* 0x000fe20000100800 */
[----:B------:R-:W-:-:S05]  /*fb70*/  IMAD.X R158, R158, 0x1, R112, P6 ;  /* 0x000000019e9e7824 */ /* 0x000fca00030e0670 */
[----:B------:R0:W-:Y:S04]  /*fb80*/  STL [R1+0x2c4], R158 ;  /* 0x0002c49e01007387 */ /* 0x0001e80000100800 */
[----:B0-----:R-:W4:Y:S04]  /*fb90*/  LDL.LU R158, [R1+0x284] ;  /* 0x00028400019e7983 */ /* 0x001f280000300800 */
[----:B------:R-:W4:Y:S01]  /*fba0*/  LDL.LU R229, [R1+0x258] ;  /* 0x0002580001e57983 */ /* 0x000f220000300800 */
[----:B---3--:R-:W-:Y:S01]  /*fbb0*/  IADD3 R120, P6, R120, R113, RZ ;  /* 0x0000007178787210 */ /* 0x008fe20007fde0ff */
[----:B------:R-:W-:-:S04]  /*fbc0*/  IMAD.X R197, R197, 0x1, R112, P1 ;  /* 0x00000001c5c57824 */ /* 0x000fc800008e0670 */
[----:B------:R0:W-:Y:S04]  /*fbd0*/  STL [R1+0x298], R120 ;  /* 0x0002987801007387 */ /* 0x0001e80000100800 */
[----:B0-----:R-:W3:Y:S01]  /*fbe0*/  LDL.LU R120, [R1+0x27c] ;  /* 0x00027c0001787983 */ /* 0x001ee20000300800 */
[----:B------:R-:W-:-:S05]  /*fbf0*/  IADD3 R238, P1, R238, R113, RZ ;  /* 0x00000071eeee7210 */ /* 0x000fca0007f3e0ff */
[----:B------:R0:W-:Y:S04]  /*fc00*/  STL [R1+0x290], R238 ;  /* 0x000290ee01007387 */ /* 0x0001e80000100800 */
[----:B------:R-:W-:Y:S01]  /*fc10*/  STL [R1+0x2bc], R197 ;  /* 0x0002bcc501007387 */ /* 0x000fe20000100800 */
[----:B------:R-:W-:-:S03]  /*fc20*/  IMAD.X R115, R115, 0x1, R112, P2 ;  /* 0x0000000173737824 */ /* 0x000fc600010e0670 */
[----:B0-----:R-:W3:Y:S04]  /*fc30*/  LDL.LU R238, [R1+0x250] ;  /* 0x0002500001ee7983 */ /* 0x001ee80000300800 */
[----:B------:R0:W-:Y:S04]  /*fc40*/  STL [R1+0x2b4], R115 ;  /* 0x0002b47301007387 */ /* 0x0001e80000100800 */
[----:B0-----:R-:W3:Y:S01]  /*fc50*/  LDL.LU R115, [R1+0x274] ;  /* 0x0002740001737983 */ /* 0x001ee20000300800 */
[----:B------:R-:W-:-:S05]  /*fc60*/  IADD3 R159, P2, R159, R113, RZ ;  /* 0x000000719f9f7210 */ /* 0x000fca0007f5e0ff */
        /* <DEDUP_REMOVED lines=9> */
[----:B------:R-:W-:Y:S01]  /*fd00*/  IMAD.X R206, R206, 0x1, R112, P5 ;  /* 0x00000001cece7824 */ /* 0x000fe200028e0670 */
[----:B------:R-:W-:-:S04]  /*fd10*/  IADD3 R247, P5, R247, R113, RZ ;  /* 0x00000071f7f77210 */ /* 0x000fc80007fbe0ff */
[----:B------:R0:W-:Y:S04]  /*fd20*/  STL [R1+0x29c], R206 ;  /* 0x00029cce01007387 */ /* 0x0001e80000100800 */
[----:B------:R-:W-:Y:S04]  /*fd30*/  STL [R1+0x2a4], R212 ;  /* 0x0002a4d401007387 */ /* 0x000fe80000100800 */
[----:B0-----:R-:W3:Y:S01]  /*fd40*/  LDL.LU R206, [R1+0x240] ;  /* 0x0002400001ce7983 */ /* 0x001ee20000300800 */
[----:B------:R-:W-:-:S03]  /*fd50*/  IMAD.X R125, R125, 0x1, R112, P6 ;  /* 0x000000017d7d7824 */ /* 0x000fc600030e0670 */
[----:B------:R-:W-:Y:S04]  /*fd60*/  STL [R1+0x278], R221 ;  /* 0x000278dd01007387 */ /* 0x000fe80000100800 */
[----:B------:R0:W-:Y:S04]  /*fd70*/  STL [R1+0x270], R247 ;  /* 0x000270f701007387 */ /* 0x0001e80000100800 */
[----:B0-----:R-:W3:Y:S04]  /*fd80*/  LDL.LU R247, [R1+0x264] ;  /* 0x0002640001f77983 */ /* 0x001ee80000300800 */
[----:B------:R-:W3:Y:S01]  /*fd90*/  LDL.LU R126, [R1+0x238] ;  /* 0x00023800017e7983 */ /* 0x000ee20000300800 */
[----:B--2---:R-:W-:-:S05]  /*fda0*/  IADD3 R213, P6, R213, R113, RZ ;  /* 0x00000071d5d57210 */ /* 0x004fca0007fde0ff */
[----:B------:R0:W-:Y:S04]  /*fdb0*/  STL [R1+0x268], R213 ;  /* 0x000268d501007387 */ /* 0x0001e80000100800 */
[----:B------:R1:W-:Y:S04]  /*fdc0*/  STL [R1+0x294], R125 ;  /* 0x0002947d01007387 */ /* 0x0003e80000100800 */
[----:B0-----:R-:W2:Y:S04]  /*fdd0*/  LDL.LU R213, [R1+0x25c] ;  /* 0x00025c0001d57983 */ /* 0x001ea80000300800 */
[----:B------:R-:W2:Y:S04]  /*fde0*/  LDL.LU R121, [R1+0x230] ;  /* 0x0002300001797983 */ /* 0x000ea80000300800 */
[----:B-1----:R-:W2:Y:S01]  /*fdf0*/  LDL.LU R125, [R1+0x254] ;  /* 0x00025400017d7983 */ /* 0x002ea20000300800 */
[----:B----4-:R-:W-:-:S05]  /*fe00*/  IMAD.X R222, R222, 0x1, R112, P1 ;  /* 0x00000001dede7824 */ /* 0x010fca00008e0670 */
[----:B------:R0:W-:Y:S04]  /*fe10*/  STL [R1+0x28c], R222 ;  /* 0x00028cde01007387 */ /* 0x0001e80000100800 */
[----:B0-----:R-:W4:Y:S01]  /*fe20*/  LDL.LU R222, [R1+0x228] ;  /* 0x0002280001de7983 */ /* 0x001f220000300800 */
[----:B------:R-:W-:-:S05]  /*fe30*/  IADD3 R230, P1, R230, R113, RZ ;  /* 0x00000071e6e67210 */ /* 0x000fca0007f3e0ff */
[----:B------:R0:W-:Y:S04]  /*fe40*/  STL [R1+0x260], R230 ;  /* 0x000260e601007387 */ /* 0x0001e80000100800 */
[----:B0-----:R-:W4:Y:S01]  /*fe50*/  LDL.LU R230, [R1+0x24c] ;  /* 0x00024c0001e67983 */ /* 0x001f220000300800 */
[----:B------:R-:W-:-:S05]  /*fe60*/  IMAD.X R158, R158, 0x1, R112, P2 ;  /* 0x000000019e9e7824 */ /* 0x000fca00010e0670 */
[----:B------:R0:W-:Y:S04]  /*fe70*/  STL [R1+0x284], R158 ;  /* 0x0002849e01007387 */ /* 0x0001e80000100800 */
[----:B0-----:R-:W4:Y:S01]  /*fe80*/  LDL.LU R158, [R1+0x220] ;  /* 0x00022000019e7983 */ /* 0x001f220000300800 */
[----:B------:R-:W-:-:S03]  /*fe90*/  IADD3 R229, P2, R229, R113, RZ ;  /* 0x00000071e5e57210 */ /* 0x000fc60007f5e0ff */
[----:B------:R-:W4:Y:S01]  /*fea0*/  LDL.LU R116, [R1+0x244] ;  /* 0x0002440001747983 */ /* 0x000f220000300800 */
[----:B---3--:R-:W-:-:S03]  /*feb0*/  IMAD.X R120, R120, 0x1, R112, P3 ;  /* 0x0000000178787824 */ /* 0x008fc600018e0670 */
[----:B------:R0:W-:Y:S04]  /*fec0*/  STL [R1+0x258], R229 ;  /* 0x000258e501007387 */ /* 0x0001e80000100800 */
[----:B0-----:R-:W3:Y:S04]  /*fed0*/  LDL.LU R229, [R1+0x218] ;  /* 0x0002180001e57983 */ /* 0x001ee80000300800 */
[----:B------:R0:W-:Y:S01]  /*fee0*/  STL [R1+0x27c], R120 ;  /* 0x00027c7801007387 */ /* 0x0001e20000100800 */
[----:B------:R-:W-:-:S03]  /*fef0*/  IADD3 R238, P3, R238, R113, RZ ;  /* 0x00000071eeee7210 */ /* 0x000fc60007f7e0ff */
[----:B0-----:R-:W3:Y:S01]  /*ff00*/  LDL.LU R120, [R1+0x23c] ;  /* 0x00023c0001787983 */ /* 0x001ee20000300800 */
[----:B------:R-:W-:-:S05]  /*ff10*/  IMAD.X R115, R115, 0x1, R112, P4 ;  /* 0x0000000173737824 */ /* 0x000fca00020e0670 */
[----:B------:R0:W-:Y:S04]  /*ff20*/  STL [R1+0x274], R115 ;  /* 0x0002747301007387 */ /* 0x0001e80000100800 */
[----:B0-----:R-:W3:Y:S01]  /*ff30*/  LDL.LU R115, [R1+0x210] ;  /* 0x0002100001737983 */ /* 0x001ee20000300800 */
[----:B------:R-:W-:-:S03]  /*ff40*/  IADD3 R159, P4, R159, R113, RZ ;  /* 0x000000719f9f7210 */ /* 0x000fc60007f9e0ff */
[----:B------:R-:W-:Y:S04]  /*ff50*/  STL [R1+0x250], R238 ;  /* 0x000250ee01007387 */ /* 0x000fe80000100800 */
[----:B------:R-:W3:Y:S04]  /*ff60*/  LDL.LU R197, [R1+0x234] ;  /* 0x0002340001c57983 */ /* 0x000ee80000300800 */
[----:B------:R0:W-:Y:S01]  /*ff70*/  STL [R1+0x248], R159 ;  /* 0x0002489f01007387 */ /* 0x0001e20000100800 */
[----:B------:R-:W-:-:S03]  /*ff80*/  IMAD.X R198, R198, 0x1, R112, P5 ;  /* 0x00000001c6c67824 */ /* 0x000fc600028e0670 */
[----:B0-----:R-:W3:Y:S04]  /*ff90*/  LDL.LU R159, [R1+0x208] ;  /* 0x00020800019f7983 */ /* 0x001ee80000300800 */
[----:B------:R-:W3:Y:S04]  /*ffa0*/  LDL.LU R205, [R1+0x22c] ;  /* 0x00022c0001cd7983 */ /* 0x000ee80000300800 */
[----:B------:R-:W3:Y:S04]  /*ffb0*/  LDL.LU R212, [R1+0x200] ;  /* 0x0002000001d47983 */ /* 0x000ee80000300800 */
[----:B------:R-:W3:Y:S04]  /*ffc0*/  LDL.LU R221, [R1+0x224] ;  /* 0x0002240001dd7983 */ /* 0x000ee80000300800 */
[----:B------:R0:W-:Y:S04]  /*ffd0*/  STL [R1+0x26c], R198 ;  /* 0x00026cc601007387 */ /* 0x0001e80000100800 */
[----:B0-----:R-:W3:Y:S01]  /*ffe0*/  LDL.LU R198, [R1+0x1f8] ;  /* 0x0001f80001c67983 */ /* 0x001ee20000300800 */
[----:B------:R-:W-:-:S05]  /*fff0*/  IADD3 R206, P5, R206, R113, RZ ;  /* 0x00000071cece7210 */ /* 0x000fca0007fbe0ff */
[----:B------:R0:W-:Y:S04]  /*10000*/  STL [R1+0x240], R206 ;  /* 0x000240ce01007387 */ /* 0x0001e80000100800 */
[----:B0-----:R-:W3:Y:S01]  /*10010*/  LDL.LU R206, [R1+0x21c] ;  /* 0x00021c0001ce7983 */ /* 0x001ee20000300800 */
[----:B------:R-:W-:-:S03]  /*10020*/  IMAD.X R247, R247, 0x1, R112, P6 ;  /* 0x00000001f7f77824 */ /* 0x000fc600030e0670 */
[----:B------:R-:W3:Y:S01]  /*10030*/  LDL.LU R238, [R1+0x1f0] ;  /* 0x0001f00001ee7983 */ /* 0x000ee20000300800 */
[----:B------:R-:W-:-:S03]  /*10040*/  IADD3 R126, P6, R126, R113, RZ ;  /* 0x000000717e7e7210 */ /* 0x000fc60007fde0ff */
[----:B------:R0:W-:Y:S04]  /*10050*/  STL [R1+0x264], R247 ;  /* 0x000264f701007387 */ /* 0x0001e80000100800 */
[----:B0-----:R-:W3:Y:S01]  /*10060*/  LDL.LU R247, [R1+0x214] ;  /* 0x0002140001f77983 */ /* 0x001ee20000300800 */
[----:B--2---:R-:W-:Y:S01]  /*10070*/  IMAD.X R213, R213, 0x1, R112, P1 ;  /* 0x00000001d5d57824 */ /* 0x004fe200008e0670 */
[----:B------:R-:W-:-:S04]  /*10080*/  IADD3 R121, P1, R121, R113, RZ ;  /* 0x0000007179797210 */ /* 0x000fc80007f3e0ff */
[----:B------:R0:W-:Y:S01]  /*10090*/  STL [R1+0x25c], R213 ;  /* 0x00025cd501007387 */ /* 0x0001e20000100800 */
[----:B------:R-:W-:-:S03]  /*100a0*/  IMAD.X R125, R125, 0x1, R112, P2 ;  /* 0x000000017d7d7824 */ /* 0x000fc600010e0670 */
[----:B0-----:R-:W2:Y:S04]  /*100b0*/  LDL.LU R213, [R1+0x1e8] ;  /* 0x0001e80001d57983 */ /* 0x001ea80000300800 */
[----:B------:R-:W-:Y:S01]  /*100c0*/  STL [R1+0x238], R126 ;  /* 0x0002387e01007387 */ /* 0x000fe20000100800 */
[----:B----4-:R-:W-:-:S05]  /*100d0*/  IADD3 R222, P2, R222, R113, RZ ;  /* 0x00000071dede7210 */ /* 0x010fca0007f5e0ff */
[----:B------:R0:W-:Y:S04]  /*100e0*/  STL [R1+0x228], R222 ;  /* 0x000228de01007387 */ /* 0x0001e80000100800 */
[----:B------:R-:W-:Y:S04]  /*100f0*/  STL [R1+0x230], R121 ;  /* 0x0002307901007387 */ /* 0x000fe80000100800 */
[----:B0-----:R-:W4:Y:S01]  /*10100*/  LDL.LU R222, [R1+0x20c] ;  /* 0x00020c0001de7983 */ /* 0x001f220000300800 */
[----:B------:R-:W-:-:S03]  /*10110*/  IMAD.X R230, R230, 0x1, R112, P3 ;  /* 0x00000001e6e67824 */ /* 0x000fc600018e0670 */
[----:B------:R-:W-:Y:S04]  /*10120*/  STL [R1+0x254], R125 ;  /* 0x0002547d01007387 */ /* 0x000fe80000100800 */
[----:B------:R0:W-:Y:S04]  /*10130*/  STL [R1+0x24c], R230 ;  /* 0x00024ce601007387 */ /* 0x0001e80000100800 */
[----:B0-----:R-:W4:Y:S04]  /*10140*/  LDL.LU R230, [R1+0x1e0] ;  /* 0x0001e00001e67983 */ /* 0x001f280000300800 */
[----:B------:R-:W4:Y:S01]  /*10150*/  LDL.LU R125, [R1+0x204] ;  /* 0x00020400017d7983 */ /* 0x000f220000300800 */
[----:B------:R-:W-:-:S05]  /*10160*/  IADD3 R158, P3, R158, R113, RZ ;  /* 0x000000719e9e7210 */ /* 0x000fca0007f7e0ff */
[----:B------:R0:W-:Y:S04]  /*10170*/  STL [R1+0x220], R158 ;  /* 0x0002209e01007387 */ /* 0x0001e80000100800 */
[----:B0-----:R-:W4:Y:S01]  /*10180*/  LDL.LU R158, [R1+0x1d8] ;  /* 0x0001d800019e7983 */ /* 0x001f220000300800 */
[----:B------:R-:W-:Y:S01]  /*10190*/  IMAD.X R116, R116, 0x1, R112, P4 ;  /* 0x0000000174747824 */ /* 0x000fe200020e0670 */
[----:B---3--:R-:W-:-:S05]  /*101a0*/  IADD3 R229, P4, R229, R113, RZ ;  /* 0x00000071e5e57210 */ /* 0x008fca0007f9e0ff */
[----:B------:R0:W-:Y:S04]  /*101b0*/  STL [R1+0x218], R229 ;  /* 0x000218e501007387 */ /* 0x0001e80000100800 */
[----:B------:R-:W-:Y:S01]  /*101c0*/  STL [R1+0x244], R116 ;  /* 0x0002447401007387 */ /* 0x000fe20000100800 */
[----:B------:R-:W-:-:S03]  /*101d0*/  IMAD.X R120, R120, 0x1, R112, P5 ;  /* 0x0000000178787824 */ /* 0x000fc600028e0670 */
[----:B0-----:R-:W3:Y:S04]  /*101e0*/  LDL.LU R229, [R1+0x1fc] ;  /* 0x0001fc0001e57983 */ /* 0x001ee80000300800 */
[----:B------:R0:W-:Y:S04]  /*101f0*/  STL [R1+0x23c], R120 ;  /* 0x00023c7801007387 */ /* 0x0001e80000100800 */
[----:B0-----:R-:W3:Y:S01]  /*10200*/  LDL.LU R120, [R1+0x1d0] ;  /* 0x0001d00001787983 */ /* 0x001ee20000300800 */
[----:B------:R-:W-:-:S05]  /*10210*/  IADD3 R115, P5, R115, R113, RZ ;  /* 0x0000007173737210 */ /* 0x000fca0007fbe0ff */
[----:B------:R0:W-:Y:S01]  /*10220*/  STL [R1+0x210], R115 ;  /* 0x0002107301007387 */ /* 0x0001e20000100800 */
[----:B------:R-:W-:-:S03]  /*10230*/  IMAD.X R197, R197, 0x1, R112, P6 ;  /* 0x00000001c5c57824 */ /* 0x000fc600030e0670 */
[----:B0-----:R-:W3:Y:S01]  /*10240*/  LDL.LU R115, [R1+0x1f4] ;  /* 0x0001f40001737983 */ /* 0x001ee20000300800 */
[----:B------:R-:W-:Y:S01]  /*10250*/  IADD3 R159, P6, R159, R113, RZ ;  /* 0x000000719f9f7210 */ /* 0x000fe20007fde0ff */
[----:B------:R-:W-:-:S04]  /*10260*/  IMAD.X R205, R205, 0x1, R112, P1 ;  /* 0x00000001cdcd7824 */ /* 0x000fc800008e0670 */
[----:B------:R0:W-:Y:S01]  /*10270*/  STL [R1+0x208], R159 ;  /* 0x0002089f01007387 */ /* 0x0001e20000100800 */
[-C--:B------:R-:W-:Y:S01]  /*10280*/  IADD3 R212, P1, R212, R113.reuse, RZ ;  /* 0x00000071d4d47210 */ /* 0x080fe20007f3e0ff */
[----:B------:R-:W-:Y:S02]  /*10290*/  IMAD.X R221, R221, 0x1, R112, P2 ;  /* 0x00000001dddd7824 */ /* 0x000fe400010e0670 */
[----:B0-----:R-:W3:Y:S04]  /*102a0*/  LDL.LU R159, [R1+0x1c8] ;  /* 0x0001c800019f7983 */ /* 0x001ee80000300800 */
[----:B------:R-:W-:Y:S01]  /*102b0*/  STL [R1+0x234], R197 ;  /* 0x000234c501007387 */ /* 0x000fe20000100800 */
[----:B------:R-:W-:-:S03]  /*102c0*/  IADD3 R198, P2, R198, R113, RZ ;  /* 0x00000071c6c67210 */ /* 0x000fc60007f5e0ff */
[----:B------:R-:W-:Y:S04]  /*102d0*/  STL [R1+0x22c], R205 ;  /* 0x00022ccd01007387 */ /* 0x000fe80000100800 */
[----:B------:R0:W-:Y:S04]  /*102e0*/  STL [R1+0x1f8], R198 ;  /* 0x0001f8c601007387 */ /* 0x0001e80000100800 */
[----:B------:R-:W-:Y:S04]  /*102f0*/  STL [R1+0x200], R212 ;  /* 0x000200d401007387 */ /* 0x000fe80000100800 */
[----:B0-----:R-:W3:Y:S01]  /*10300*/  LDL.LU R198, [R1+0x1ec] ;  /* 0x0001ec0001c67983 */ /* 0x001ee20000300800 */
[----:B------:R-:W-:-:S03]  /*10310*/  IMAD.X R206, R206, 0x1, R112, P3 ;  /* 0x00000001cece7824 */ /* 0x000fc600018e0670 */
[----:B------:R-:W-:Y:S01]  /*10320*/  STL [R1+0x224], R221 ;  /* 0x000224dd01007387 */ /* 0x000fe20000100800 */
[----:B------:R-:W-:-:S03]  /*10330*/  IADD3 R238, P3, R238, R113, RZ ;  /* 0x00000071eeee7210 */ /* 0x000fc60007f7e0ff */
[----:B------:R0:W-:Y:S04]  /*10340*/  STL [R1+0x21c], R206 ;  /* 0x00021cce01007387 */ /* 0x0001e80000100800 */
[----:B0-----:R-:W3:Y:S01]  /*10350*/  LDL.LU R206, [R1+0x1c0] ;  /* 0x0001c00001ce7983 */ /* 0x001ee20000300800 */
[----:B------:R-:W-:-:S03]  /*10360*/  IMAD.X R247, R247, 0x1, R112, P4 ;  /* 0x00000001f7f77824 */ /* 0x000fc600020e0670 */
[----:B------:R-:W3:Y:S04]  /*10370*/  LDL.LU R126, [R1+0x1e4] ;  /* 0x0001e400017e7983 */ /* 0x000ee80000300800 */
[----:B------:R0:W-:Y:S04]  /*10380*/  STL [R1+0x1f0], R238 ;  /* 0x0001f0ee01007387 */ /* 0x0001e80000100800 */
[----:B0-----:R-:W3:Y:S04]  /*10390*/  LDL.LU R238, [R1+0x1b8] ;  /* 0x0001b80001ee7983 */ /* 0x001ee80000300800 */
[----:B------:R0:W-:Y:S04]  /*103a0*/  STL [R1+0x214], R247 ;  /* 0x000214f701007387 */ /* 0x0001e80000100800 */
[----:B------:R-:W3:Y:S04]  /*103b0*/  LDL.LU R121, [R1+0x1dc] ;  /* 0x0001dc0001797983 */ /* 0x000ee80000300800 */
[----:B0-----:R-:W3:Y:S01]  /*103c0*/  LDL.LU R247, [R1+0x1b0] ;  /* 0x0001b00001f77983 */ /* 0x001ee20000300800 */
[----:B--2---:R-:W-:-:S05]  /*103d0*/  IADD3 R213, P4, R213, R113, RZ ;  /* 0x00000071d5d57210 */ /* 0x004fca0007f9e0ff */
[----:B------:R0:W-:Y:S04]  /*103e0*/  STL [R1+0x1e8], R213 ;  /* 0x0001e8d501007387 */ /* 0x0001e80000100800 */
[----:B0-----:R-:W2:Y:S01]  /*103f0*/  LDL.LU R213, [R1+0x1d4] ;  /* 0x0001d40001d57983 */ /* 0x001ea20000300800 */
[----:B----4-:R-:W-:-:S05]  /*10400*/  IMAD.X R222, R222, 0x1, R112, P5 ;  /* 0x00000001dede7824 */ /* 0x010fca00028e0670 */
[----:B------:R0:W-:Y:S04]  /*10410*/  STL [R1+0x20c], R222 ;  /* 0x00020cde01007387 */ /* 0x0001e80000100800 */
[----:B0-----:R-:W4:Y:S01]  /*10420*/  LDL.LU R222, [R1+0x1a8] ;  /* 0x0001a80001de7983 */ /* 0x001f220000300800 */
[----:B------:R-:W-:Y:S01]  /*10430*/  IADD3 R230, P5, R230, R113, RZ ;  /* 0x00000071e6e67210 */ /* 0x000fe20007fbe0ff */
[----:B------:R-:W-:-:S04]  /*10440*/  IMAD.X R125, R125, 0x1, R112, P6 ;  /* 0x000000017d7d7824 */ /* 0x000fc800030e0670 */
[----:B------:R0:W-:Y:S04]  /*10450*/  STL [R1+0x1e0], R230 ;  /* 0x0001e0e601007387 */ /* 0x0001e80000100800 */
[----:B0-----:R-:W4:Y:S04]  /*10460*/  LDL.LU R230, [R1+0x1cc] ;  /* 0x0001cc0001e67983 */ /* 0x001f280000300800 */
[----:B------:R-:W4:Y:S04]  /*10470*/  LDL.LU R116, [R1+0x1a0] ;  /* 0x0001a00001747983 */ /* 0x000f280000300800 */
[----:B------:R0:W-:Y:S04]  /*10480*/  STL [R1+0x204], R125 ;  /* 0x0002047d01007387 */ /* 0x0001e80000100800 */
[----:B0-----:R-:W4:Y:S01]  /*10490*/  LDL.LU R125, [R1+0x1c4] ;  /* 0x0001c400017d7983 */ /* 0x001f220000300800 */
[----:B------:R-:W-:-:S05]  /*104a0*/  IADD3 R158, P6, R158, R113, RZ ;  /* 0x000000719e9e7210 */ /* 0x000fca0007fde0ff */
[----:B------:R0:W-:Y:S04]  /*104b0*/  STL [R1+0x1d8], R158 ;  /* 0x0001d89e01007387 */ /* 0x0001e80000100800 */
[----:B0-----:R-:W4:Y:S01]  /*104c0*/  LDL.LU R158, [R1+0x198] ;  /* 0x00019800019e7983 */ /* 0x001f220000300800 */
[----:B---3--:R-:W-:Y:S01]  /*104d0*/  IMAD.X R229, R229, 0x1, R112, P1 ;  /* 0x00000001e5e57824 */ /* 0x008fe200008e0670 */
[----:B------:R-:W-:-:S05]  /*104e0*/  IADD3 R120, P1, R120, R113, RZ ;  /* 0x0000007178787210 */ /* 0x000fca0007f3e0ff */
[----:B------:R0:W-:Y:S04]  /*104f0*/  STL [R1+0x1d0], R120 ;  /* 0x0001d07801007387 */ /* 0x0001e80000100800 */
[----:B0-----:R-:W3:Y:S04]  /*10500*/  LDL.LU R120, [R1+0x1bc] ;  /* 0x0001bc0001787983 */ /* 0x001ee80000300800 */
[----:B------:R-:W-:Y:S01]  /*10510*/  STL [R1+0x1fc], R229 ;  /* 0x0001fce501007387 */ /* 0x000fe20000100800 */
[----:B------:R-:W-:-:S03]  /*10520*/  IMAD.X R115, R115, 0x1, R112, P2 ;  /* 0x0000000173737824 */ /* 0x000fc600010e0670 */
[----:B------:R-:W3:Y:S04]  /*10530*/  LDL.LU R197, [R1+0x190] ;  /* 0x0001900001c57983 */ /* 0x000ee80000300800 */
[----:B------:R0:W-:Y:S04]  /*10540*/  STL [R1+0x1f4], R115 ;  /* 0x0001f47301007387 */ /* 0x0001e80000100800 */
[----:B0-----:R-:W3:Y:S04]  /*10550*/  LDL.LU R115, [R1+0x1b4] ;  /* 0x0001b40001737983 */ /* 0x001ee80000300800 */
[----:B------:R-:W3:Y:S01]  /*10560*/  LDL.LU R205, [R1+0x188] ;  /* 0x0001880001cd7983 */ /* 0x000ee20000300800 */
[----:B------:R-:W-:-:S03]  /*10570*/  IADD3 R159, P2, R159, R113, RZ ;  /* 0x000000719f9f7210 */ /* 0x000fc60007f5e0ff */
[----:B------:R-:W3:Y:S04]  /*10580*/  LDL.LU R212, [R1+0x1ac] ;  /* 0x0001ac0001d47983 */ /* 0x000ee80000300800 */
[----:B------:R-:W3:Y:S04]  /*10590*/  LDL.LU R221, [R1+0x180] ;  /* 0x0001800001dd7983 */ /* 0x000ee80000300800 */
[----:B------:R0:W-:Y:S04]  /*105a0*/  STL [R1+0x1c8], R159 ;  /* 0x0001c89f01007387 */ /* 0x0001e80000100800 */
[----:B0-----:R-:W3:Y:S01]  /*105b0*/  LDL.LU R159, [R1+0x1a4] ;  /* 0x0001a400019f7983 */ /* 0x001ee20000300800 */
[----:B------:R-:W-:-:S05]  /*105c0*/  IMAD.X R198, R198, 0x1, R112, P3 ;  /* 0x00000001c6c67824 */ /* 0x000fca00018e0670 */
[----:B------:R0:W-:Y:S04]  /*105d0*/  STL [R1+0x1ec], R198 ;  /* 0x0001ecc601007387 */ /* 0x0001e80000100800 */
[----:B0-----:R-:W3:Y:S01]  /*105e0*/  LDL.LU R198, [R1+0x178] ;  /* 0x0001780001c67983 */ /* 0x001ee20000300800 */
[----:B------:R-:W-:-:S03]  /*105f0*/  IADD3 R206, P3, R206, R113, RZ ;  /* 0x00000071cece7210 */ /* 0x000fc60007f7e0ff */
[----:B------:R-:W3:Y:S01]  /*10600*/  LDL.LU R229, [R1+0x19c] ;  /* 0x00019c0001e57983 */ /* 0x000ee20000300800 */
[----:B------:R-:W-:-:S03]  /*10610*/  IMAD.X R126, R126, 0x1, R112, P4 ;  /* 0x000000017e7e7824 */ /* 0x000fc600020e0670 */
[----:B------:R0:W-:Y:S04]  /*10620*/  STL [R1+0x1c0], R206 ;  /* 0x0001c0ce01007387 */ /* 0x0001e80000100800 */
[----:B0-----:R-:W3:Y:S01]  /*10630*/  LDL.LU R206, [R1+0x170] ;  /* 0x0001700001ce7983 */ /* 0x001ee20000300800 */
[----:B------:R-:W-:-:S05]  /*10640*/  IADD3 R238, P4, R238, R113, RZ ;  /* 0x00000071eeee7210 */ /* 0x000fca0007f9e0ff */
[----:B------:R0:W-:Y:S01]  /*10650*/  STL [R1+0x1b8], R238 ;  /* 0x0001b8ee01007387 */ /* 0x0001e20000100800 */
[--C-:B------:R-:W-:Y:S01]  /*10660*/  IMAD.X R121, R121, 0x1, R112.reuse, P5 ;  /* 0x0000000179797824 */ /* 0x100fe200028e0670 */
[----:B------:R-:W-:Y:S02]  /*10670*/  IADD3 R247, P5, R247, R113, RZ ;  /* 0x00000071f7f77210 */ /* 0x000fe40007fbe0ff */
[----:B0-----:R-:W3:Y:S04]  /*10680*/  LDL.LU R238, [R1+0x194] ;  /* 0x0001940001ee7983 */ /* 0x001ee80000300800 */
[----:B------:R-:W-:Y:S04]  /*10690*/  STL [R1+0x1e4], R126 ;  /* 0x0001e47e01007387 */ /* 0x000fe80000100800 */
[----:B------:R0:W-:Y:S04]  /*106a0*/  STL [R1+0x1b0], R247 ;  /* 0x0001b0f701007387 */ /* 0x0001e80000100800 */
[----:B------:R-:W-:Y:S04]  /*106b0*/  STL [R1+0x1dc], R121 ;  /* 0x0001dc7901007387 */ /* 0x000fe80000100800 */
[----:B0-----:R-:W3:Y:S01]  /*106c0*/  LDL.LU R247, [R1+0x168] ;  /* 0x0001680001f77983 */ /* 0x001ee20000300800 */
[----:B--2---:R-:W-:-:S05]  /*106d0*/  IMAD.X R213, R213, 0x1, R112, P6 ;  /* 0x00000001d5d57824 */ /* 0x004fca00030e0670 */
[----:B------:R0:W-:Y:S04]  /*106e0*/  STL [R1+0x1d4], R213 ;  /* 0x0001d4d501007387 */ /* 0x0001e80000100800 */
[----:B0-----:R-:W2:Y:S01]  /*106f0*/  LDL.LU R213, [R1+0x18c] ;  /* 0x00018c0001d57983 */ /* 0x001ea20000300800 */
[----:B----4-:R-:W-:-:S05]  /*10700*/  IADD3 R222, P6, R222, R113, RZ ;  /* 0x00000071dede7210 */ /* 0x010fca0007fde0ff */
[----:B------:R0:W-:Y:S04]  /*10710*/  STL [R1+0x1a8], R222 ;  /* 0x0001a8de01007387 */ /* 0x0001e80000100800 */
[----:B0-----:R-:W4:Y:S01]  /*10720*/  LDL.LU R222, [R1+0x160] ;  /* 0x0001600001de7983 */ /* 0x001f220000300800 */
[----:B------:R-:W-:Y:S01]  /*10730*/  IMAD.X R230, R230, 0x1, R112, P1 ;  /* 0x00000001e6e67824 */ /* 0x000fe200008e0670 */
[----:B------:R-:W-:-:S04]  /*10740*/  IADD3 R116, P1, R116, R113, RZ ;  /* 0x0000007174747210 */ /* 0x000fc80007f3e0ff */
[----:B------:R0:W-:Y:S04]  /*10750*/  STL [R1+0x1cc], R230 ;  /* 0x0001cce601007387 */ /* 0x0001e80000100800 */
[----:B0-----:R-:W4:Y:S01]  /*10760*/  LDL.LU R230, [R1+0x184] ;  /* 0x0001840001e67983 */ /* 0x001f220000300800 */
[----:B------:R-:W-:-:S05]  /*10770*/  IMAD.X R125, R125, 0x1, R112, P2 ;  /* 0x000000017d7d7824 */ /* 0x000fca00010e0670 */
[----:B------:R0:W-:Y:S04]  /*10780*/  STL [R1+0x1c4], R125 ;  /* 0x0001c47d01007387 */ /* 0x0001e80000100800 */
[----:B------:R-:W-:Y:S04]  /*10790*/  STL [R1+0x1a0], R116 ;  /* 0x0001a07401007387 */ /* 0x000fe80000100800 */
[----:B0-----:R-:W4:Y:S01]  /*107a0*/  LDL.LU R125, [R1+0x158] ;  /* 0x00015800017d7983 */ /* 0x001f220000300800 */
[----:B------:R-:W-:-:S05]  /*107b0*/  IADD3 R158, P2, R158, R113, RZ ;  /* 0x000000719e9e7210 */ /* 0x000fca0007f5e0ff */
[----:B------:R0:W-:Y:S04]  /*107c0*/  STL [R1+0x198], R158 ;  /* 0x0001989e01007387 */ /* 0x0001e80000100800 */
[----:B0-----:R-:W4:Y:S01]  /*107d0*/  LDL.LU R158, [R1+0x17c] ;  /* 0x00017c00019e7983 */ /* 0x001f220000300800 */
[----:B---3--:R-:W-:-:S05]  /*107e0*/  IMAD.X R120, R120, 0x1, R112, P3 ;  /* 0x0000000178787824 */ /* 0x008fca00018e0670 */
[----:B------:R0:W-:Y:S01]  /*107f0*/  STL [R1+0x1bc], R120 ;  /* 0x0001bc7801007387 */ /* 0x0001e20000100800 */
[----:B------:R-:W-:-:S03]  /*10800*/  IADD3 R197, P3, R197, R113, RZ ;  /* 0x00000071c5c57210 */ /* 0x000fc60007f7e0ff */
[----:B0-----:R-:W3:Y:S01]  /*10810*/  LDL.LU R120, [R1+0x150] ;  /* 0x0001500001787983 */ /* 0x001ee20000300800 */
[----:B------:R-:W-:Y:S01]  /*10820*/  IMAD.X R115, R115, 0x1, R112, P4 ;  /* 0x0000000173737824 */ /* 0x000fe200020e0670 */
[----:B------:R-:W-:-:S04]  /*10830*/  IADD3 R205, P4, R205, R113, RZ ;  /* 0x00000071cdcd7210 */ /* 0x000fc80007f9e0ff */
[----:B------:R0:W-:Y:S01]  /*10840*/  STL [R1+0x1b4], R115 ;  /* 0x0001b47301007387 */ /* 0x0001e20000100800 */
[--C-:B------:R-:W-:Y:S01]  /*10850*/  IMAD.X R212, R212, 0x1, R112.reuse, P5 ;  /* 0x00000001d4d47824 */ /* 0x100fe200028e0670 */
[----:B------:R-:W-:Y:S02]  /*10860*/  IADD3 R221, P5, R221, R113, RZ ;  /* 0x00000071dddd7210 */ /* 0x000fe40007fbe0ff */
[----:B0-----:R-:W3:Y:S04]  /*10870*/  LDL.LU R115, [R1+0x174] ;  /* 0x0001740001737983 */ /* 0x001ee80000300800 */
[----:B------:R-:W-:Y:S01]  /*10880*/  STL [R1+0x190], R197 ;  /* 0x000190c501007387 */ /* 0x000fe20000100800 */
[----:B------:R-:W-:-:S03]  /*10890*/  IMAD.X R159, R159, 0x1, R112, P6 ;  /* 0x000000019f9f7824 */ /* 0x000fc600030e0670 */
[----:B------:R-:W-:Y:S04]  /*108a0*/  STL [R1+0x188], R205 ;  /* 0x000188cd01007387 */ /* 0x000fe80000100800 */
[----:B------:R0:W-:Y:S04]  /*108b0*/  STL [R1+0x1a4], R159 ;  /* 0x0001a49f01007387 */ /* 0x0001e80000100800 */
[----:B------:R-:W-:Y:S04]  /*108c0*/  STL [R1+0x1ac], R212 ;  /* 0x0001acd401007387 */ /* 0x000fe80000100800 */
[----:B0-----:R-:W3:Y:S01]  /*108d0*/  LDL.LU R159, [R1+0x148] ;  /* 0x00014800019f7983 */ /* 0x001ee20000300800 */
[----:B------:R-:W-:-:S03]  /*108e0*/  IADD3 R198, P6, R198, R113, RZ ;  /* 0x00000071c6c67210 */ /* 0x000fc60007fde0ff */
[----:B------:R-:W-:Y:S01]  /*108f0*/  STL [R1+0x180], R221 ;  /* 0x000180dd01007387 */ /* 0x000fe20000100800 */
[----:B------:R-:W-:-:S03]  /*10900*/  IMAD.X R229, R229, 0x1, R112, P1 ;  /* 0x00000001e5e57824 */ /* 0x000fc600008e0670 */
[----:B------:R0:W-:Y:S04]  /*10910*/  STL [R1+0x178], R198 ;  /* 0x000178c601007387 */ /* 0x0001e80000100800 */
[----:B0-----:R-:W3:Y:S01]  /*10920*/  LDL.LU R198, [R1+0x16c] ;  /* 0x00016c0001c67983 */ /* 0x001ee20000300800 */
[----:B------:R-:W-:-:S03]  /*10930*/  IADD3 R206, P1, R206, R113, RZ ;  /* 0x00000071cece7210 */ /* 0x000fc60007f3e0ff */
[----:B------:R-:W3:Y:S04]  /*10940*/  LDL.LU R121, [R1+0x140] ;  /* 0x0001400001797983 */ /* 0x000ee80000300800 */
[----:B------:R0:W-:Y:S04]  /*10950*/  STL [R1+0x170], R206 ;  /* 0x000170ce01007387 */ /* 0x0001e80000100800 */
[----:B------:R1:W-:Y:S04]  /*10960*/  STL [R1+0x19c], R229 ;  /* 0x00019ce501007387 */ /* 0x0003e80000100800 */
[----:B0-----:R-:W3:Y:S01]  /*10970*/  LDL.LU R206, [R1+0x164] ;  /* 0x0001640001ce7983 */ /* 0x001ee20000300800 */
[----:B------:R-:W-:-:S03]  /*10980*/  IMAD.X R238, R238, 0x1, R112, P2 ;  /* 0x00000001eeee7824 */ /* 0x000fc600010e0670 */
[----:B------:R-:W3:Y:S04]  /*10990*/  LDL.LU R212, [R1+0x138] ;  /* 0x0001380001d47983 */ /* 0x000ee80000300800 */
[----:B------:R-:W3:Y:S04]  /*109a0*/  LDL.LU R221, [R1+0x15c] ;  /* 0x00015c0001dd7983 */ /* 0x000ee80000300800 */
[----:B-1----:R-:W3:Y:S04]  /*109b0*/  LDL.LU R229, [R1+0x130] ;  /* 0x0001300001e57983 */ /* 0x002ee80000300800 */
[----:B------:R0:W-:Y:S01]  /*109c0*/  STL [R1+0x194], R238 ;  /* 0x000194ee01007387 */ /* 0x0001e20000100800 */
[----:B------:R-:W-:-:S03]  /*109d0*/  IADD3 R247, P2, R247, R113, RZ ;  /* 0x00000071f7f77210 */ /* 0x000fc60007f5e0ff */
[----:B0-----:R-:W3:Y:S01]  /*109e0*/  LDL.LU R238, [R1+0x154] ;  /* 0x0001540001ee7983 */ /* 0x001ee20000300800 */
[----:B--2---:R-:W-:-:S05]  /*109f0*/  IMAD.X R213, R213, 0x1, R112, P3 ;  /* 0x00000001d5d57824 */ /* 0x004fca00018e0670 */
[----:B------:R0:W-:Y:S04]  /*10a00*/  STL [R1+0x18c], R213 ;  /* 0x00018cd501007387 */ /* 0x0001e80000100800 */
[----:B------:R-:W-:Y:S04]  /*10a10*/  STL [R1+0x168], R247 ;  /* 0x000168f701007387 */ /* 0x000fe80000100800 */
[----:B0-----:R-:W2:Y:S01]  /*10a20*/  LDL.LU R213, [R1+0x128] ;  /* 0x0001280001d57983 */ /* 0x001ea20000300800 */
[----:B----4-:R-:W-:-:S05]  /*10a30*/  IADD3 R222, P3, R222, R113, RZ ;  /* 0x00000071dede7210 */ /* 0x010fca0007f7e0ff */
[----:B------:R0:W-:Y:S04]  /*10a40*/  STL [R1+0x160], R222 ;  /* 0x000160de01007387 */ /* 0x0001e80000100800 */
[----:B0-----:R-:W4:Y:S01]  /*10a50*/  LDL.LU R222, [R1+0x14c] ;  /* 0x00014c0001de7983 */ /* 0x001f220000300800 */
[----:B------:R-:W-:-:S05]  /*10a60*/  IMAD.X R230, R230, 0x1, R112, P4 ;  /* 0x00000001e6e67824 */ /* 0x000fca00020e0670 */
[----:B------:R0:W-:Y:S04]  /*10a70*/  STL [R1+0x184], R230 ;  /* 0x000184e601007387 */ /* 0x0001e80000100800 */
[----:B0-----:R-:W4:Y:S01]  /*10a80*/  LDL.LU R230, [R1+0x120] ;  /* 0x0001200001e67983 */ /* 0x001f220000300800 */
[----:B------:R-:W-:Y:S01]  /*10a90*/  IADD3 R125, P4, R125, R113, RZ ;  /* 0x000000717d7d7210 */ /* 0x000fe20007f9e0ff */
[----:B------:R-:W-:-:S05]  /*10aa0*/  IMAD.X R158, R158, 0x1, R112, P5 ;  /* 0x000000019e9e7824 */ /* 0x000fca00028e0670 */
[----:B------:R0:W-:Y:S04]  /*10ab0*/  STL [R1+0x17c], R158 ;  /* 0x00017c9e01007387 */ /* 0x0001e80000100800 */
[----:B0-----:R-:W4:Y:S04]  /*10ac0*/  LDL.LU R158, [R1+0x144] ;  /* 0x00014400019e7983 */ /* 0x001f280000300800 */
[----:B------:R0:W-:Y:S04]  /*10ad0*/  STL [R1+0x158], R125 ;  /* 0x0001587d01007387 */ /* 0x0001e80000100800 */
[----:B------:R-:W4:Y:S04]  /*10ae0*/  LDL.LU R116, [R1+0x118] ;  /* 0x0001180001747983 */ /* 0x000f280000300800 */
[----:B------:R-:W4:Y:S01]  /*10af0*/  LDL.LU R247, [R1+0x13c] ;  /* 0x00013c0001f77983 */ /* 0x000f220000300800 */
[----:B---3--:R-:W-:-:S05]  /*10b00*/  IADD3 R120, P5, R120, R113, RZ ;  /* 0x0000007178787210 */ /* 0x008fca0007fbe0ff */
[----:B------:R1:W-:Y:S04]  /*10b10*/  STL [R1+0x150], R120 ;  /* 0x0001507801007387 */ /* 0x0003e80000100800 */
[----:B------:R-:W3:Y:S04]  /*10b20*/  LDL.LU R197, [R1+0x110] ;  /* 0x0001100001c57983 */ /* 0x000ee80000300800 */
[----:B------:R-:W3:Y:S04]  /*10b30*/  LDL.LU R205, [R1+0x134] ;  /* 0x0001340001cd7983 */ /* 0x000ee80000300800 */
[----:B0-----:R-:W3:Y:S01]  /*10b40*/  LDL.LU R125, [R1+0x108] ;  /* 0x00010800017d7983 */ /* 0x001ee20000300800 */
[----:B------:R-:W-:-:S05]  /*10b50*/  IMAD.X R115, R115, 0x1, R112, P6 ;  /* 0x0000000173737824 */ /* 0x000fca00030e0670 */
[----:B------:R-:W-:Y:S04]  /*10b60*/  STL [R1+0x174], R115 ;  /* 0x0001747301007387 */ /* 0x000fe80000100800 */
[----:B-1----:R-:W3:Y:S01]  /*10b70*/  LDL.LU R120, [R1+0x12c] ;  /* 0x00012c0001787983 */ /* 0x002ee20000300800 */
[----:B------:R-:W-:-:S05]  /*10b80*/  IADD3 R159, P6, R159, R113, RZ ;  /* 0x000000719f9f7210 */ /* 0x000fca0007fde0ff */
[----:B------:R0:W-:Y:S04]  /*10b90*/  STL [R1+0x148], R159 ;  /* 0x0001489f01007387 */ /* 0x0001e80000100800 */
[----:B0-----:R-:W3:Y:S04]  /*10ba0*/  LDL.LU R159, [R1+0x100] ;  /* 0x00010000019f7983 */ /* 0x001ee80000300800 */
[----:B------:R-:W3:Y:S01]  /*10bb0*/  LDL.LU R115, [R1+0x124] ;  /* 0x0001240001737983 */ /* 0x000ee20000300800 */
[----:B------:R-:W-:Y:S01]  /*10bc0*/  IMAD.X R198, R198, 0x1, R112, P1 ;  /* 0x00000001c6c67824 */ /* 0x000fe200008e0670 */
[----:B------:R-:W-:-:S04]  /*10bd0*/  IADD3 R121, P1, R121, R113, RZ ;  /* 0x0000007179797210 */ /* 0x000fc80007f3e0ff */
[----:B------:R0:W-:Y:S04]  /*10be0*/  STL [R1+0x16c], R198 ;  /* 0x00016cc601007387 */ /* 0x0001e80000100800 */
[----:B0-----:R-:W3:Y:S01]  /*10bf0*/  LDL.LU R198, [R1+0xf8] ;  /* 0x0000f80001c67983 */ /* 0x001ee20000300800 */
[----:B------:R-:W-:Y:S01]  /*10c00*/  IMAD.X R206, R206, 0x1, R112, P2 ;  /* 0x00000001cece7824 */ /* 0x000fe200010e0670 */
[----:B------:R-:W-:-:S04]  /*10c10*/  IADD3 R212, P2, R212, R113, RZ ;  /* 0x00000071d4d47210 */ /* 0x000fc80007f5e0ff */
[----:B------:R0:W-:Y:S01]  /*10c20*/  STL [R1+0x164], R206 ;  /* 0x000164ce01007387 */ /* 0x0001e20000100800 */
[--C-:B------:R-:W-:Y:S01]  /*10c30*/  IMAD.X R221, R221, 0x1, R112.reuse, P3 ;  /* 0x00000001dddd7824 */ /* 0x100fe200018e0670 */
[----:B------:R-:W-:Y:S02]  /*10c40*/  IADD3 R229, P3, R229, R113, RZ ;  /* 0x00000071e5e57210 */ /* 0x000fe40007f7e0ff */
[----:B0-----:R-:W3:Y:S04]  /*10c50*/  LDL.LU R206, [R1+0x11c] ;  /* 0x00011c0001ce7983 */ /* 0x001ee80000300800 */
[----:B------:R-:W-:Y:S04]  /*10c60*/  STL [R1+0x140], R121 ;  /* 0x0001407901007387 */ /* 0x000fe80000100800 */
[----:B------:R0:W-:Y:S01]  /*10c70*/  STL [R1+0x138], R212 ;  /* 0x000138d401007387 */ /* 0x0001e20000100800 */
[----:B------:R-:W-:-:S03]  /*10c80*/  IMAD.X R238, R238, 0x1, R112, P4 ;  /* 0x00000001eeee7824 */ /* 0x000fc600020e0670 */
[----:B0-----:R-:W3:Y:S04]  /*10c90*/  LDL.LU R212, [R1+0x114] ;  /* 0x0001140001d47983 */ /* 0x001ee80000300800 */
[----:B------:R0:W-:Y:S04]  /*10ca0*/  STL [R1+0x15c], R221 ;  /* 0x00015cdd01007387 */ /* 0x0001e80000100800 */
[----:B0-----:R-:W3:Y:S04]  /*10cb0*/  LDL.LU R221, [R1+0x10c] ;  /* 0x00010c0001dd7983 */ /* 0x001ee80000300800 */
[----:B------:R0:W-:Y:S04]  /*10cc0*/  STL [R1+0x130], R229 ;  /* 0x000130e501007387 */ /* 0x0001e80000100800 */
[----:B0-----:R-:W3:Y:S04]  /*10cd0*/  LDL.LU R229, [R1+0x104] ;  /* 0x0001040001e57983 */ /* 0x001ee80000300800 */
[----:B------:R-:W-:Y:S01]  /*10ce0*/  STL [R1+0x154], R238 ;  /* 0x000154ee01007387 */ /* 0x000fe20000100800 */
[----:B--2---:R-:W-:-:S05]  /*10cf0*/  IADD3 R213, P4, R213, R113, RZ ;  /* 0x00000071d5d57210 */ /* 0x004fca0007f9e0ff */
[----:B------:R0:W-:Y:S04]  /*10d00*/  STL [R1+0x128], R213 ;  /* 0x000128d501007387 */ /* 0x0001e80000100800 */
[----:B0-----:R-:W2:Y:S01]  /*10d10*/  LDL.LU R213, [R1+0xd8] ;  /* 0x0000d80001d57983 */ /* 0x001ea20000300800 */
[----:B----4-:R-:W-:-:S05]  /*10d20*/  IMAD.X R222, R222, 0x1, R112, P5 ;  /* 0x00000001dede7824 */ /* 0x010fca00028e0670 */
[----:B------:R0:W-:Y:S04]  /*10d30*/  STL [R1+0x14c], R222 ;  /* 0x00014cde01007387 */ /* 0x0001e80000100800 */
[----:B0-----:R-:W4:Y:S04]  /*10d40*/  LDL.LU R222, [R1+0xfc] ;  /* 0x0000fc0001de7983 */ /* 0x001f280000300800 */
[----:B------:R-:W4:Y:S01]  /*10d50*/  LDL.LU R238, [R1+0xd0] ;  /* 0x0000d00001ee7983 */ /* 0x000f220000300800 */
[----:B------:R-:W-:-:S05]  /*10d60*/  IADD3 R230, P5, R230, R113, RZ ;  /* 0x00000071e6e67210 */ /* 0x000fca0007fbe0ff */
[----:B------:R0:W-:Y:S04]  /*10d70*/  STL [R1+0x120], R230 ;  /* 0x000120e601007387 */ /* 0x0001e80000100800 */
[----:B0-----:R-:W4:Y:S01]  /*10d80*/  LDL.LU R230, [R1+0xf4] ;  /* 0x0000f40001e67983 */ /* 0x001f220000300800 */
[----:B------:R-:W-:-:S05]  /*10d90*/  IMAD.X R158, R158, 0x1, R112, P6 ;  /* 0x000000019e9e7824 */ /* 0x000fca00030e0670 */
[----:B------:R0:W-:Y:S01]  /*10da0*/  STL [R1+0x144], R158 ;  /* 0x0001449e01007387 */ /* 0x0001e20000100800 */
[----:B------:R-:W-:-:S03]  /*10db0*/  IMAD.X R247, R247, 0x1, R112, P1 ;  /* 0x00000001f7f77824 */ /* 0x000fc600008e0670 */
[----:B0-----:R-:W4:Y:S04]  /*10dc0*/  LDL.LU R158, [R1+0xc8] ;  /* 0x0000c800019e7983 */ /* 0x001f280000300800 */
[----:B------:R0:W-:Y:S04]  /*10dd0*/  STL [R1+0x13c], R247 ;  /* 0x00013cf701007387 */ /* 0x0001e80000100800 */
[----:B0-----:R-:W4:Y:S01]  /*10de0*/  LDL.LU R247, [R1+0xc0] ;  /* 0x0000c00001f77983 */ /* 0x001f220000300800 */
[----:B------:R-:W-:Y:S01]  /*10df0*/  IADD3 R116, P6, R116, UR5, RZ ;  /* 0x0000000574747c10 */ /* 0x000fe2000ffde0ff */
[----:B---3--:R-:W-:Y:S01]  /*10e00*/  IMAD.X R205, R205, 0x1, R112, P2 ;  /* 0x00000001cdcd7824 */ /* 0x008fe200010e0670 */
[----:B------:R-:W-:-:S02]  /*10e10*/  IADD3 R197, P1, R197, UR5, RZ ;  /* 0x00000005c5c57c10 */ /* 0x000fc4000ff3e0ff */
[----:B------:R-:W-:Y:S01]  /*10e20*/  IADD3 R125, P2, R125, UR5, RZ ;  /* 0x000000057d7d7c10 */ /* 0x000fe2000ff5e0ff */
[----:B------:R-:W-:Y:S04]  /*10e30*/  STL [R1+0x118], R116 ;  /* 0x0001187401007387 */ /* 0x000fe80000100800 */
[----:B------:R-:W-:Y:S04]  /*10e40*/  STL [R1+0x110], R197 ;  /* 0x000110c501007387 */ /* 0x000fe80000100800 */
[----:B------:R0:W-:Y:S01]  /*10e50*/  STL [R1+0x108], R125 ;  /* 0x0001087d01007387 */ /* 0x0001e20000100800 */
[----:B------:R-:W-:-:S03]  /*10e60*/  IMAD.X R120, R120, 0x1, R112, P3 ;  /* 0x0000000178787824 */ /* 0x000fc600018e0670 */
[----:B------:R-:W-:Y:S04]  /*10e70*/  STL [R1+0x134], R205 ;  /* 0x000134cd01007387 */ /* 0x000fe80000100800 */
[----:B0-----:R-:W3:Y:S01]  /*10e80*/  LDL.LU R125, [R1+0xd4] ;  /* 0x0000d400017d7983 */ /* 0x001ee20000300800 */
[----:B------:R-:W-:Y:S01]  /*10e90*/  IADD3 R159, P3, R159, UR5, RZ ;  /* 0x000000059f9f7c10 */ /* 0x000fe2000ff7e0ff */
[----:B------:R-:W-:-:S04]  /*10ea0*/  IMAD.X R115, R115, 0x1, R112, P4 ;  /* 0x0000000173737824 */ /* 0x000fc800020e0670 */
[----:B------:R0:W-:Y:S04]  /*10eb0*/  STL [R1+0x100], R159 ;  /* 0x0001009f01007387 */ /* 0x0001e80000100800 */
[----:B------:R1:W-:Y:S04]  /*10ec0*/  STL [R1+0x12c], R120 ;  /* 0x00012c7801007387 */ /* 0x0003e80000100800 */
[----:B0-----:R-:W3:Y:S04]  /*10ed0*/  LDL.LU R159, [R1+0xcc] ;  /* 0x0000cc00019f7983 */ /* 0x001ee80000300800 */
[----:B-1----:R-:W3:Y:S01]  /*10ee0*/  LDL.LU R120, [R1+0xc4] ;  /* 0x0000c40001787983 */ /* 0x002ee20000300800 */
[----:B------:R-:W-:-:S03]  /*10ef0*/  IADD3 R198, P4, R198, UR5, RZ ;  /* 0x00000005c6c67c10 */ /* 0x000fc6000ff9e0ff */
[----:B------:R0:W-:Y:S04]  /*10f00*/  STL [R1+0x124], R115 ;  /* 0x0001247301007387 */ /* 0x0001e80000100800 */
[----:B0-----:R-:W3:Y:S01]  /*10f10*/  LDL.LU R115, [R1+0x98] ;  /* 0x0000980001737983 */ /* 0x001ee20000300800 */
[----:B------:R-:W-:Y:S01]  /*10f20*/  IMAD.X R206, R206, 0x1, R112, P5 ;  /* 0x00000001cece7824 */ /* 0x000fe200028e0670 */
[----:B------:R-:W-:Y:S02]  /*10f30*/  IADD3 R233, P5, R233, UR5, RZ ;  /* 0x00000005e9e97c10 */ /* 0x000fe4000ffbe0ff */
[----:B------:R0:W-:Y:S04]  /*10f40*/  STL [R1+0xf8], R198 ;  /* 0x0000f8c601007387 */ /* 0x0001e80000100800 */
[----:B0-----:R-:W3:Y:S04]  /*10f50*/  LDL.LU R198, [R1+0x90] ;  /* 0x0000900001c67983 */ /* 0x001ee80000300800 */
[----:B------:R0:W-:Y:S01]  /*10f60*/  STL [R1+0xf0], R233 ;  /* 0x0000f0e901007387 */ /* 0x0001e20000100800 */
[----:B------:R-:W-:-:S02]  /*10f70*/  IADD3.X R212, R212, UR60, RZ, P6, !PT ;  /* 0x0000003cd4d47c10 */ /* 0x000fc4000b7fe4ff */
[----:B------:R-:W-:Y:S01]  /*10f80*/  IADD3 R231, P6, R231, UR5, RZ ;  /* 0x00000005e7e77c10 */ /* 0x000fe2000ffde0ff */
[----:B------:R1:W-:Y:S04]  /*10f90*/  STL [R1+0x11c], R206 ;  /* 0x00011cce01007387 */ /* 0x0003e80000100800 */
[----:B0-----:R-:W3:Y:S04]  /*10fa0*/  LDL.LU R233, [R1+0x614] ;  /* 0x0006140001e97983 */ /* 0x001ee80000300800 */
[----:B-1----:R-:W3:Y:S01]  /*10fb0*/  LDL.LU R206, [R1+0x88] ;  /* 0x0000880001ce7983 */ /* 0x002ee20000300800 */
[----:B------:R-:W-:-:S02]  /*10fc0*/  IADD3.X R221, R221, UR60, RZ, P1, !PT ;  /* 0x0000003cdddd7c10 */ /* 0x000fc40008ffe4ff */
[----:B------:R-:W-:Y:S01]  /*10fd0*/  IADD3 R241, P1, R241, UR5, RZ ;  /* 0x00000005f1f17c10 */ /* 0x000fe2000ff3e0ff */
[----:B------:R0:W-:Y:S04]  /*10fe0*/  STL [R1+0xe8], R231 ;  /* 0x0000e8e701007387 */ /* 0x0001e80000100800 */
[----:B0-----:R-:W3:Y:S01]  /*10ff0*/  LDL.LU R231, [R1+0x610] ;  /* 0x0006100001e77983 */ /* 0x001ee20000300800 */
[----:B------:R-:W-:-:S03]  /*11000*/  IADD3.X R229, R229, UR60, RZ, P2, !PT ;  /* 0x0000003ce5e57c10 */ /* 0x000fc600097fe4ff */
[----:B------:R-:W-:Y:S04]  /*11010*/  STL [R1+0x114], R212 ;  /* 0x000114d401007387 */ /* 0x000fe80000100800 */
[----:B------:R0:W-:Y:S01]  /*11020*/  STL [R1+0xe0], R241 ;  /* 0x0000e0f101007387 */ /* 0x0001e20000100800 */
[----:B------:R-:W-:-:S03]  /*11030*/  IADD3.X R204, R204, UR60, RZ, P5, !PT ;  /* 0x0000003ccccc7c10 */ /* 0x000fc6000affe4ff */
[----:B0-----:R-:W3:Y:S04]  /*11040*/  LDL.LU R241, [R1+0x60c] ;  /* 0x00060c0001f17983 */ /* 0x001ee80000300800 */
[----:B------:R-:W-:Y:S01]  /*11050*/  STL [R1+0x10c], R221 ;  /* 0x00010cdd01007387 */ /* 0x000fe20000100800 */
[----:B--2---:R-:W-:-:S05]  /*11060*/  IADD3 R213, P2, R213, UR5, RZ ;  /* 0x00000005d5d57c10 */ /* 0x004fca000ff5e0ff */
[----:B------:R0:W-:Y:S01]  /*11070*/  STL [R1+0xd8], R213 ;  /* 0x0000d8d501007387 */ /* 0x0001e20000100800 */
[----:B------:R-:W-:-:S03]  /*11080*/  IADD3.X R193, R193, UR60, RZ, P6, !PT ;  /* 0x0000003cc1c17c10 */ /* 0x000fc6000b7fe4ff */
[----:B0-----:R-:W2:Y:S04]  /*11090*/  LDL.LU R213, [R1+0x94] ;  /* 0x0000940001d57983 */ /* 0x001ea80000300800 */
[----:B------:R-:W-:Y:S01]  /*110a0*/  STL [R1+0x104], R229 ;  /* 0x000104e501007387 */ /* 0x000fe20000100800 */
[----:B----4-:R-:W-:Y:S02]  /*110b0*/  IADD3.X R222, R222, UR60, RZ, P3, !PT ;  /* 0x0000003cdede7c10 */ /* 0x010fe40009ffe4ff */
[----:B------:R-:W-:-:S03]  /*110c0*/  IADD3 R238, P3, R238, UR5, RZ ;  /* 0x00000005eeee7c10 */ /* 0x000fc6000ff7e0ff */
[----:B------:R0:W-:Y:S01]  /*110d0*/  STL [R1+0xfc], R222 ;  /* 0x0000fcde01007387 */ /* 0x0001e20000100800 */
[----:B------:R-:W-:-:S03]  /*110e0*/  IADD3 R103, P6, R103, UR5, RZ ;  /* 0x0000000567677c10 */ /* 0x000fc6000ffde0ff */
[----:B0-----:R-:W4:Y:S01]  /*110f0*/  LDL.LU R222, [R1+0x8c] ;  /* 0x00008c0001de7983 */ /* 0x001f220000300800 */
[----:B------:R-:W-:-:S05]  /*11100*/  IADD3.X R230, R230, UR60, RZ, P4, !PT ;  /* 0x0000003ce6e67c10 */ /* 0x000fca000a7fe4ff */
[----:B------:R0:W-:Y:S01]  /*11110*/  STL [R1+0xf4], R230 ;  /* 0x0000f4e601007387 */ /* 0x0001e20000100800 */
[----:B------:R-:W-:-:S03]  /*11120*/  IADD3.X R13, R13, UR60, RZ, P1, !PT ;  /* 0x0000003c0d0d7c10 */ /* 0x000fc60008ffe4ff */
[----:B0-----:R-:W4:Y:S04]  /*11130*/  LDL.LU R230, [R1+0x58] ;  /* 0x0000580001e67983 */ /* 0x001f280000300800 */
[----:B------:R-:W-:Y:S01]  /*11140*/  STL [R1+0xd0], R238 ;  /* 0x0000d0ee01007387 */ /* 0x000fe20000100800 */
[----:B------:R-:W-:-:S05]  /*11150*/  IADD3 R158, P4, R158, UR5, RZ ;  /* 0x000000059e9e7c10 */ /* 0x000fca000ff9e0ff */
[----:B------:R0:W-:Y:S01]  /*11160*/  STL [R1+0xc8], R158 ;  /* 0x0000c89e01007387 */ /* 0x0001e20000100800 */
[----:B------:R-:W-:-:S03]  /*11170*/  IADD3 R247, P5, R247, UR5, RZ ;  /* 0x00000005f7f77c10 */ /* 0x000fc6000ffbe0ff */
[----:B0-----:R-:W4:Y:S04]  /*11180*/  LDL.LU R158, [R1+0x44] ;  /* 0x00004400019e7983 */ /* 0x001f280000300800 */
[----:B------:R0:W-:Y:S04]  /*11190*/  STL [R1+0xec], R204 ;  /* 0x0000eccc01007387 */ /* 0x0001e80000100800 */
[----:B0-----:R-:W4:Y:S04]  /*111a0*/  LDL.LU R204, [R1+0x608] ;  /* 0x0006080001cc7983 */ /* 0x001f280000300800 */
[----:B------:R0:W-:Y:S04]  /*111b0*/  STL [R1+0xe4], R193 ;  /* 0x0000e4c101007387 */ /* 0x0001e80000100800 */
[----:B0-----:R-:W2:Y:S04]  /*111c0*/  LDL.LU R193, [R1+0x604] ;  /* 0x0006040001c17983 */ /* 0x001ea80000300800 */
[----:B------:R-:W-:Y:S04]  /*111d0*/  STL [R1+0xc0], R247 ;  /* 0x0000c0f701007387 */ /* 0x000fe80000100800 */
[----:B------:R0:W-:Y:S04]  /*111e0*/  STL [R1+0xb8], R103 ;  /* 0x0000b86701007387 */ /* 0x0001e80000100800 */
[----:B0-----:R-:W4:Y:S04]  /*111f0*/  LDL.LU R103, [R1+0x600] ;  /* 0x0006000001677983 */ /* 0x001f280000300800 */
[----:B------:R0:W-:Y:S04]  /*11200*/  STL [R1+0xdc], R13 ;  /* 0x0000dc0d01007387 */ /* 0x0001e80000100800 */
[----:B0-----:R-:W4:Y:S01]  /*11210*/  LDL.LU R13, [R1+0x5fc] ;  /* 0x0005fc00010d7983 */ /* 0x001f220000300800 */
[----:B------:R-:W-:-:S02]  /*11220*/  IADD3 R94, P1, R94, UR5, RZ ;  /* 0x000000055e5e7c10 */ /* 0x000fc4000ff3e0ff */
[----:B---3--:R-:W-:Y:S02]  /*11230*/  IADD3.X R125, R125, UR60, RZ, P2, !PT ;  /* 0x0000003c7d7d7c10 */ /* 0x008fe400097fe4ff */
[----:B------:R-:W-:Y:S01]  /*11240*/  IADD3 R4, P2, R4, UR5, RZ ;  /* 0x0000000504047c10 */ /* 0x000fe2000ff5e0ff */
[----:B------:R0:W-:Y:S01]  /*11250*/  STL [R1+0xb0], R94 ;  /* 0x0000b05e01007387 */ /* 0x0001e20000100800 */
[----:B------:R-:W-:Y:S02]  /*11260*/  IADD3.X R159, R159, UR60, RZ, P3, !PT ;  /* 0x0000003c9f9f7c10 */ /* 0x000fe40009ffe4ff */
[----:B------:R-:W-:Y:S02]  /*11270*/  IADD3 R102, P3, R102, UR5, RZ ;  /* 0x0000000566667c10 */ /* 0x000fe4000ff7e0ff */
[----:B------:R-:W-:Y:S01]  /*11280*/  IADD3.X R120, R120, UR60, RZ, P4, !PT ;  /* 0x0000003c78787c10 */ /* 0x000fe2000a7fe4ff */
[----:B0-----:R-:W3:Y:S04]  /*11290*/  LDL.LU R94, [R1+0x5f8] ;  /* 0x0005f800015e7983 */ /* 0x001ee80000300800 */
[----:B------:R0:W-:Y:S01]  /*112a0*/  STL [R1+0xa8], R4 ;  /* 0x0000a80401007387 */ /* 0x0001e20000100800 */
[----:B------:R-:W-:-:S02]  /*112b0*/  IADD3.X R2, R2, UR60, RZ, P6, !PT ;  /* 0x0000003c02027c10 */ /* 0x000fc4000b7fe4ff */
[----:B------:R-:W-:Y:S01]  /*112c0*/  IADD3 R115, P4, R115, UR5, RZ ;  /* 0x0000000573737c10 */ /* 0x000fe2000ff9e0ff */
[----:B0-----:R-:W3:Y:S04]  /*112d0*/  LDL.LU R4, [R1+0x5f4] ;  /* 0x0005f40001047983 */ /* 0x001ee80000300800 */
[----:B------:R-:W-:Y:S04]  /*112e0*/  STL [R1+0xd4], R125 ;  /* 0x0000d47d01007387 */ /* 0x000fe80000100800 */
[----:B------:R0:W-:Y:S01]  /*112f0*/  STL [R1+0xcc], R159 ;  /* 0x0000cc9f01007387 */ /* 0x0001e20000100800 */
[----:B------:R-:W-:-:S03]  /*11300*/  IADD3.X R196, R196, UR60, RZ, P1, !PT ;  /* 0x0000003cc4c47c10 */ /* 0x000fc60008ffe4ff */
[----:B0-----:R-:W3:Y:S04]  /*11310*/  LDL.LU R159, [R1+0x48] ;  /* 0x00004800019f7983 */ /* 0x001ee80000300800 */
[----:B------:R0:W-:Y:S01]  /*11320*/  STL [R1+0xa0], R102 ;  /* 0x0000a06601007387 */ /* 0x0001e20000100800 */
[----:B------:R-:W-:-:S03]  /*11330*/  IADD3.X R239, R239, UR60, RZ, P2, !PT ;  /* 0x0000003cefef7c10 */ /* 0x000fc600097fe4ff */
[----:B0-----:R-:W3:Y:S01]  /*11340*/  LDL.LU R102, [R1+0x5f0] ;  /* 0x0005f00001667983 */ /* 0x001ee20000300800 */
[----:B------:R-:W-:Y:S02]  /*11350*/  IADD3 R206, P6, R206, UR5, RZ ;  /* 0x00000005cece7c10 */ /* 0x000fe4000ffde0ff */
[----:B------:R-:W-:Y:S02]  /*11360*/  IADD3 R234, P2, R234, UR5, RZ ;  /* 0x00000005eaea7c10 */ /* 0x000fe4000ff5e0ff */
[----:B------:R-:W-:Y:S02]  /*11370*/  IADD3.X R203, R203, UR60, RZ, P3, !PT ;  /* 0x0000003ccbcb7c10 */ /* 0x000fe40009ffe4ff */
[----:B------:R-:W-:Y:S02]  /*11380*/  IADD3 R5, P3, R5, UR5, RZ ;  /* 0x0000000505057c10 */ /* 0x000fe4000ff7e0ff */
[----:B--2---:R-:W-:Y:S02]  /*11390*/  IADD3 R193, P1, R193, UR5, RZ ;  /* 0x00000005c1c17c10 */ /* 0x004fe4000ff3e0ff */
[----:B----4-:R-:W-:-:S02]  /*113a0*/  IADD3.X R13, R13, UR60, RZ, P5, !PT ;  /* 0x0000003c0d0d7c10 */ /* 0x010fc4000affe4ff */
[----:B------:R-:W-:-:S03]  /*113b0*/  IADD3 R198, P5, R198, UR5, RZ ;  /* 0x00000005c6c67c10 */ /* 0x000fc6000ffbe0ff */
[----:B------:R0:W-:Y:S04]  /*113c0*/  STL [R1+0xbc], R13 ;  /* 0x0000bc0d01007387 */ /* 0x0001e80000100800 */
[----:B------:R-:W-:Y:S04]  /*113d0*/  STL [R1+0xc4], R120 ;  /* 0x0000c47801007387 */ /* 0x000fe80000100800 */
[----:B0-----:R-:W2:Y:S04]  /*113e0*/  LDL.LU R13, [R1+0x5ec] ;  /* 0x0005ec00010d7983 */ /* 0x001ea80000300800 */
[----:B------:R-:W-:Y:S04]  /*113f0*/  STL [R1+0x98], R115 ;  /* 0x0000987301007387 */ /* 0x000fe80000100800 */
[----:B------:R0:W-:Y:S04]  /*11400*/  STL [R1+0xb4], R2 ;  /* 0x0000b40201007387 */ /* 0x0001e80000100800 */
[----:B0-----:R0:W5:Y:S04]  /*11410*/  LDL.LU R2, [R1+0x5e8] ;  /* 0x0005e80001027983 */ /* 0x0011680000300800 */
[----:B------:R-:W-:Y:S04]  /*11420*/  STL [R1+0x90], R198 ;  /* 0x000090c601007387 */ /* 0x000fe80000100800 */
[----:B------:R1:W-:Y:S04]  /*11430*/  STL [R1+0xac], R196 ;  /* 0x0000acc401007387 */ /* 0x0003e80000100800 */
[----:B-1----:R-:W4:Y:S04]  /*11440*/  LDL.LU R196, [R1+0x5e4] ;  /* 0x0005e40001c47983 */ /* 0x002f280000300800 */
[----:B------:R-:W-:Y:S04]  /*11450*/  STL [R1+0x88], R206 ;  /* 0x000088ce01007387 */ /* 0x000fe80000100800 */
[----:B------:R1:W-:Y:S04]  /*11460*/  STL [R1+0x80], R193 ;  /* 0x000080c101007387 */ /* 0x0003e80000100800 */
[----:B-1----:R-:W2:Y:S04]  /*11470*/  LDL.LU R193, [R1+0x5e0] ;  /* 0x0005e00001c17983 */ /* 0x002ea80000300800 */
[----:B------:R1:W-:Y:S04]  /*11480*/  STL [R1+0xa4], R239 ;  /* 0x0000a4ef01007387 */ /* 0x0003e80000100800 */
[----:B-1----:R-:W4:Y:S04]  /*11490*/  LDL.LU R239, [R1+0x5dc] ;  /* 0x0005dc0001ef7983 */ /* 0x002f280000300800 */
[----:B------:R1:W-:Y:S04]  /*114a0*/  STL [R1+0x78], R234 ;  /* 0x000078ea01007387 */ /* 0x0003e80000100800 */
[----:B-1----:R-:W2:Y:S04]  /*114b0*/  LDL.LU R234, [R1+0x5d8] ;  /* 0x0005d80001ea7983 */ /* 0x002ea80000300800 */
[----:B------:R1:W-:Y:S04]  /*114c0*/  STL [R1+0x9c], R203 ;  /* 0x00009ccb01007387 */ /* 0x0003e80000100800 */
[----:B-1----:R-:W3:Y:S04]  /*114d0*/  LDL.LU R203, [R1+0x5d4] ;  /* 0x0005d40001cb7983 */ /* 0x002ee80000300800 */
[----:B------:R1:W-:Y:S04]  /*114e0*/  STL [R1+0x70], R5 ;  /* 0x0000700501007387 */ /* 0x0003e80000100800 */
[----:B-1----:R-:W4:Y:S01]  /*114f0*/  LDL.LU R5, [R1+0x5d0] ;  /* 0x0005d00001057983 */ /* 0x002f220000300800 */
[----:B------:R-:W-:-:S02]  /*11500*/  IADD3.X R213, R213, UR60, RZ, P4, !PT ;  /* 0x0000003cd5d57c10 */ /* 0x000fc4000a7fe4ff */
[----:B------:R-:W-:Y:S02]  /*11510*/  IADD3 R209, P4, R209, UR5, RZ ;  /* 0x00000005d1d17c10 */ /* 0x000fe4000ff9e0ff */
[----:B------:R-:W-:Y:S02]  /*11520*/  IADD3.X R222, R222, UR60, RZ, P5, !PT ;  /* 0x0000003cdede7c10 */ /* 0x000fe4000affe4ff */
[----:B------:R-:W-:Y:S01]  /*11530*/  IADD3 R95, P5, R95, UR5, RZ ;  /* 0x000000055f5f7c10 */ /* 0x000fe2000ffbe0ff */
[----:B------:R1:W-:Y:S01]  /*11540*/  STL [R1+0x68], R209 ;  /* 0x000068d101007387 */ /* 0x0003e20000100800 */
[----:B------:R-:W-:Y:S02]  /*11550*/  IADD3.X R103, R103, UR60, RZ, P1, !PT ;  /* 0x0000003c67677c10 */ /* 0x000fe40008ffe4ff */
[----:B------:R-:W-:Y:S01]  /*11560*/  IADD3.X R15, R15, UR60, RZ, P2, !PT ;  /* 0x0000003c0f0f7c10 */ /* 0x000fe200097fe4ff */
[----:B-1----:R-:W2:Y:S04]  /*11570*/  LDL.LU R209, [R1+0x5cc] ;  /* 0x0005cc0001d17983 */ /* 0x002ea80000300800 */
[----:B------:R-:W-:Y:S04]  /*11580*/  STL [R1+0x94], R213 ;  /* 0x000094d501007387 */ /* 0x000fe80000100800 */
[----:B------:R1:W-:Y:S01]  /*11590*/  STL [R1+0x60], R95 ;  /* 0x0000605f01007387 */ /* 0x0003e20000100800 */
[----:B------:R-:W-:-:S02]  /*115a0*/  IADD3 R158, P1, R158, UR5, RZ ;  /* 0x000000059e9e7c10 */ /* 0x000fc4000ff3e0ff */
[----:B------:R-:W-:Y:S01]  /*115b0*/  IADD3.X R202, R202, UR60, RZ, P3, !PT ;  /* 0x0000003ccaca7c10 */ /* 0x000fe20009ffe4ff */
[----:B-1----:R-:W2:Y:S04]  /*115c0*/  LDL.LU R95, [R1+0x5c8] ;  /* 0x0005c800015f7983 */ /* 0x002ea80000300800 */
[----:B------:R-:W-:Y:S01]  /*115d0*/  STL [R1+0x8c], R222 ;  /* 0x00008cde01007387 */ /* 0x000fe20000100800 */
[----:B------:R-:W-:Y:S02]  /*115e0*/  IADD3 R241, P3, R241, UR5, RZ ;  /* 0x00000005f1f17c10 */ /* 0x000fe4000ff7e0ff */
[----:B------:R-:W-:Y:S02]  /*115f0*/  IADD3.X R240, R240, UR60, RZ, P4, !PT ;  /* 0x0000003cf0f07c10 */ /* 0x000fe4000a7fe4ff */
[----:B------:R-:W-:-:S02]  /*11600*/  IADD3 R104, P4, R104, UR5, RZ ;  /* 0x0000000568687c10 */ /* 0x000fc4000ff9e0ff */
[----:B---3--:R-:W-:Y:S02]  /*11610*/  IADD3 R203, P2, R203, UR5, RZ ;  /* 0x00000005cbcb7c10 */ /* 0x008fe4000ff5e0ff */
[----:B----4-:R-:W-:Y:S02]  /*11620*/  IADD3.X R5, R5, UR60, RZ, P6, !PT ;  /* 0x0000003c05057c10 */ /* 0x010fe4000b7fe4ff */
[----:B------:R-:W-:-:S03]  /*11630*/  IADD3 R230, P6, R230, UR5, RZ ;  /* 0x00000005e6e67c10 */ /* 0x000fc6000ffde0ff */
[----:B------:R1:W-:Y:S04]  /*11640*/  STL [R1+0x84], R5 ;  /* 0x0000840501007387 */ /* 0x0003e80000100800 */
[----:B-1----:R-:W3:Y:S04]  /*11650*/  LDL.LU R5, [R1+0x5c4] ;  /* 0x0005c40001057983 */ /* 0x002ee80000300800 */
[----:B------:R1:W-:Y:S04]  /*11660*/  STL [R1+0x7c], R103 ;  /* 0x00007c6701007387 */ /* 0x0003e80000100800 */
[----:B-1----:R-:W4:Y:S04]  /*11670*/  LDL.LU R103, [R1+0x5c0] ;  /* 0x0005c00001677983 */ /* 0x002f280000300800 */
[----:B------:R-:W-:Y:S04]  /*11680*/  STL [R1+0x58], R230 ;  /* 0x000058e601007387 */ /* 0x000fe80000100800 */
[----:B------:R1:W-:Y:S04]  /*11690*/  STL [R1+0x74], R15 ;  /* 0x0000740f01007387 */ /* 0x0003e80000100800 */
[----:B-1----:R-:W3:Y:S04]  /*116a0*/  LDL.LU R15, [R1+0x5bc] ;  /* 0x0005bc00010f7983 */ /* 0x002ee80000300800 */
[----:B------:R-:W-:Y:S04]  /*116b0*/  STL [R1+0x44], R158 ;  /* 0x0000449e01007387 */ /* 0x000fe80000100800 */
[----:B------:R1:W-:Y:S04]  /*116c0*/  STL [R1+0x38], R203 ;  /* 0x000038cb01007387 */ /* 0x0003e80000100800 */
[----:B-1----:R-:W4:Y:S04]  /*116d0*/  LDL.LU R203, [R1+0x5b8] ;  /* 0x0005b80001cb7983 */ /* 0x002f280000300800 */
[----:B------:R1:W-:Y:S04]  /*116e0*/  STL [R1+0x6c], R202 ;  /* 0x00006cca01007387 */ /* 0x0003e80000100800 */
[----:B-1----:R-:W3:Y:S04]  /*116f0*/  LDL.LU R202, [R1+0x5b4] ;  /* 0x0005b40001ca7983 */ /* 0x002ee80000300800 */
[----:B------:R1:W-:Y:S04]  /*11700*/  STL [R1+0x2c], R241 ;  /* 0x00002cf101007387 */ /* 0x0003e80000100800 */
[----:B-1----:R-:W4:Y:S04]  /*11710*/  LDL.LU R241, [R1+0x5b0] ;  /* 0x0005b00001f17983 */ /* 0x002f280000300800 */
[----:B------:R1:W-:Y:S04]  /*11720*/  STL [R1+0x64], R240 ;  /* 0x000064f001007387 */ /* 0x0003e80000100800 */
[----:B-1----:R-:W3:Y:S04]  /*11730*/  LDL.LU R240, [R1+0x5ac] ;  /* 0x0005ac0001f07983 */ /* 0x002ee80000300800 */
[----:B------:R1:W-:Y:S04]  /*11740*/  STL [R1+0x24], R104 ;  /* 0x0000246801007387 */ /* 0x0003e80000100800 */
[----:B-1----:R-:W4:Y:S01]  /*11750*/  LDL.LU R104, [R1+0x5a8] ;  /* 0x0005a80001687983 */ /* 0x002f220000300800 */
[----:B------:R-:W-:Y:S01]  /*11760*/  UMOV UR42, UR18 ;  /* 0x00000012002a7c82 */ /* 0x000fe20008000000 */
[----:B------:R-:W-:-:S02]  /*11770*/  UMOV UR43, UR19 ;  /* 0x00000013002b7c82 */ /* 0x000fc40008000000 */
[----:B------:R-:W-:Y:S01]  /*11780*/  HGMMA.64x64x16.F32.BF16 R24, gdesc[UR40].tnspA, R24 ;  /* 0x20e00000281879f0 */ /* 0x000fe20008701818 */
[----:B------:R-:W-:Y:S02]  /*11790*/  IADD3.X R96, R96, UR60, RZ, P5, !PT ;  /* 0x0000003c60607c10 */ /* 0x000fe4000affe4ff */
[----:B------:R-:W-:Y:S02]  /*117a0*/  IADD3 R252, P5, R252, UR5, RZ ;  /* 0x00000005fcfc7c10 */ /* 0x000fe4000ffbe0ff */
[----:B------:R-:W-:Y:S01]  /*117b0*/  IADD3.X R159, R159, UR60, RZ, P6, !PT ;  /* 0x0000003c9f9f7c10 */ /* 0x000fe2000b7fe4ff */
[----:B------:R1:W-:Y:S01]  /*117c0*/  STL [R1+0x5c], R96 ;  /* 0x00005c6001007387 */ /* 0x0003e20000100800 */
[----:B------:R-:W-:Y:S02]  /*117d0*/  IADD3 R6, P6, R6, UR5, RZ ;  /* 0x0000000506067c10 */ /* 0x000fe4000ffde0ff */
[----:B--2---:R-:W-:Y:S01]  /*117e0*/  IADD3.X R209, R209, UR60, RZ, P2, !PT ;  /* 0x0000003cd1d17c10 */ /* 0x004fe200097fe4ff */
[----:B-1----:R-:W2:Y:S04]  /*117f0*/  LDL.LU R96, [R1+0x5a4] ;  /* 0x0005a40001607983 */ /* 0x002ea80000300800 */
[----:B------:R1:W-:Y:S01]  /*11800*/  STL [R1+0x14], R252 ;  /* 0x000014fc01007387 */ /* 0x0003e20000100800 */
[----:B------:R-:W-:-:S02]  /*11810*/  IADD3.X R204, R204, UR60, RZ, P3, !PT ;  /* 0x0000003ccccc7c10 */ /* 0x000fc40009ffe4ff */
[----:B------:R-:W-:Y:S01]  /*11820*/  IADD3.X R249, R249, UR60, RZ, P4, !PT ;  /* 0x0000003cf9f97c10 */ /* 0x000fe2000a7fe4ff */
[----:B-1----:R-:W3:Y:S04]  /*11830*/  LDL.LU R252, [R1+0x5a0] ;  /* 0x0005a00001fc7983 */ /* 0x002ee80000300800 */
[----:B------:R1:W-:Y:S04]  /*11840*/  STL [R1+0xc], R6 ;  /* 0x00000c0601007387 */ /* 0x0003e80000100800 */
[----:B-1----:R-:W2:Y:S04]  /*11850*/  LDL.LU R6, [R1+0x59c] ;  /* 0x00059c0001067983 */ /* 0x002ea80000300800 */
[----:B------:R-:W-:Y:S01]  /*11860*/  STL [R1+0x48], R159 ;  /* 0x0000489f01007387 */ /* 0x000fe20000100800 */
[----:B------:R-:W-:Y:S01]  /*11870*/  IADD3.X R22, R22, UR60, RZ, P5, !PT ;  /* 0x0000003c16167c10 */ /* 0x000fe2000affe4ff */
[----:B------:R-:W-:Y:S01]  /*11880*/  UMOV UR46, UR22 ;  /* 0x00000016002e7c82 */ /* 0x000fe20008000000 */
[----:B------:R-:W-:Y:S01]  /*11890*/  UMOV UR47, UR23 ;  /* 0x00000017002f7c82 */ /* 0x000fe20008000000 */
[----:B------:R-:W-:Y:S01]  /*118a0*/  IADD3.X R12, R12, UR60, RZ, P6, !PT ;  /* 0x0000003c0c0c7c10 */ /* 0x000fe2000b7fe4ff */
[----:B------:R-:W-:Y:S01]  /*118b0*/  HGMMA.64x64x16.F32.BF16 R24, gdesc[UR44].tnspA, R24 ;  /* 0x20e000002c1879f0 */ /* 0x000fe20008701818 */
[----:B------:R-:W-:Y:S01]  /*118c0*/  UMOV UR50, UR26 ;  /* 0x0000001a00327c82 */ /* 0x000fe20008000000 */
[----:B------:R-:W-:-:S02]  /*118d0*/  UMOV UR51, UR27 ;  /* 0x0000001b00337c82 */ /* 0x000fc40008000000 */
[----:B------:R-:W-:Y:S01]  /*118e0*/  HGMMA.64x64x16.F32.BF16 R24, gdesc[UR48].tnspA, R24 ;  /* 0x20e00000301879f0 */ /* 0x000fe20008701818 */
[----:B----4-:R-:W-:Y:S02]  /*118f0*/  IADD3.X R104, R104, UR60, RZ, P1, !PT ;  /* 0x0000003c68687c10 */ /* 0x010fe40008ffe4ff */
[----:B------:R-:W-:-:S03]  /*11900*/  IADD3 R17, P1, R17, UR5, RZ ;  /* 0x0000000511117c10 */ /* 0x000fc6000ff3e0ff */
[----:B------:R1:W-:Y:S04]  /*11910*/  STL [R1+0x40], R104 ;  /* 0x0000406801007387 */ /* 0x0003e80000100800 */
[----:B-1----:R-:W4:Y:S04]  /*11920*/  LDL.LU R104, [R1+0x598] ;  /* 0x0005980001687983 */ /* 0x002f280000300800 */
[----:B------:R1:W-:Y:S04]  /*11930*/  STL [R1+0x4], R17 ;  /* 0x0000041101007387 */ /* 0x0003e80000100800 */
[----:B-1----:R-:W2:Y:S04]  /*11940*/  LDL.LU R17, [R1+0x594] ;  /* 0x0005940001117983 */ /* 0x002ea80000300800 */
[----:B------:R1:W-:Y:S04]  /*11950*/  STL [R1+0x30], R209 ;  /* 0x000030d101007387 */ /* 0x0003e80000100800 */
[----:B-1----:R-:W2:Y:S04]  /*11960*/  LDL.LU R209, [R1+0x590] ;  /* 0x0005900001d17983 */ /* 0x002ea80000300800 */
[----:B------:R1:W-:Y:S04]  /*11970*/  STL [R1+0x28], R204 ;  /* 0x000028cc01007387 */ /* 0x0003e80000100800 */
[----:B-1----:R-:W2:Y:S04]  /*11980*/  LDL.LU R204, [R1+0x58c] ;  /* 0x00058c0001cc7983 */ /* 0x002ea80000300800 */
[----:B------:R1:W-:Y:S04]  /*11990*/  STL [R1+0x18], R249 ;  /* 0x000018f901007387 */ /* 0x0003e80000100800 */
[----:B-1----:R-:W2:Y:S04]  /*119a0*/  LDL.LU R249, [R1+0x588] ;  /* 0x0005880001f97983 */ /* 0x002ea80000300800 */
[----:B------:R1:W-:Y:S01]  /*119b0*/  STL [R1+0x10], R22 ;  /* 0x0000101601007387 */ /* 0x0003e20000100800 */
[----:B------:R-:W-:-:S03]  /*119c0*/  IADD3.X R0, R0, UR60, RZ, P1, !PT ;  /* 0x0000003c00007c10 */ /* 0x000fc60008ffe4ff */
[----:B-1----:R-:W2:Y:S04]  /*119d0*/  LDL.LU R22, [R1+0x584] ;  /* 0x0005840001167983 */ /* 0x002ea80000300800 */
[----:B------:R1:W-:Y:S04]  /*119e0*/  STL [R1+0x8], R12 ;  /* 0x0000080c01007387 */ /* 0x0003e80000100800 */
[----:B-1----:R-:W2:Y:S04]  /*119f0*/  LDL.LU R12, [R1+0x580] ;  /* 0x00058000010c7983 */ /* 0x002ea80000300800 */
[----:B------:R1:W-:Y:S04]  /*11a00*/  STL [R1], R0 ;  /* 0x0000000001007387 */ /* 0x0003e80000100800 */
[----:B-1----:R0:W5:Y:S01]  /*11a10*/  LDL.LU R0, [R1+0x57c] ;  /* 0x00057c0001007983 */ /* 0x0021620000300800 */
[----:B------:R-:W-:Y:S01]  /*11a20*/  UMOV UR54, UR30 ;  /* 0x0000001e00367c82 */ /* 0x000fe20008000000 */
[----:B------:R-:W-:-:S02]  /*11a30*/  UMOV UR55, UR31 ;  /* 0x0000001f00377c82 */ /* 0x000fc40008000000 */
[----:B------:R-:W-:Y:S01]  /*11a40*/  HGMMA.64x64x16.F32.BF16 R24, gdesc[UR52].tnspA, R24 ;  /* 0x20e00000341879f0 */ /* 0x000fe20008701818 */
[----:B------:R-:W-:Y:S01]  /*11a50*/  UMOV UR58, UR34 ;  /* 0x00000022003a7c82 */ /* 0x000fe20008000000 */
[----:B------:R-:W-:Y:S01]  /*11a60*/  UMOV UR59, UR35 ;  /* 0x00000023003b7c82 */ /* 0x000fe20008000000 */
[----:B---3--:R-:W-:Y:S02]  /*11a70*/  IADD3 R252, P2, R252, UR5, RZ ;  /* 0x00000005fcfc7c10 */ /* 0x008fe4000ff5e0ff */
[----:B------:R-:W-:Y:S02]  /*11a80*/  IADD3 R241, P3, R241, UR5, RZ ;  /* 0x00000005f1f17c10 */ /* 0x000fe4000ff7e0ff */
[----:B------:R-:W-:Y:S02]  /*11a90*/  IADD3 R239, P4, R239, UR5, RZ ;  /* 0x00000005efef7c10 */ /* 0x000fe4000ff9e0ff */
[----:B------:R-:W-:Y:S02]  /*11aa0*/  IADD3.X R240, R240, UR60, RZ, P3, !PT ;  /* 0x0000003cf0f07c10 */ /* 0x000fe40009ffe4ff */
[----:B------:R-:W-:-:S02]  /*11ab0*/  IADD3 R233, P5, R233, UR5, RZ ;  /* 0x00000005e9e97c10 */ /* 0x000fc4000ffbe0ff */
[----:B------:R-:W-:Y:S02]  /*11ac0*/  IADD3 R226, P6, R226, UR5, RZ ;  /* 0x00000005e2e27c10 */ /* 0x000fe4000ffde0ff */
[----:B------:R-:W-:Y:S02]  /*11ad0*/  IADD3 R223, P1, R223, UR5, RZ ;  /* 0x00000005dfdf7c10 */ /* 0x000fe4000ff3e0ff */
[----:B------:R-:W-:Y:S02]  /*11ae0*/  IADD3 R214, P3, R214, UR5, RZ ;  /* 0x00000005d6d67c10 */ /* 0x000fe4000ff7e0ff */
[----:B------:R-:W-:Y:S01]  /*11af0*/  IADD3.X R234, R234, UR60, RZ, P4, !PT ;  /* 0x0000003ceaea7c10 */ /* 0x000fe2000a7fe4ff */
[----:B------:R-:W-:Y:S01]  /*11b00*/  HGMMA.64x64x16.F32.BF16 R24, gdesc[UR56].tnspA, R24, gsb0 ;  /* 0x20e00000381879f0 */ /* 0x000fe20008001818 */
[----:B------:R-:W-:Y:S02]  /*11b10*/  IADD3.X R231, R231, UR60, RZ, P5, !PT ;  /* 0x0000003ce7e77c10 */ /* 0x000fe4000affe4ff */
[----:B------:R-:W-:-:S02]  /*11b20*/  IADD3.X R225, R225, UR60, RZ, P6, !PT ;  /* 0x0000003ce1e17c10 */ /* 0x000fc4000b7fe4ff */
[----:B------:R-:W-:Y:S02]  /*11b30*/  IADD3.X R219, R219, UR60, RZ, P1, !PT ;  /* 0x0000003cdbdb7c10 */ /* 0x000fe40008ffe4ff */
[----:B------:R-:W-:Y:S02]  /*11b40*/  IADD3.X R210, R210, UR60, RZ, P3, !PT ;  /* 0x0000003cd2d27c10 */ /* 0x000fe40009ffe4ff */
[----:B------:R-:W-:Y:S02]  /*11b50*/  IADD3 R203, P5, R203, UR5, RZ ;  /* 0x00000005cbcb7c10 */ /* 0x000fe4000ffbe0ff */
[----:B------:R-:W-:Y:S02]  /*11b60*/  IADD3 R196, P6, R196, UR5, RZ ;  /* 0x00000005c4c47c10 */ /* 0x000fe4000ffde0ff */
[----:B------:R-:W-:Y:S02]  /*11b70*/  IADD3 R109, P1, R109, UR5, RZ ;  /* 0x000000056d6d7c10 */ /* 0x000fe4000ff3e0ff */
[----:B------:R-:W-:-:S02]  /*11b80*/  IADD3 R107, P3, R107, UR5, RZ ;  /* 0x000000056b6b7c10 */ /* 0x000fc4000ff7e0ff */
[----:B------:R-:W-:Y:S02]  /*11b90*/  IADD3.X R202, R202, UR60, RZ, P5, !PT ;  /* 0x0000003ccaca7c10 */ /* 0x000fe4000affe4ff */
[----:B------:R-:W-:Y:S02]  /*11ba0*/  IADD3.X R193, R193, UR60, RZ, P6, !PT ;  /* 0x0000003cc1c17c10 */ /* 0x000fe4000b7fe4ff */
[----:B------:R-:W-:Y:S02]  /*11bb0*/  IADD3.X R91, R91, UR60, RZ, P1, !PT ;  /* 0x0000003c5b5b7c10 */ /* 0x000fe40008ffe4ff */
[----:B------:R-:W-:Y:S02]  /*11bc0*/  IADD3.X R23, R23, UR60, RZ, P3, !PT ;  /* 0x0000003c17177c10 */ /* 0x000fe40009ffe4ff */
[----:B------:R-:W-:Y:S02]  /*11bd0*/  IADD3 R105, P5, R105, UR5, RZ ;  /* 0x0000000569697c10 */ /* 0x000fe4000ffbe0ff */
[----:B------:R-:W-:-:S02]  /*11be0*/  IADD3 R103, P1, R103, UR5, RZ ;  /* 0x0000000567677c10 */ /* 0x000fc4000ff3e0ff */
[----:B------:R-:W-:Y:S02]  /*11bf0*/  IADD3 R101, P3, R101, UR5, RZ ;  /* 0x0000000565657c10 */ /* 0x000fe4000ff7e0ff */
        /* <DEDUP_REMOVED lines=11> */
[----:B------:R-:W-:Y:S02]  /*11cb0*/  IADD3.X R20, R20, UR60, RZ, P5, !PT ;  /* 0x0000003c14147c10 */ /* 0x000fe4000affe4ff */
[----:B------:R-:W-:Y:S01]  /*11cc0*/  IADD3.X R16, R16, UR60, RZ, P1, !PT ;  /* 0x0000003c10107c10 */ /* 0x000fe20008ffe4ff */
[----:B------:R-:W-:Y:S02]  /*11cd0*/  WARPGROUP.DEPBAR.LE gsb0, 0x0 ;  /* 0x00008000000079c5 */ /* 0x000fe40000010000 */
[----:B----4-:R-:W-:-:S04]  /*11ce0*/  IADD3 R104, P6, R104, UR5, RZ ;  /* 0x0000000568687c10 */ /* 0x010fc8000ffde0ff */
[----:B--2---:R-:W-:Y:S02]  /*11cf0*/  IADD3.X R17, R17, UR60, RZ, P6, !PT ;  /* 0x0000003c11117c10 */ /* 0x004fe4000b7fe4ff */
[----:B------:R-:W-:Y:S02]  /*11d00*/  IADD3 R98, P6, R98, UR5, RZ ;  /* 0x0000000562627c10 */ /* 0x000fe4000ffde0ff */
[----:B------:R-:W-:Y:S02]  /*11d10*/  IADD3 R209, P4, R209, UR5, RZ ;  /* 0x00000005d1d17c10 */ /* 0x000fe4000ff9e0ff */
[----:B------:R-:W-:Y:S02]  /*11d20*/  IADD3.X R8, R8, UR60, RZ, P6, !PT ;  /* 0x0000003c08087c10 */ /* 0x000fe4000b7fe4ff */
[----:B------:R-:W-:Y:S02]  /*11d30*/  IADD3.X R204, R204, UR60, RZ, P4, !PT ;  /* 0x0000003ccccc7c10 */ /* 0x000fe4000a7fe4ff */
[----:B------:R-:W-:-:S02]  /*11d40*/  IADD3 R106, P4, R106, UR5, RZ ;  /* 0x000000056a6a7c10 */ /* 0x000fc4000ff9e0ff */
[----:B------:R-:W-:Y:S02]  /*11d50*/  IADD3.X R249, R249, UR60, RZ, P2, !PT ;  /* 0x0000003cf9f97c10 */ /* 0x000fe400097fe4ff */
[----:B------:R-:W-:-:S04]  /*11d60*/  IADD3 R216, P2, R216, UR5, RZ ;  /* 0x00000005d8d87c10 */ /* 0x000fc8000ff5e0ff */
[----:B------:R-:W-:Y:S02]  /*11d70*/  IADD3.X R215, R215, UR60, RZ, P2, !PT ;  /* 0x0000003cd7d77c10 */ /* 0x000fe400097fe4ff */
[----:B------:R-:W-:-:S04]  /*11d80*/  IADD3 R108, P2, R108, UR5, RZ ;  /* 0x000000056c6c7c10 */ /* 0x000fc8000ff5e0ff */
[----:B------:R-:W-:Y:S02]  /*11d90*/  IADD3.X R89, R89, UR60, RZ, P2, !PT ;  /* 0x0000003c59597c10 */ /* 0x000fe400097fe4ff */
[----:B------:R-:W-:Y:S02]  /*11da0*/  IADD3 R102, P2, R102, UR5, RZ ;  /* 0x0000000566667c10 */ /* 0x000fe4000ff5e0ff */
[----:B------:R-:W-:Y:S02]  /*11db0*/  IADD3.X R21, R21, UR60, RZ, P4, !PT ;  /* 0x0000003c15157c10 */ /* 0x000fe4000a7fe4ff */
[----:B------:R-:W-:Y:S02]  /*11dc0*/  IADD3.X R13, R13, UR60, RZ, P2, !PT ;  /* 0x0000003c0d0d7c10 */ /* 0x000fe400097fe4ff */
[----:B------:R-:W-:Y:S02]  /*11dd0*/  IADD3 R100, P4, R100, UR5, RZ ;  /* 0x0000000564647c10 */ /* 0x000fe4000ff9e0ff */
[----:B------:R-:W-:-:S02]  /*11de0*/  IADD3 R96, P2, R96, UR5, RZ ;  /* 0x0000000560607c10 */ /* 0x000fc4000ff5e0ff */
        /* <DEDUP_REMOVED lines=9> */
[----:B------:R-:W-:Y:S01]  /*11e80*/  IADD3.X R12, R12, UR60, RZ, P3, !PT ;  /* 0x0000003c0c0c7c10 */ /* 0x000fe20009ffe4ff */
[----:B0-----:R-:W-:Y:S06]  /*11e90*/  @P0 BRA `(.L_x_1) ;  /* 0xffffff5c007c0947 */ /* 0x001fec000383ffff */
[----:B------:R-:W-:Y:S02]  /*11ea0*/  F2FP.BF16.F32.PACK_AB R55, R55, R54 ;  /* 0x000000363737723e */ /* 0x000fe400000010ff */
[----:B------:R-:W-:Y:S02]  /*11eb0*/  F2FP.BF16.F32.PACK_AB R51, R51, R50 ;  /* 0x000000323333723e */ /* 0x000fe400000010ff */
[----:B------:R-:W-:Y:S02]  /*11ec0*/  F2FP.BF16.F32.PACK_AB R47, R47, R46 ;  /* 0x0000002e2f2f723e */ /* 0x000fe400000010ff */
[----:B------:R-:W-:Y:S02]  /*11ed0*/  F2FP.BF16.F32.PACK_AB R43, R43, R42 ;  /* 0x0000002a2b2b723e */ /* 0x000fe400000010ff */
[----:B------:R-:W-:Y:S02]  /*11ee0*/  F2FP.BF16.F32.PACK_AB R39, R39, R38 ;  /* 0x000000262727723e */ /* 0x000fe400000010ff */
[----:B------:R-:W-:-:S02]  /*11ef0*/  F2FP.BF16.F32.PACK_AB R35, R35, R34 ;  /* 0x000000222323723e */ /* 0x000fc400000010ff */
        /* <DEDUP_REMOVED lines=25> */
[----:B------:R-:W-:-:S07]  /*12090*/  F2FP.BF16.F32.PACK_AB R4, R57, R56 ;  /* 0x000000383904723e */ /* 0x000fce00000010ff */
.L_x_0:
[----:B------:R-:W0:Y:S01]  /*120a0*/  S2R R8, SR_TID.X ;  /* 0x0000000000087919 */ /* 0x000e220000002100 */
[----:B------:R-:W-:Y:S01]  /*120b0*/  ULDC.64 UR8, c[0x0][0x228] ;  /* 0x00008a0000087ab9 */ /* 0x000fe20000000a00 */
[----:B------:R-:W2:Y:S01]  /*120c0*/  LDL.LU R11, [R1+0x578] ;  /* 0x00057800010b7983 */ /* 0x000ea20000300800 */
[----:B-----5:R-:W-:Y:S01]  /*120d0*/  VIADD R10, R0, 0x1 ;  /* 0x00000001000a7836 */ /* 0x020fe20000000000 */
[----:B------:R-:W1:Y:S01]  /*120e0*/  S2R R12, SR_TID.X ;  /* 0x00000000000c7919 */ /* 0x000e620000002100 */
[C---:B0-----:R-:W-:Y:S02]  /*120f0*/  IMAD.SHL.U32 R3, R8.reuse, 0x40, RZ ;  /* 0x0000004008037824 */ /* 0x041fe400078e00ff */
[----:B------:R-:W-:-:S03]  /*12100*/  IMAD.SHL.U32 R2, R8, 0x10, RZ ;  /* 0x0000001008027824 */ /* 0x000fc600078e00ff */
[----:B------:R-:W-:Y:S01]  /*12110*/  LOP3.LUT R9, R3, 0x400, RZ, 0xc0, !PT ;  /* 0x0000040003097812 */ /* 0x000fe200078ec0ff */
[----:B------:R-:W-:Y:S01]  /*12120*/  IMAD.SHL.U32 R3, R8, 0x8, RZ ;  /* 0x0000000808037824 */ /* 0x000fe200078e00ff */
[----:B------:R-:W-:Y:S01]  /*12130*/  LOP3.LUT R2, R2, 0xf0, RZ, 0xc0, !PT ;  /* 0x000000f002027812 */ /* 0x000fe200078ec0ff */
[----:B------:R-:W-:Y:S01]  /*12140*/  VIADD R8, R0, 0x2 ;  /* 0x0000000200087836 */ /* 0x000fe20000000000 */
[----:B-1----:R-:W-:Y:S02]  /*12150*/  LOP3.LUT R12, R12, 0x7f, RZ, 0xc0, !PT ;  /* 0x0000007f0c0c7812 */ /* 0x002fe400078ec0ff */
[----:B------:R-:W-:Y:S01]  /*12160*/  IADD3 R2, R9, UR4, R2 ;  /* 0x0000000409027c10 */ /* 0x000fe2000fffe002 */
[----:B------:R-:W-:Y:S01]  /*12170*/  VIADD R9, R0, 0x3 ;  /* 0x0000000300097836 */ /* 0x000fe20000000000 */
[----:B------:R-:W-:Y:S02]  /*12180*/  LOP3.LUT R3, R3, 0x300, RZ, 0xc0, !PT ;  /* 0x0000030003037812 */ /* 0x000fe400078ec0ff */
[----:B------:R-:W-:Y:S01]  /*12190*/  LEA R56, R12, UR4, 0x4 ;  /* 0x000000040c387c11 */ /* 0x000fe2000f8e20ff */
[----:B------:R-:W-:Y:S02]  /*121a0*/  BAR.SYNC.DEFER_BLOCKING 0x0 ;  /* 0x0000000000007b1d */ /* 0x000fe40000010000 */
[----:B------:R-:W-:-:S04]  /*121b0*/  IMAD.IADD R57, R3, 0x1, R2 ;  /* 0x0000000103397824 */ /* 0x000fc800078e0202 */
[----:B------:R-:W-:Y:S01]  /*121c0*/  ULDC UR4, c[0x0][0x244] ;  /* 0x0000910000047ab9 */ /* 0x000fe20000000800 */
[----:B------:R-:W-:Y:S01]  /*121d0*/  STSM.16.M88.4 [R57], R4 ;  /* 0x0000000439007844 */ /* 0x000fe20000000200 */
[----:B------:R-:W-:Y:S06]  /*121e0*/  BAR.SYNC.DEFER_BLOCKING 0x0 ;  /* 0x0000000000007b1d */ /* 0x000fec0000010000 */
[----:B------:R-:W0:Y:S02]  /*121f0*/  LDS.128 R60, [R56] ;  /* 0x00000000383c7984 */ /* 0x000e240000000c00 */
[----:B------:R-:W-:Y:S06]  /*12200*/  BAR.SYNC.DEFER_BLOCKING 0x0 ;  /* 0x0000000000007b1d */ /* 0x000fec0000010000 */
[----:B------:R-:W-:Y:S02]  /*12210*/  STSM.16.M88.4 [R57], R28 ;  /* 0x0000001c39007844 */ /* 0x000fe40000000200 */
[----:B------:R-:W-:Y:S06]  /*12220*/  BAR.SYNC.DEFER_BLOCKING 0x0 ;  /* 0x0000000000007b1d */ /* 0x000fec0000010000 */
[----:B------:R-:W1:Y:S02]  /*12230*/  LDS.128 R24, [R56] ;  /* 0x0000000038187984 */ /* 0x000e640000000c00 */
[----:B------:R-:W-:Y:S06]  /*12240*/  BAR.SYNC.DEFER_BLOCKING 0x0 ;  /* 0x0000000000007b1d */ /* 0x000fec0000010000 */
[----:B------:R3:W-:Y:S02]  /*12250*/  STSM.16.M88.4 [R57], R32 ;  /* 0x0000002039007844 */ /* 0x0007e40000000200 */
[----:B------:R-:W-:Y:S01]  /*12260*/  BAR.SYNC.DEFER_BLOCKING 0x0 ;  /* 0x0000000000007b1d */ /* 0x000fe20000010000 */
[----:B---3--:R-:W-:-:S02]  /*12270*/  VIADD R32, R0, 0x5 ;  /* 0x0000000500207836 */ /* 0x008fc40000000000 */
[----:B------:R-:W-:-:S03]  /*12280*/  VIADD R35, R0, 0x6 ;  /* 0x0000000600237836 */ /* 0x000fc60000000000 */
[----:B------:R-:W3:Y:S02]  /*12290*/  LDS.128 R20, [R56] ;  /* 0x0000000038147984 */ /* 0x000ee40000000c00 */
[----:B------:R-:W-:Y:S06]  /*122a0*/  BAR.SYNC.DEFER_BLOCKING 0x0 ;  /* 0x0000000000007b1d */ /* 0x000fec0000010000 */
[----:B------:R0:W-:Y:S02]  /*122b0*/  STSM.16.M88.4 [R57], R36 ;  /* 0x0000002439007844 */ /* 0x0001e40000000200 */
[----:B------:R-:W-:Y:S01]  /*122c0*/  BAR.SYNC.DEFER_BLOCKING 0x0 ;  /* 0x0000000000007b1d */ /* 0x000fe20000010000 */
[----:B0-----:R-:W-:-:S02]  /*122d0*/  PRMT R36, R60, 0x7632, R36 ;  /* 0x000076323c247816 */ /* 0x001fc40000000024 */
[----:B------:R-:W-:Y:S02]  /*122e0*/  PRMT R37, R61, 0x7632, R37 ;  /* 0x000076323d257816 */ /* 0x000fe40000000025 */
[----:B------:R-:W-:Y:S01]  /*122f0*/  PRMT R38, R62, 0x7632, R38 ;  /* 0x000076323e267816 */ /* 0x000fe20000000026 */
[----:B------:R-:W0:Y:S02]  /*12300*/  LDS.128 R16, [R56] ;  /* 0x0000000038107984 */ /* 0x000e240000000c00 */
[----:B------:R-:W-:Y:S06]  /*12310*/  BAR.SYNC.DEFER_BLOCKING 0x0 ;  /* 0x0000000000007b1d */ /* 0x000fec0000010000 */
[----:B------:R-:W-:Y:S02]  /*12320*/  STSM.16.M88.4 [R57], R40 ;  /* 0x0000002839007844 */ /* 0x000fe40000000200 */
[----:B------:R-:W-:Y:S01]  /*12330*/  BAR.SYNC.DEFER_BLOCKING 0x0 ;  /* 0x0000000000007b1d */ /* 0x000fe20000010000 */
[C---:B--2---:R-:W-:Y:S01]  /*12340*/  ISETP.GE.AND P0, PT, R11.reuse, UR8, PT ;  /* 0x000000080b007c0c */ /* 0x044fe2000bf06270 */
[----:B------:R-:W-:-:S04]  /*12350*/  IMAD R3, R11, UR4, RZ ;  /* 0x000000040b037c24 */ /* 0x000fc8000f8e02ff */
[----:B------:R-:W-:Y:S01]  /*12360*/  ULDC UR8, c[0x0][0x248] ;  /* 0x0000920000087ab9 */ /* 0x000fe20000000800 */
[----:B------:R-:W-:Y:S01]  /*12370*/  ULDC.64 UR4, c[0x0][0x220] ;  /* 0x0000880000047ab9 */ /* 0x000fe20000000a00 */
[----:B------:R-:W-:Y:S01]  /*12380*/  ISETP.LT.AND P1, PT, R8, UR9, !P0 ;  /* 0x0000000908007c0c */ /* 0x000fe2000c721270 */
[----:B------:R-:W-:Y:S01]  /*12390*/  VIADD R8, R0, 0x4 ;  /* 0x0000000400087836 */ /* 0x000fe20000000000 */
[----:B------:R-:W-:Y:S01]  /*123a0*/  ISETP.LT.AND P2, PT, R10, UR9, !P0 ;  /* 0x000000090a007c0c */ /* 0x000fe2000c741270 */
[----:B------:R-:W-:Y:S01]  /*123b0*/  IMAD R4, R0, UR8, RZ ;  /* 0x0000000800047c24 */ /* 0x000fe2000f8e02ff */
[----:B------:R-:W-:Y:S02]  /*123c0*/  ISETP.LT.AND P5, PT, R9, UR9, !P0 ;  /* 0x0000000909007c0c */ /* 0x000fe4000c7a1270 */
[----:B------:R-:W-:Y:S01]  /*123d0*/  ISETP.LT.AND P4, PT, R8, UR9, !P0 ;  /* 0x0000000908007c0c */ /* 0x000fe2000c781270 */
[----:B------:R-:W-:Y:S01]  /*123e0*/  VIADD R31, R4, UR8 ;  /* 0x00000008041f7c36 */ /* 0x000fe20008000000 */
[----:B------:R-:W-:-:S03]  /*123f0*/  LEA R2, P3, R3, UR4, 0x1 ;  /* 0x0000000403027c11 */ /* 0x000fc6000f8608ff */
[----:B------:R-:W-:Y:S01]  /*12400*/  VIADD R33, R31, UR8 ;  /* 0x000000081f217c36 */ /* 0x000fe20008000000 */
[----:B------:R-:W-:Y:S02]  /*12410*/  LEA.HI.X.SX32 R3, R3, UR5, 0x1, P3 ;  /* 0x0000000503037c11 */ /* 0x000fe400098f0eff */
[CC--:B------:R-:W-:Y:S01]  /*12420*/  LEA R28, P6, R4.reuse, R2.reuse, 0x1 ;  /* 0x00000002041c7211 */ /* 0x0c0fe200078c08ff */
[----:B------:R-:W-:Y:S01]  /*12430*/  VIADD R34, R33, UR8 ;  /* 0x0000000821227c36 */ /* 0x000fe20008000000 */
[----:B------:R-:W2:Y:S01]  /*12440*/  LDS.128 R12, [R56] ;  /* 0x00000000380c7984 */ /* 0x000ea20000000c00 */
[----:B------:R-:W-:Y:S01]  /*12450*/  BAR.SYNC.DEFER_BLOCKING 0x0 ;  /* 0x0000000000007b1d */ /* 0x000fe20000010000 */
[----:B------:R-:W-:Y:S02]  /*12460*/  LEA.HI.X.SX32 R29, R4, R3, 0x1, P6 ;  /* 0x00000003041d7211 */ /* 0x000fe400030f0eff */
[----:B------:R-:W-:Y:S02]  /*12470*/  ISETP.LT.AND P3, PT, R0, UR9, !P0 ;  /* 0x0000000900007c0c */ /* 0x000fe4000c761270 */
[----:B------:R-:W-:-:S04]  /*12480*/  LEA R30, P6, R31, R2, 0x1 ;  /* 0x000000021f1e7211 */ /* 0x000fc800078c08ff */
[----:B------:R-:W-:Y:S01]  /*12490*/  LEA.HI.X.SX32 R31, R31, R3, 0x1, P6 ;  /* 0x000000031f1f7211 */ /* 0x000fe200030f0eff */
[----:B------:R-:W-:Y:S01]  /*124a0*/  STSM.16.M88.4 [R57], R44 ;  /* 0x0000002c39007844 */ /* 0x000fe20000000200 */
[----:B------:R-:W-:Y:S06]  /*124b0*/  BAR.SYNC.DEFER_BLOCKING 0x0 ;  /* 0x0000000000007b1d */ /* 0x000fec0000010000 */
[----:B------:R-:W4:Y:S02]  /*124c0*/  LDS.128 R8, [R56] ;  /* 0x0000000038087984 */ /* 0x000f240000000c00 */
[----:B------:R-:W-:Y:S06]  /*124d0*/  BAR.SYNC.DEFER_BLOCKING 0x0 ;  /* 0x0000000000007b1d */ /* 0x000fec0000010000 */
[----:B------:R-:W-:Y:S02]  /*124e0*/  STSM.16.M88.4 [R57], R48 ;  /* 0x0000003039007844 */ /* 0x000fe40000000200 */
[----:B------:R-:W-:Y:S06]  /*124f0*/  BAR.SYNC.DEFER_BLOCKING 0x0 ;  /* 0x0000000000007b1d */ /* 0x000fec0000010000 */
[----:B------:R-:W4:Y:S02]  /*12500*/  LDS.128 R4, [R56] ;  /* 0x0000000038047984 */ /* 0x000f240000000c00 */
[----:B------:R-:W-:Y:S06]  /*12510*/  BAR.SYNC.DEFER_BLOCKING 0x0 ;  /* 0x0000000000007b1d */ /* 0x000fec0000010000 */
[----:B------:R-:W-:Y:S02]  /*12520*/  STSM.16.M88.4 [R57], R52 ;  /* 0x0000003439007844 */ /* 0x000fe40000000200 */
[----:B------:R-:W-:Y:S06]  /*12530*/  BAR.SYNC.DEFER_BLOCKING 0x0 ;  /* 0x0000000000007b1d */ /* 0x000fec0000010000 */
[----:B------:R1:W-:Y:S01]  /*12540*/  @P3 STG.E.U16 desc[UR6][R28.64], R60 ;  /* 0x0000003c1c003986 */ /* 0x0003e2000c101506 */
[----:B------:R-:W-:-:S02]  /*12550*/  ISETP.LT.AND P3, PT, R32, UR9, !P0 ;  /* 0x0000000920007c0c */ /* 0x000fc4000c761270 */
[-C--:B------:R-:W-:Y:S01]  /*12560*/  LEA R32, P6, R33, R2.reuse, 0x1 ;  /* 0x0000000221207211 */ /* 0x080fe200078c08ff */
[----:B------:R3:W-:Y:S01]  /*12570*/  @P2 STG.E.U16 desc[UR6][R30.64], R36 ;  /* 0x000000241e002986 */ /* 0x0007e2000c101506 */
[----:B------:R-:W-:Y:S01]  /*12580*/  ISETP.LT.AND P2, PT, R35, UR9, !P0 ;  /* 0x0000000923007c0c */ /* 0x000fe2000c741270 */
[----:B------:R-:W-:Y:S01]  /*12590*/  VIADD R35, R34, UR8 ;  /* 0x0000000822237c36 */ /* 0x000fe20008000000 */
[-C--:B------:R-:W-:Y:S01]  /*125a0*/  LEA.HI.X.SX32 R33, R33, R3.reuse, 0x1, P6 ;  /* 0x0000000321217211 */ /* 0x080fe200030f0eff */
[----:B------:R-:W4:Y:S01]  /*125b0*/  LDS.128 R56, [R56] ;  /* 0x0000000038387984 */ /* 0x000f220000000c00 */
[----:B-1----:R-:W-:Y:S01]  /*125c0*/  VIADD R29, R0, 0x7 ;  /* 0x00000007001d7836 */ /* 0x002fe20000000000 */
[-C--:B------:R-:W-:Y:S02]  /*125d0*/  LEA R28, P6, R34, R2.reuse, 0x1 ;  /* 0x00000002221c7211 */ /* 0x080fe400078c08ff */
[----:B------:R1:W-:Y:S01]  /*125e0*/  @P1 STG.E.U16 desc[UR6][R32.64], R61 ;  /* 0x0000003d20001986 */ /* 0x0003e2000c101506 */
[----:B---3--:R-:W-:Y:S01]  /*125f0*/  VIADD R30, R0, 0x8 ;  /* 0x00000008001e7836 */ /* 0x008fe20000000000 */
[----:B------:R-:W-:Y:S01]  /*12600*/  ISETP.LT.AND P1, PT, R29, UR9, !P0 ;  /* 0x000000091d007c0c */ /* 0x000fe2000c721270 */
[C---:B------:R-:W-:Y:S01]  /*12610*/  VIADD R31, R35.reuse, UR8 ;  /* 0x00000008231f7c36 */ /* 0x040fe20008000000 */
[----:B------:R-:W-:Y:S01]  /*12620*/  LEA.HI.X.SX32 R29, R34, R3, 0x1, P6 ;  /* 0x00000003221d7211 */ /* 0x000fe200030f0eff */
[----:B------:R-:W-:Y:S01]  /*12630*/  VIADD R36, R0, 0xa ;  /* 0x0000000a00247836 */ /* 0x000fe20000000000 */
[----:B------:R-:W-:-:S03]  /*12640*/  LEA R34, P6, R35, R2, 0x1 ;  /* 0x0000000223227211 */ /* 0x000fc600078c08ff */
[----:B------:R3:W-:Y:S01]  /*12650*/  @P5 STG.E.U16 desc[UR6][R28.64], R37 ;  /* 0x000000251c005986 */ /* 0x0007e2000c101506 */
[-C--:B------:R-:W-:Y:S01]  /*12660*/  LEA.HI.X.SX32 R35, R35, R3.reuse, 0x1, P6 ;  /* 0x0000000323237211 */ /* 0x080fe200030f0eff */
[----:B-1----:R-:W-:Y:S01]  /*12670*/  VIADD R32, R0, 0x9 ;  /* 0x0000000900207836 */ /* 0x002fe20000000000 */
[----:B------:R-:W-:Y:S01]  /*12680*/  ISETP.LT.AND P5, PT, R30, UR9, !P0 ;  /* 0x000000091e007c0c */ /* 0x000fe2000c7a1270 */
[C---:B------:R-:W-:Y:S01]  /*12690*/  VIADD R33, R31.reuse, UR8 ;  /* 0x000000081f217c36 */ /* 0x040fe20008000000 */
[CC--:B------:R-:W-:Y:S01]  /*126a0*/  LEA R30, P6, R31.reuse, R2.reuse, 0x1 ;  /* 0x000000021f1e7211 */ /* 0x0c0fe200078c08ff */
[----:B------:R1:W-:Y:S01]  /*126b0*/  @P4 STG.E.U16 desc[UR6][R34.64], R62 ;  /* 0x0000003e22004986 */ /* 0x0003e2000c101506 */
[----:B------:R-:W-:Y:S02]  /*126c0*/  ISETP.LT.AND P4, PT, R32, UR9, !P0 ;  /* 0x0000000920007c0c */ /* 0x000fe4000c781270 */
[-C--:B------:R-:W-:Y:S02]  /*126d0*/  LEA.HI.X.SX32 R31, R31, R3.reuse, 0x1, P6 ;  /* 0x000000031f1f7211 */ /* 0x080fe400030f0eff */
[C---:B------:R-:W-:Y:S01]  /*126e0*/  LEA R32, P6, R33.reuse, R2, 0x1 ;  /* 0x0000000221207211 */ /* 0x040fe200078c08ff */
[----:B---3--:R-:W-:Y:S01]  /*126f0*/  VIADD R29, R33, UR8 ;  /* 0x00000008211d7c36 */ /* 0x008fe20008000000 */
[----:B------:R-:W-:Y:S01]  /*12700*/  PRMT R37, R63, 0x7632, R37 ;  /* 0x000076323f257816 */ /* 0x000fe20000000025 */
[----:B------:R3:W-:Y:S01]  /*12710*/  @P3 STG.E.U16 desc[UR6][R30.64], R38 ;  /* 0x000000261e003986 */ /* 0x0007e2000c101506 */
[----:B------:R-:W-:-:S02]  /*12720*/  LEA.HI.X.SX32 R33, R33, R3, 0x1, P6 ;  /* 0x0000000321217211 */ /* 0x000fc400030f0eff */
[CC--:B------:R-:W-:Y:S01]  /*12730*/  LEA R28, P6, R29.reuse, R2.reuse, 0x1 ;  /* 0x000000021d1c7211 */ /* 0x0c0fe200078c08ff */
[----:B-1----:R-:W-:Y:S01]  /*12740*/  VIADD R34, R0, 0xb ;  /* 0x0000000b00227836 */ /* 0x002fe20000000000 */
[----:B------:R-:W-:Y:S01]  /*12750*/  ISETP.LT.AND P3, PT, R36, UR9, !P0 ;  /* 0x0000000924007c0c */ /* 0x000fe2000c761270 */
[C---:B------:R-:W-:Y:S01]  /*12760*/  VIADD R35, R29.reuse, UR8 ;  /* 0x000000081d237c36 */ /* 0x040fe20008000000 */
[----:B------:R1:W-:Y:S01]  /*12770*/  @P2 STG.E.U16 desc[UR6][R32.64], R63 ;  /* 0x0000003f20002986 */ /* 0x0003e2000c101506 */
[-C--:B------:R-:W-:Y:S01]  /*12780*/  LEA.HI.X.SX32 R29, R29, R3.reuse, 0x1, P6 ;  /* 0x000000031d1d7211 */ /* 0x080fe200030f0eff */
[----:B------:R-:W-:Y:S01]  /*12790*/  VIADD R36, R0, 0xe ;  /* 0x0000000e00247836 */ /* 0x000fe20000000000 */
[----:B------:R-:W-:Y:S02]  /*127a0*/  ISETP.LT.AND P2, PT, R34, UR9, !P0 ;  /* 0x0000000922007c0c */ /* 0x000fe4000c741270 */
[C---:B------:R-:W-:Y:S01]  /*127b0*/  LEA R34, P6, R35.reuse, R2, 0x1 ;  /* 0x0000000223227211 */ /* 0x040fe200078c08ff */
[----:B---3--:R-:W-:Y:S01]  /*127c0*/  VIADD R30, R0, 0xc ;  /* 0x0000000c001e7836 */ /* 0x008fe20000000000 */
[----:B------:R3:W-:Y:S01]  /*127d0*/  @P1 STG.E.U16 desc[UR6][R28.64], R37 ;  /* 0x000000251c001986 */ /* 0x0007e2000c101506 */
[C---:B------:R-:W-:Y:S01]  /*127e0*/  VIADD R31, R35.reuse, UR8 ;  /* 0x00000008231f7c36 */ /* 0x040fe20008000000 */
[----:B------:R-:W-:-:S02]  /*127f0*/  LEA.HI.X.SX32 R35, R35, R3, 0x1, P6 ;  /* 0x0000000323237211 */ /* 0x000fc400030f0eff */
[----:B------:R-:W-:Y:S01]  /*12800*/  ISETP.LT.AND P1, PT, R30, UR9, !P0 ;  /* 0x000000091e007c0c */ /* 0x000fe2000c721270 */
[----:B-1----:R-:W-:Y:S01]  /*12810*/  VIADD R32, R0, 0xd ;  /* 0x0000000d00207836 */ /* 0x002fe20000000000 */
[CC--:B------:R-:W-:Y:S01]  /*12820*/  LEA R30, P6, R31.reuse, R2.reuse, 0x1 ;  /* 0x000000021f1e7211 */ /* 0x0c0fe200078c08ff */
[C---:B------:R-:W-:Y:S01]  /*12830*/  VIADD R33, R31.reuse, UR8 ;  /* 0x000000081f217c36 */ /* 0x040fe20008000000 */
[----:B------:R1:W-:Y:S02]  /*12840*/  @P5 STG.E.U16 desc[UR6][R34.64], R24 ;  /* 0x0000001822005986 */ /* 0x0003e4000c101506 */
[----:B------:R-:W-:Y:S02]  /*12850*/  LEA.HI.X.SX32 R31, R31, R3, 0x1, P6 ;  /* 0x000000031f1f7211 */ /* 0x000fe400030f0eff */
[----:B------:R-:W-:Y:S01]  /*12860*/  ISETP.LT.AND P5, PT, R32, UR9, !P0 ;  /* 0x0000000920007c0c */ /* 0x000fe2000c7a1270 */
[C---:B---3--:R-:W-:Y:S01]  /*12870*/  VIADD R29, R33.reuse, UR8 ;  /* 0x00000008211d7c36 */ /* 0x048fe20008000000 */
[----:B------:R-:W-:-:S04]  /*12880*/  LEA R32, P6, R33, R2, 0x1 ;  /* 0x0000000221207211 */ /* 0x000fc800078c08ff */
[-C--:B------:R-:W-:Y:S02]  /*12890*/  LEA.HI.X.SX32 R33, R33, R3.reuse, 0x1, P6 ;  /* 0x0000000321217211 */ /* 0x080fe400030f0eff */
[----:B-1----:R-:W-:Y:S01]  /*128a0*/  PRMT R35, R24, 0x7632, R35 ;  /* 0x0000763218237816 */ /* 0x002fe20000000023 */
[----:B------:R-:W-:Y:S01]  /*128b0*/  VIADD R34, R0, 0xf ;  /* 0x0000000f00227836 */ /* 0x000fe20000000000 */
[C---:B------:R-:W-:Y:S01]  /*128c0*/  LEA R28, P6, R29.reuse, R2, 0x1 ;  /* 0x000000021d1c7211 */ /* 0x040fe200078c08ff */
[C---:B------:R-:W-:Y:S02]  /*128d0*/  VIADD R24, R29.reuse, UR8 ;  /* 0x000000081d187c36 */ /* 0x040fe40008000000 */
[----:B------:R1:W-:Y:S01]  /*128e0*/  @P4 STG.E.U16 desc[UR6][R30.64], R35 ;  /* 0x000000231e004986 */ /* 0x0003e2000c101506 */
[----:B------:R-:W-:Y:S02]  /*128f0*/  LEA.HI.X.SX32 R29, R29, R3, 0x1, P6 ;  /* 0x000000031d1d7211 */ /* 0x000fe400030f0eff */
[----:B------:R-:W-:Y:S01]  /*12900*/  ISETP.LT.AND P4, PT, R36, UR9, !P0 ;  /* 0x0000000924007c0c */ /* 0x000fe2000c781270 */
[----:B------:R3:W-:Y:S01]  /*12910*/  @P3 STG.E.U16 desc[UR6][R32.64], R25 ;  /* 0x0000001920003986 */ /* 0x0007e2000c101506 */
[----:B------:R-:W-:-:S02]  /*12920*/  ISETP.LT.AND P3, PT, R34, UR9, !P0 ;  /* 0x0000000922007c0c */ /* 0x000fc4000c761270 */
[----:B------:R-:W-:Y:S01]  /*12930*/  LEA R34, P6, R24, R2, 0x1 ;  /* 0x0000000218227211 */ /* 0x000fe200078c08ff */
[----:B-1----:R-:W-:-:S03]  /*12940*/  VIADD R30, R0, 0x10 ;  /* 0x00000010001e7836 */ /* 0x002fc60000000000 */
[C---:B------:R-:W-:Y:S01]  /*12950*/  LEA.HI.X.SX32 R35, R24.reuse, R3, 0x1, P6 ;  /* 0x0000000318237211 */ /* 0x040fe200030f0eff */
[----:B------:R-:W-:Y:S01]  /*12960*/  VIADD R31, R24, UR8 ;  /* 0x00000008181f7c36 */ /* 0x000fe20008000000 */
[----:B---3--:R-:W-:Y:S01]  /*12970*/  PRMT R33, R25, 0x7632, R33 ;  /* 0x0000763219217816 */ /* 0x008fe20000000021 */
[----:B------:R-:W-:Y:S02]  /*12980*/  VIADD R24, R0, 0x11 ;  /* 0x0000001100187836 */ /* 0x000fe40000000000 */
[C---:B------:R-:W-:Y:S02]  /*12990*/  VIADD R25, R31.reuse, UR8 ;  /* 0x000000081f197c36 */ /* 0x040fe40008000000 */
[----:B------:R1:W-:Y:S01]  /*129a0*/  @P2 STG.E.U16 desc[UR6][R28.64], R33 ;  /* 0x000000211c002986 */ /* 0x0003e2000c101506 */
[----:B------:R-:W-:Y:S01]  /*129b0*/  ISETP.LT.AND P2, PT, R30, UR9, !P0 ;  /* 0x000000091e007c0c */ /* 0x000fe2000c741270 */
[----:B------:R-:W-:Y:S01]  /*129c0*/  VIADD R32, R0, 0x12 ;  /* 0x0000001200207836 */ /* 0x000fe20000000000 */
[----:B------:R-:W-:Y:S01]  /*129d0*/  LEA R30, P6, R31, R2, 0x1 ;  /* 0x000000021f1e7211 */ /* 0x000fe200078c08ff */
[----:B------:R3:W-:Y:S01]  /*129e0*/  @P1 STG.E.U16 desc[UR6][R34.64], R26 ;  /* 0x0000001a22001986 */ /* 0x0007e2000c101506 */
[----:B------:R-:W-:-:S02]  /*129f0*/  ISETP.LT.AND P1, PT, R24, UR9, !P0 ;  /* 0x0000000918007c0c */ /* 0x000fc4000c721270 */
[----:B------:R-:W-:Y:S02]  /*12a00*/  LEA.HI.X.SX32 R31, R31, R3, 0x1, P6 ;  /* 0x000000031f1f7211 */ /* 0x000fe400030f0eff */
[C---:B------:R-:W-:Y:S01]  /*12a10*/  LEA R24, P6, R25.reuse, R2, 0x1 ;  /* 0x0000000219187211 */ /* 0x040fe200078c08ff */
[----:B-1----:R-:W-:-:S03]  /*12a20*/  VIADD R29, R25, UR8 ;  /* 0x00000008191d7c36 */ /* 0x002fc60008000000 */
[-C--:B------:R-:W-:Y:S02]  /*12a30*/  LEA.HI.X.SX32 R25, R25, R3.reuse, 0x1, P6 ;  /* 0x0000000319197211 */ /* 0x080fe400030f0eff */
[----:B---3--:R-:W-:Y:S01]  /*12a40*/  PRMT R35, R26, 0x7632, R35 ;  /* 0x000076321a237816 */ /* 0x008fe20000000023 */
[C---:B------:R-:W-:Y:S01]  /*12a50*/  VIADD R26, R29.reuse, UR8 ;  /* 0x000000081d1a7c36 */ /* 0x040fe20008000000 */
[-C--:B------:R-:W-:Y:S02]  /*12a60*/  LEA R28, P6, R29, R2.reuse, 0x1 ;  /* 0x000000021d1c7211 */ /* 0x080fe400078c08ff */
[----:B------:R-:W-:Y:S01]  /*12a70*/  PRMT R34, R27, 0x7632, R34 ;  /* 0x000076321b227816 */ /* 0x000fe20000000022 */
[----:B------:R1:W-:Y:S01]  /*12a80*/  @P5 STG.E.U16 desc[UR6][R30.64], R35 ;  /* 0x000000231e005986 */ /* 0x0003e2000c101506 */
[----:B------:R-:W-:Y:S01]  /*12a90*/  ISETP.LT.AND P5, PT, R32, UR9, !P0 ;  /* 0x0000000920007c0c */ /* 0x000fe2000c7a1270 */
[----:B------:R-:W-:Y:S01]  /*12aa0*/  VIADD R32, R0, 0x13 ;  /* 0x0000001300207836 */ /* 0x000fe20000000000 */
[----:B------:R-:W-:Y:S01]  /*12ab0*/  LEA.HI.X.SX32 R29, R29, R3, 0x1, P6 ;  /* 0x000000031d1d7211 */ /* 0x000fe200030f0eff */
[----:B------:R3:W-:Y:S03]  /*12ac0*/  @P4 STG.E.U16 desc[UR6][R24.64], R27 ;  /* 0x0000001b18004986 */ /* 0x0007e6000c101506 */
[----:B------:R-:W-:Y:S01]  /*12ad0*/  ISETP.LT.AND P4, PT, R32, UR9, !P0 ;  /* 0x0000000920007c0c */ /* 0x000fe2000c781270 */
[----:B------:R0:W-:Y:S01]  /*12ae0*/  @P3 STG.E.U16 desc[UR6][R28.64], R34 ;  /* 0x000000221c003986 */ /* 0x0001e2000c101506 */
[----:B------:R-:W-:Y:S01]  /*12af0*/  LEA R32, P6, R26, R2, 0x1 ;  /* 0x000000021a207211 */ /* 0x000fe200078c08ff */
[----:B-1----:R-:W-:-:S03]  /*12b00*/  VIADD R30, R0, 0x14 ;  /* 0x00000014001e7836 */ /* 0x002fc60000000000 */
[CC--:B------:R-:W-:Y:S01]  /*12b10*/  LEA.HI.X.SX32 R33, R26.reuse, R3.reuse, 0x1, P6 ;  /* 0x000000031a217211 */ /* 0x0c0fe200030f0eff */
[----:B------:R-:W-:Y:S02]  /*12b20*/  VIADD R31, R26, UR8 ;  /* 0x000000081a1f7c36 */ /* 0x000fe40008000000 */
[----:B---3--:R-:W-:Y:S01]  /*12b30*/  VIADD R24, R0, 0x15 ;  /* 0x0000001500187836 */ /* 0x008fe20000000000 */
[----:B------:R-:W-:Y:S01]  /*12b40*/  ISETP.LT.AND P3, PT, R30, UR9, !P0 ;  /* 0x000000091e007c0c */ /* 0x000fe2000c761270 */
[C---:B------:R-:W-:Y:S01]  /*12b50*/  VIADD R25, R31.reuse, UR8 ;  /* 0x000000081f197c36 */ /* 0x040fe20008000000 */
[CC--:B------:R-:W-:Y:S01]  /*12b60*/  LEA R30, P6, R31.reuse, R2.reuse, 0x1 ;  /* 0x000000021f1e7211 */ /* 0x0c0fe200078c08ff */
[----:B------:R1:W-:Y:S01]  /*12b70*/  @P2 STG.E.U16 desc[UR6][R32.64], R20 ;  /* 0x0000001420002986 */ /* 0x0003e2000c101506 */
[----:B0-----:R-:W-:Y:S01]  /*12b80*/  PRMT R29, R20, 0x7632, R29 ;  /* 0x00007632141d7816 */ /* 0x001fe2000000001d */
[----:B------:R-:W-:Y:S01]  /*12b90*/  VIADD R26, R0, 0x16 ;  /* 0x00000016001a7836 */ /* 0x000fe20000000000 */
[----:B------:R-:W-:Y:S01]  /*12ba0*/  LEA.HI.X.SX32 R31, R31, R3, 0x1, P6 ;  /* 0x000000031f1f7211 */ /* 0x000fe200030f0eff */
[C---:B------:R-:W-:Y:S01]  /*12bb0*/  VIADD R27, R25.reuse, UR8 ;  /* 0x00000008191b7c36 */ /* 0x040fe20008000000 */
[----:B------:R-:W-:Y:S01]  /*12bc0*/  ISETP.LT.AND P2, PT, R24, UR9, !P0 ;  /* 0x0000000918007c0c */ /* 0x000fe2000c741270 */
[----:B------:R-:W-:Y:S01]  /*12bd0*/  VIADD R28, R0, 0x17 ;  /* 0x00000017001c7836 */ /* 0x000fe20000000000 */
[----:B------:R-:W-:Y:S01]  /*12be0*/  LEA R24, P6, R25, R2, 0x1 ;  /* 0x0000000219187211 */ /* 0x000fe200078c08ff */
[----:B------:R0:W-:Y:S01]  /*12bf0*/  @P1 STG.E.U16 desc[UR6][R30.64], R29 ;  /* 0x0000001d1e001986 */ /* 0x0001e2000c101506 */
[----:B------:R-:W-:-:S02]  /*12c00*/  ISETP.LT.AND P1, PT, R26, UR9, !P0 ;  /* 0x000000091a007c0c */ /* 0x000fc4000c721270 */
[----:B------:R-:W-:Y:S01]  /*12c10*/  LEA.HI.X.SX32 R25, R25, R3, 0x1, P6 ;  /* 0x0000000319197211 */ /* 0x000fe200030f0eff */
[C---:B-1----:R-:W-:Y:S01]  /*12c20*/  VIADD R20, R27.reuse, UR8 ;  /* 0x000000081b147c36 */ /* 0x042fe20008000000 */
[----:B------:R-:W-:-:S03]  /*12c30*/  LEA R26, P6, R27, R2, 0x1 ;  /* 0x000000021b1a7211 */ /* 0x000fc600078c08ff */
[----:B------:R1:W-:Y:S01]  /*12c40*/  @P5 STG.E.U16 desc[UR6][R24.64], R21 ;  /* 0x0000001518005986 */ /* 0x0003e2000c101506 */
[----:B------:R-:W-:Y:S02]  /*12c50*/  ISETP.LT.AND P5, PT, R28, UR9, !P0 ;  /* 0x000000091c007c0c */ /* 0x000fe4000c7a1270 */
[----:B------:R-:W-:Y:S01]  /*12c60*/  LEA.HI.X.SX32 R27, R27, R3, 0x1, P6 ;  /* 0x000000031b1b7211 */ /* 0x000fe200030f0eff */
[----:B0-----:R-:W-:Y:S01]  /*12c70*/  VIADD R30, R0, 0x18 ;  /* 0x00000018001e7836 */ /* 0x001fe20000000000 */
[C---:B------:R-:W-:Y:S01]  /*12c80*/  LEA R28, P6, R20.reuse, R2, 0x1 ;  /* 0x00000002141c7211 */ /* 0x040fe200078c08ff */
[----:B------:R-:W-:-:S03]  /*12c90*/  VIADD R31, R20, UR8 ;  /* 0x00000008141f7c36 */ /* 0x000fc60008000000 */
[----:B------:R-:W-:Y:S01]  /*12ca0*/  LEA.HI.X.SX32 R29, R20, R3, 0x1, P6 ;  /* 0x00000003141d7211 */ /* 0x000fe200030f0eff */
[C---:B------:R-:W-:Y:S01]  /*12cb0*/  VIADD R20, R0.reuse, 0x19 ;  /* 0x0000001900147836 */ /* 0x040fe20000000000 */
[----:B-1----:R-:W-:Y:S01]  /*12cc0*/  PRMT R25, R21, 0x7632, R25 ;  /* 0x0000763215197816 */ /* 0x002fe20000000019 */
[C---:B------:R-:W-:Y:S02]  /*12cd0*/  VIADD R21, R31.reuse, UR8 ;  /* 0x000000081f157c36 */ /* 0x040fe40008000000 */
[----:B------:R-:W-:Y:S02]  /*12ce0*/  VIADD R24, R0, 0x1a ;  /* 0x0000001a00187836 */ /* 0x000fe40000000000 */
[----:B------:R0:W-:Y:S01]  /*12cf0*/  @P4 STG.E.U16 desc[UR6][R26.64], R25 ;  /* 0x000000191a004986 */ /* 0x0001e2000c101506 */
[----:B------:R-:W-:Y:S02]  /*12d00*/  ISETP.LT.AND P4, PT, R30, UR9, !P0 ;  /* 0x000000091e007c0c */ /* 0x000fe4000c781270 */
[----:B------:R-:W-:Y:S01]  /*12d10*/  LEA R30, P6, R31, R2, 0x1 ;  /* 0x000000021f1e7211 */ /* 0x000fe200078c08ff */
[----:B------:R1:W-:Y:S01]  /*12d20*/  @P3 STG.E.U16 desc[UR6][R28.64], R22 ;  /* 0x000000161c003986 */ /* 0x0003e2000c101506 */
[----:B------:R-:W-:-:S02]  /*12d30*/  ISETP.LT.AND P3, PT, R20, UR9, !P0 ;  /* 0x0000000914007c0c */ /* 0x000fc4000c761270 */
[-C--:B------:R-:W-:Y:S02]  /*12d40*/  LEA.HI.X.SX32 R31, R31, R3.reuse, 0x1, P6 ;  /* 0x000000031f1f7211 */ /* 0x080fe400030f0eff */
[CC--:B------:R-:W-:Y:S02]  /*12d50*/  LEA R20, P6, R21.reuse, R2.reuse, 0x1 ;  /* 0x0000000215147211 */ /* 0x0c0fe400078c08ff */
[----:B0-----:R-:W-:Y:S01]  /*12d60*/  PRMT R27, R22, 0x7632, R27 ;  /* 0x00007632161b7816 */ /* 0x001fe2000000001b */
[C---:B------:R-:W-:Y:S01]  /*12d70*/  VIADD R25, R21.reuse, UR8 ;  /* 0x0000000815197c36 */ /* 0x040fe20008000000 */
[-C--:B------:R-:W-:Y:S01]  /*12d80*/  LEA.HI.X.SX32 R21, R21, R3.reuse, 0x1, P6 ;  /* 0x0000000315157211 */ /* 0x080fe200030f0eff */
[----:B------:R-:W-:Y:S02]  /*12d90*/  VIADD R26, R0, 0x1b ;  /* 0x0000001b001a7836 */ /* 0x000fe40000000000 */
[----:B------:R0:W-:Y:S01]  /*12da0*/  @P2 STG.E.U16 desc[UR6][R30.64], R27 ;  /* 0x0000001b1e002986 */ /* 0x0001e2000c101506 */
[----:B------:R-:W-:Y:S01]  /*12db0*/  ISETP.LT.AND P2, PT, R24, UR9, !P0 ;  /* 0x0000000918007c0c */ /* 0x000fe2000c741270 */
[C---:B-1----:R-:W-:Y:S01]  /*12dc0*/  VIADD R22, R25.reuse, UR8 ;  /* 0x0000000819167c36 */ /* 0x042fe20008000000 */
[CC--:B------:R-:W-:Y:S01]  /*12dd0*/  LEA R24, P6, R25.reuse, R2.reuse, 0x1 ;  /* 0x0000000219187211 */ /* 0x0c0fe200078c08ff */
[----:B------:R1:W-:Y:S01]  /*12de0*/  @P1 STG.E.U16 desc[UR6][R20.64], R23 ;  /* 0x0000001714001986 */ /* 0x0003e2000c101506 */
[----:B------:R-:W-:Y:S01]  /*12df0*/  ISETP.LT.AND P1, PT, R26, UR9, !P0 ;  /* 0x000000091a007c0c */ /* 0x000fe2000c721270 */
[----:B------:R-:W-:Y:S01]  /*12e00*/  VIADD R28, R0, 0x1c ;  /* 0x0000001c001c7836 */ /* 0x000fe20000000000 */
[----:B------:R-:W-:Y:S01]  /*12e10*/  LEA.HI.X.SX32 R25, R25, R3, 0x1, P6 ;  /* 0x0000000319197211 */ /* 0x000fe200030f0eff */
[C---:B------:R-:W-:Y:S01]  /*12e20*/  VIADD R29, R22.reuse, UR8 ;  /* 0x00000008161d7c36 */ /* 0x040fe20008000000 */
[----:B------:R-:W-:-:S02]  /*12e30*/  LEA R26, P6, R22, R2, 0x1 ;  /* 0x00000002161a7211 */ /* 0x000fc400078c08ff */
[----:B0-----:R-:W-:Y:S02]  /*12e40*/  PRMT R30, R23, 0x7632, R30 ;  /* 0x00007632171e7816 */ /* 0x001fe4000000001e */
[-C--:B------:R-:W-:Y:S01]  /*12e50*/  LEA.HI.X.SX32 R27, R22, R3.reuse, 0x1, P6 ;  /* 0x00000003161b7211 */ /* 0x080fe200030f0eff */
[----:B------:R-:W-:Y:S02]  /*12e60*/  VIADD R22, R0, 0x1e ;  /* 0x0000001e00167836 */ /* 0x000fe40000000000 */
[----:B------:R0:W-:Y:S01]  /*12e70*/  @P5 STG.E.U16 desc[UR6][R24.64], R30 ;  /* 0x0000001e18005986 */ /* 0x0001e2000c101506 */
[----:B------:R-:W-:Y:S01]  /*12e80*/  ISETP.LT.AND P5, PT, R28, UR9, !P0 ;  /* 0x000000091c007c0c */ /* 0x000fe2000c7a1270 */
[----:B-1----:R-:W-:Y:S01]  /*12e90*/  VIADD R20, R0, 0x1d ;  /* 0x0000001d00147836 */ /* 0x002fe20000000000 */
[C---:B------:R-:W-:Y:S01]  /*12ea0*/  LEA R28, P6, R29.reuse, R2, 0x1 ;  /* 0x000000021d1c7211 */ /* 0x040fe200078c08ff */
[C---:B------:R-:W-:Y:S01]  /*12eb0*/  VIADD R21, R29.reuse, UR8 ;  /* 0x000000081d157c36 */ /* 0x040fe20008000000 */
[----:B------:R1:W-:Y:S02]  /*12ec0*/  @P4 STG.E.U16 desc[UR6][R26.64], R16 ;  /* 0x000000101a004986 */ /* 0x0003e4000c101506 */
[----:B------:R-:W-:Y:S01]  /*12ed0*/  LEA.HI.X.SX32 R29, R29, R3, 0x1, P6 ;  /* 0x000000031d1d7211 */ /* 0x000fe200030f0eff */
[----:B------:R-:W-:Y:S01]  /*12ee0*/  VIADD R23, R21, UR8 ;  /* 0x0000000815177c36 */ /* 0x000fe20008000000 */
[----:B------:R-:W-:-:S02]  /*12ef0*/  ISETP.LT.AND P4, PT, R20, UR9, !P0 ;  /* 0x0000000914007c0c */ /* 0x000fc4000c781270 */
[CC--:B------:R-:W-:Y:S01]  /*12f00*/  LEA R20, P6, R21.reuse, R2.reuse, 0x1 ;  /* 0x0000000215147211 */ /* 0x0c0fe200078c08ff */
[----:B0-----:R-:W-:Y:S01]  /*12f10*/  VIADD R24, R0, 0x1f ;  /* 0x0000001f00187836 */ /* 0x001fe20000000000 */
[----:B------:R-:W-:Y:S02]  /*12f20*/  PRMT R25, R16, 0x7632, R25 ;  /* 0x0000763210197816 */ /* 0x000fe40000000019 */
[-C--:B------:R-:W-:Y:S01]  /*12f30*/  LEA.HI.X.SX32 R21, R21, R3.reuse, 0x1, P6 ;  /* 0x0000000315157211 */ /* 0x080fe200030f0eff */
[C---:B-1----:R-:W-:Y:S02]  /*12f40*/  VIADD R16, R23.reuse, UR8 ;  /* 0x0000000817107c36 */ /* 0x042fe40008000000 */
[----:B------:R0:W-:Y:S01]  /*12f50*/  @P3 STG.E.U16 desc[UR6][R28.64], R25 ;  /* 0x000000191c003986 */ /* 0x0001e2000c101506 */
[----:B------:R-:W-:Y:S01]  /*12f60*/  ISETP.LT.AND P3, PT, R22, UR9, !P0 ;  /* 0x0000000916007c0c */ /* 0x000fe2000c761270 */
[----:B------:R-:W-:Y:S01]  /*12f70*/  VIADD R26, R0, 0x20 ;  /* 0x00000020001a7836 */ /* 0x000fe20000000000 */
[C---:B------:R-:W-:Y:S01]  /*12f80*/  LEA R22, P6, R23.reuse, R2, 0x1 ;  /* 0x0000000217167211 */ /* 0x040fe200078c08ff */
[----:B------:R1:W-:Y:S01]  /*12f90*/  @P2 STG.E.U16 desc[UR6][R20.64], R17 ;  /* 0x0000001114002986 */ /* 0x0003e2000c101506 */
[----:B------:R-:W-:Y:S01]  /*12fa0*/  ISETP.LT.AND P2, PT, R24, UR9, !P0 ;  /* 0x0000000918007c0c */ /* 0x000fe2000c741270 */
[----:B------:R-:W-:Y:S01]  /*12fb0*/  VIADD R27, R16, UR8 ;  /* 0x00000008101b7c36 */ /* 0x000fe20008000000 */
[----:B------:R-:W-:-:S02]  /*12fc0*/  LEA.HI.X.SX32 R23, R23, R3, 0x1, P6 ;  /* 0x0000000317177211 */ /* 0x000fc400030f0eff */
[----:B------:R-:W-:-:S04]  /*12fd0*/  LEA R24, P6, R16, R2, 0x1 ;  /* 0x0000000210187211 */ /* 0x000fc800078c08ff */
[----:B0-----:R-:W-:Y:S01]  /*12fe0*/  LEA.HI.X.SX32 R25, R16, R3, 0x1, P6 ;  /* 0x0000000310197211 */ /* 0x001fe200030f0eff */
        /* <DEDUP_REMOVED lines=33> */
[----:B--2---:R1:W-:Y:S02]  /*13200*/  @P1 STG.E.U16 desc[UR6][R22.64], R12 ;  /* 0x0000000c16001986 */ /* 0x0043e4000c101506 */
        /* <DEDUP_REMOVED lines=51> */
[----:B----4-:R1:W-:Y:S02]  /*13540*/  @P3 STG.E.U16 desc[UR6][R18.64], R8 ;  /* 0x0000000812003986 */ /* 0x0103e4000c101506 */
        /* <DEDUP_REMOVED lines=44> */
[----:B------:R-:W-:Y:S01]  /*13810*/  LEA.HI.X.SX32 R15, R10, R3, 0x1, P6 ;  /* 0x000000030a0f7211 */ /* 0x000fe200030f0eff */
[C---:B------:R-:W-:Y:S02]  /*13820*/  VIADD R10, R17.reuse, UR8 ;  /* 0x00000008110a7c36 */ /* 0x040fe40008000000 */
[----:B------:R-:W-:Y:S01]  /*13830*/  @P1 STG.E.U16 desc[UR6][R12.64], R18 ;  /* 0x000000120c001986 */ /* 0x000fe2000c101506 */
[----:B------:R-:W-:Y:S01]  /*13840*/  ISETP.LT.AND P1, PT, R16, UR9, !P0 ;  /* 0x0000000910007c0c */ /* 0x000fe2000c721270 */
[C---:B-1----:R-:W-:Y:S01]  /*13850*/  VIADD R9, R0.reuse, 0x35 ;  /* 0x0000003500097836 */ /* 0x042fe20000000000 */
[----:B------:R-:W-:Y:S01]  /*13860*/  LEA R16, P6, R17, R2, 0x1 ;  /* 0x0000000211107211 */ /* 0x000fe200078c08ff */
[----:B------:R0:W-:Y:S01]  /*13870*/  @P5 STG.E.U16 desc[UR6][R14.64], R4 ;  /* 0x000000040e005986 */ /* 0x0001e2000c101506 */
[----:B------:R-:W-:-:S02]  /*13880*/  VIADD R11, R0, 0x36 ;  /* 0x00000036000b7836 */ /* 0x000fc40000000000 */
[-C--:B------:R-:W-:Y:S02]  /*13890*/  LEA.HI.X.SX32 R17, R17, R3.reuse, 0x1, P6 ;  /* 0x0000000311117211 */ /* 0x080fe400030f0eff */
[C---:B------:R-:W-:Y:S02]  /*138a0*/  LEA R8, P6, R10.reuse, R2, 0x1 ;  /* 0x000000020a087211 */ /* 0x040fe400078c08ff */
[----:B------:R-:W-:Y:S02]  /*138b0*/  ISETP.LT.AND P5, PT, R9, UR9, !P0 ;  /* 0x0000000909007c0c */ /* 0x000fe4000c7a1270 */
[----:B------:R-:W-:Y:S02]  /*138c0*/  LEA.HI.X.SX32 R9, R10, R3, 0x1, P6 ;  /* 0x000000030a097211 */ /* 0x000fe400030f0eff */
[----:B0-----:R-:W-:Y:S01]  /*138d0*/  PRMT R15, R4, 0x7632, R15 ;  /* 0x00007632040f7816 */ /* 0x001fe2000000000f */
[----:B------:R-:W-:-:S04]  /*138e0*/  VIADD R4, R10, UR8 ;  /* 0x000000080a047c36 */ /* 0x000fc80008000000 */
[----:B------:R0:W-:Y:S01]  /*138f0*/  @P4 STG.E.U16 desc[UR6][R16.64], R15 ;  /* 0x0000000f10004986 */ /* 0x0001e2000c101506 */
[----:B------:R-:W-:Y:S01]  /*13900*/  ISETP.LT.AND P4, PT, R11, UR9, !P0 ;  /* 0x000000090b007c0c */ /* 0x000fe2000c781270 */
[----:B------:R-:W-:Y:S01]  /*13910*/  VIADD R11, R0, 0x37 ;  /* 0x00000037000b7836 */ /* 0x000fe20000000000 */
[CC--:B------:R-:W-:Y:S01]  /*13920*/  LEA R10, P6, R4.reuse, R2.reuse, 0x1 ;  /* 0x00000002040a7211 */ /* 0x0c0fe200078c08ff */
[C---:B------:R-:W-:Y:S01]  /*13930*/  VIADD R13, R4.reuse, UR8 ;  /* 0x00000008040d7c36 */ /* 0x040fe20008000000 */
[----:B------:R1:W-:Y:S02]  /*13940*/  @P3 STG.E.U16 desc[UR6][R8.64], R5 ;  /* 0x0000000508003986 */ /* 0x0003e4000c101506 */
[----:B------:R-:W-:Y:S01]  /*13950*/  ISETP.LT.AND P3, PT, R11, UR9, !P0 ;  /* 0x000000090b007c0c */ /* 0x000fe2000c761270 */
[C---:B------:R-:W-:Y:S01]  /*13960*/  VIADD R14, R13.reuse, UR8 ;  /* 0x000000080d0e7c36 */ /* 0x040fe20008000000 */
[----:B------:R-:W-:Y:S01]  /*13970*/  LEA.HI.X.SX32 R11, R4, R3, 0x1, P6 ;  /* 0x00000003040b7211 */ /* 0x000fe200030f0eff */
[----:B------:R-:W-:Y:S01]  /*13980*/  VIADD R4, R0, 0x38 ;  /* 0x0000003800047836 */ /* 0x000fe20000000000 */
[----:B------:R-:W-:-:S02]  /*13990*/  LEA R12, P6, R13, R2, 0x1 ;  /* 0x000000020d0c7211 */ /* 0x000fc400078c08ff */
[----:B0-----:R-:W-:Y:S02]  /*139a0*/  PRMT R17, R5, 0x7632, R17 ;  /* 0x0000763205117816 */ /* 0x001fe40000000011 */
[----:B------:R-:W-:Y:S01]  /*139b0*/  LEA.HI.X.SX32 R13, R13, R3, 0x1, P6 ;  /* 0x000000030d0d7211 */ /* 0x000fe200030f0eff */
[----:B-1----:R-:W-:Y:S02]  /*139c0*/  VIADD R5, R0, 0x39 ;  /* 0x0000003900057836 */ /* 0x002fe40000000000 */
[----:B------:R0:W-:Y:S01]  /*139d0*/  @P2 STG.E.U16 desc[UR6][R10.64], R17 ;  /* 0x000000110a002986 */ /* 0x0001e2000c101506 */
[----:B------:R-:W-:Y:S01]  /*139e0*/  ISETP.LT.AND P2, PT, R4, UR9, !P0 ;  /* 0x0000000904007c0c */ /* 0x000fe2000c741270 */
[C---:B------:R-:W-:Y:S01]  /*139f0*/  VIADD R9, R14.reuse, UR8 ;  /* 0x000000080e097c36 */ /* 0x040fe20008000000 */
[----:B------:R-:W-:Y:S01]  /*13a00*/  LEA R4, P6, R14, R2, 0x1 ;  /* 0x000000020e047211 */ /* 0x000fe200078c08ff */
[----:B------:R1:W-:Y:S01]  /*13a10*/  @P1 STG.E.U16 desc[UR6][R12.64], R6 ;  /* 0x000000060c001986 */ /* 0x0003e2000c101506 */
[----:B------:R-:W-:-:S02]  /*13a20*/  ISETP.LT.AND P1, PT, R5, UR9, !P0 ;  /* 0x0000000905007c0c */ /* 0x000fc4000c721270 */
[-C--:B------:R-:W-:Y:S01]  /*13a30*/  LEA.HI.X.SX32 R5, R14, R3.reuse, 0x1, P6 ;  /* 0x000000030e057211 */ /* 0x080fe200030f0eff */
[C---:B------:R-:W-:Y:S01]  /*13a40*/  VIADD R14, R0.reuse, 0x3a ;  /* 0x0000003a000e7836 */ /* 0x040fe20000000000 */
[-C--:B------:R-:W-:Y:S02]  /*13a50*/  LEA R8, P6, R9, R2.reuse, 0x1 ;  /* 0x0000000209087211 */ /* 0x080fe400078c08ff */
[----:B------:R-:W-:Y:S01]  /*13a60*/  PRMT R15, R7, 0x7632, R15 ;  /* 0x00007632070f7816 */ /* 0x000fe2000000000f */
[C---:B0-----:R-:W-:Y:S01]  /*13a70*/  VIADD R11, R9.reuse, UR8 ;  /* 0x00000008090b7c36 */ /* 0x041fe20008000000 */
[----:B------:R-:W-:Y:S01]  /*13a80*/  LEA.HI.X.SX32 R9, R9, R3, 0x1, P6 ;  /* 0x0000000309097211 */ /* 0x000fe200030f0eff */
[----:B------:R-:W-:Y:S01]  /*13a90*/  VIADD R17, R0, 0x3e ;  /* 0x0000003e00117836 */ /* 0x000fe20000000000 */
[----:B-1----:R-:W-:Y:S01]  /*13aa0*/  PRMT R13, R6, 0x7632, R13 ;  /* 0x00007632060d7816 */ /* 0x002fe2000000000d */
[C---:B------:R-:W-:Y:S01]  /*13ab0*/  VIADD R6, R11.reuse, UR8 ;  /* 0x000000080b067c36 */ /* 0x040fe20008000000 */
[----:B------:R-:W-:Y:S01]  /*13ac0*/  LEA R10, P6, R11, R2, 0x1 ;  /* 0x000000020b0a7211 */ /* 0x000fe200078c08ff */
[----:B------:R-:W-:-:S02]  /*13ad0*/  VIADD R12, R0, 0x3b ;  /* 0x0000003b000c7836 */ /* 0x000fc40000000000 */
[----:B------:R0:W-:Y:S01]  /*13ae0*/  @P5 STG.E.U16 desc[UR6][R4.64], R13 ;  /* 0x0000000d04005986 */ /* 0x0001e2000c101506 */
[-C--:B------:R-:W-:Y:S02]  /*13af0*/  LEA.HI.X.SX32 R11, R11, R3.reuse, 0x1, P6 ;  /* 0x000000030b0b7211 */ /* 0x080fe400030f0eff */
[----:B------:R-:W-:Y:S01]  /*13b00*/  ISETP.LT.AND P5, PT, R14, UR9, !P0 ;  /* 0x000000090e007c0c */ /* 0x000fe2000c7a1270 */
[----:B------:R1:W-:Y:S01]  /*13b10*/  @P4 STG.E.U16 desc[UR6][R8.64], R7 ;  /* 0x0000000708004986 */ /* 0x0003e2000c101506 */
[----:B------:R-:W-:Y:S01]  /*13b20*/  ISETP.LT.AND P4, PT, R12, UR9, !P0 ;  /* 0x000000090c007c0c */ /* 0x000fe2000c781270 */
[----:B------:R-:W-:Y:S01]  /*13b30*/  VIADD R14, R0, 0x3c ;  /* 0x0000003c000e7836 */ /* 0x000fe20000000000 */
[----:B------:R-:W-:Y:S01]  /*13b40*/  LEA R12, P6, R6, R2, 0x1 ;  /* 0x00000002060c7211 */ /* 0x000fe200078c08ff */
[----:B------:R2:W-:Y:S03]  /*13b50*/  @P3 STG.E.U16 desc[UR6][R10.64], R15 ;  /* 0x0000000f0a003986 */ /* 0x0005e6000c101506 */
[----:B------:R-:W-:Y:S01]  /*13b60*/  ISETP.LT.AND P3, PT, R14, UR9, !P0 ;  /* 0x000000090e007c0c */ /* 0x000fe2000c761270 */
[C---:B0-----:R-:W-:Y:S01]  /*13b70*/  VIADD R5, R6.reuse, UR8 ;  /* 0x0000000806057c36 */ /* 0x041fe20008000000 */
[----:B------:R-:W-:Y:S01]  /*13b80*/  LEA.HI.X.SX32 R13, R6, R3, 0x1, P6 ;  /* 0x00000003060d7211 */ /* 0x000fe200030f0eff */
[----:B------:R-:W-:-:S02]  /*13b90*/  VIADD R6, R0, 0x3d ;  /* 0x0000003d00067836 */ /* 0x000fc40000000000 */
[C---:B-1----:R-:W-:Y:S01]  /*13ba0*/  VIADD R7, R5.reuse, UR8 ;  /* 0x0000000805077c36 */ /* 0x042fe20008000000 */
[-C--:B------:R-:W-:Y:S01]  /*13bb0*/  LEA R4, P6, R5, R2.reuse, 0x1 ;  /* 0x0000000205047211 */ /* 0x080fe200078c08ff */
[----:B------:R0:W-:Y:S01]  /*13bc0*/  @P2 STG.E.U16 desc[UR6][R12.64], R56 ;  /* 0x000000380c002986 */ /* 0x0001e2000c101506 */
[----:B------:R-:W-:Y:S01]  /*13bd0*/  ISETP.LT.AND P2, PT, R6, UR9, !P0 ;  /* 0x0000000906007c0c */ /* 0x000fe2000c741270 */
[----:B------:R-:W-:Y:S01]  /*13be0*/  VIADD R9, R7, UR8 ;  /* 0x0000000807097c36 */ /* 0x000fe20008000000 */
[----:B------:R-:W-:Y:S01]  /*13bf0*/  LEA.HI.X.SX32 R5, R5, R3, 0x1, P6 ;  /* 0x0000000305057211 */ /* 0x000fe200030f0eff */
[----:B------:R-:W-:Y:S01]  /*13c00*/  VIADD R0, R0, 0x3f ;  /* 0x0000003f00007836 */ /* 0x000fe20000000000 */
[----:B------:R-:W-:Y:S01]  /*13c10*/  LEA R6, P6, R7, R2, 0x1 ;  /* 0x0000000207067211 */ /* 0x000fe200078c08ff */
[----:B--2---:R-:W-:-:S03]  /*13c20*/  VIADD R11, R9, UR8 ;  /* 0x00000008090b7c36 */ /* 0x004fc60008000000 */
[-C--:B------:R-:W-:Y:S01]  /*13c30*/  LEA.HI.X.SX32 R7, R7, R3.reuse, 0x1, P6 ;  /* 0x0000000307077211 */ /* 0x080fe200030f0eff */
[C---:B------:R-:W-:Y:S01]  /*13c40*/  VIADD R14, R11.reuse, UR8 ;  /* 0x000000080b0e7c36 */ /* 0x040fe20008000000 */
[CC--:B------:R-:W-:Y:S02]  /*13c50*/  LEA R10, P6, R11.reuse, R2.reuse, 0x1 ;  /* 0x000000020b0a7211 */ /* 0x0c0fe400078c08ff */
[----:B0-----:R-:W-:Y:S01]  /*13c60*/  PRMT R13, R56, 0x7632, R13 ;  /* 0x00007632380d7816 */ /* 0x001fe2000000000d */
[C---:B------:R-:W-:Y:S01]  /*13c70*/  VIADD R15, R14.reuse, UR8 ;  /* 0x000000080e0f7c36 */ /* 0x040fe20008000000 */
[----:B------:R-:W-:Y:S02]  /*13c80*/  LEA.HI.X.SX32 R11, R11, R3, 0x1, P6 ;  /* 0x000000030b0b7211 */ /* 0x000fe400030f0eff */
[-C--:B------:R-:W-:Y:S01]  /*13c90*/  LEA R12, P6, R14, R2.reuse, 0x1 ;  /* 0x000000020e0c7211 */ /* 0x080fe200078c08ff */
[----:B------:R0:W-:Y:S01]  /*13ca0*/  @P1 STG.E.U16 desc[UR6][R4.64], R13 ;  /* 0x0000000d04001986 */ /* 0x0001e2000c101506 */
[----:B------:R-:W-:Y:S01]  /*13cb0*/  LEA R8, P1, R9, R2, 0x1 ;  /* 0x0000000209087211 */ /* 0x000fe200078208ff */
[----:B------:R-:W-:-:S02]  /*13cc0*/  VIADD R16, R15, UR8 ;  /* 0x000000080f107c36 */ /* 0x000fc40008000000 */
[----:B------:R1:W-:Y:S01]  /*13cd0*/  @P5 STG.E.U16 desc[UR6][R6.64], R57 ;  /* 0x0000003906005986 */ /* 0x0003e2000c101506 */
[-C--:B------:R-:W-:Y:S02]  /*13ce0*/  LEA.HI.X.SX32 R9, R9, R3.reuse, 0x1, P1 ;  /* 0x0000000309097211 */ /* 0x080fe400008f0eff */
[C---:B0-----:R-:W-:Y:S02]  /*13cf0*/  LEA R4, P1, R15.reuse, R2, 0x1 ;  /* 0x000000020f047211 */ /* 0x041fe400078208ff */
[-C--:B------:R-:W-:Y:S02]  /*13d00*/  LEA.HI.X.SX32 R13, R14, R3.reuse, 0x1, P6 ;  /* 0x000000030e0d7211 */ /* 0x080fe400030f0eff */
[----:B------:R-:W-:Y:S02]  /*13d10*/  LEA.HI.X.SX32 R5, R15, R3, 0x1, P1 ;  /* 0x000000030f057211 */ /* 0x000fe400008f0eff */
[----:B------:R-:W-:Y:S02]  /*13d20*/  ISETP.LT.AND P1, PT, R17, UR9, !P0 ;  /* 0x0000000911007c0c */ /* 0x000fe4000c721270 */
[----:B------:R-:W-:-:S02]  /*13d30*/  ISETP.LT.AND P0, PT, R0, UR9, !P0 ;  /* 0x0000000900007c0c */ /* 0x000fc4000c701270 */
[----:B------:R-:W-:Y:S02]  /*13d40*/  PRMT R0, R57, 0x7632, R0 ;  /* 0x0000763239007816 */ /* 0x000fe40000000000 */
[----:B-1----:R-:W-:Y:S02]  /*13d50*/  PRMT R7, R58, 0x7632, R7 ;  /* 0x000076323a077816 */ /* 0x002fe40000000007 */
[C---:B------:R-:W-:Y:S01]  /*13d60*/  LEA R2, P6, R16.reuse, R2, 0x1 ;  /* 0x0000000210027211 */ /* 0x040fe200078c08ff */
[----:B------:R0:W-:Y:S03]  /*13d70*/  @P4 STG.E.U16 desc[UR6][R8.64], R0 ;  /* 0x0000000008004986 */ /* 0x0001e6000c101506 */
[----:B------:R-:W-:Y:S01]  /*13d80*/  LEA.HI.X.SX32 R3, R16, R3, 0x1, P6 ;  /* 0x0000000310037211 */ /* 0x000fe200030f0eff */
[----:B------:R0:W-:Y:S04]  /*13d90*/  @P3 STG.E.U16 desc[UR6][R10.64], R58 ;  /* 0x0000003a0a003986 */ /* 0x0001e8000c101506 */
[----:B------:R0:W-:Y:S04]  /*13da0*/  @P2 STG.E.U16 desc[UR6][R12.64], R7 ;  /* 0x000000070c002986 */ /* 0x0001e8000c101506 */
[----:B------:R0:W-:Y:S01]  /*13db0*/  @P1 STG.E.U16 desc[UR6][R4.64], R59 ;  /* 0x0000003b04001986 */ /* 0x0001e2000c101506 */
[----:B------:R-:W-:Y:S05]  /*13dc0*/  @!P0 EXIT ;  /* 0x000000000000894d */ /* 0x000fea0003800000 */
[----:B0-----:R-:W-:-:S05]  /*13dd0*/  PRMT R59, R59, 0x7632, R59 ;  /* 0x000076323b3b7816 */ /* 0x001fca000000003b */
[----:B------:R-:W-:Y:S01]  /*13de0*/  STG.E.U16 desc[UR6][R2.64], R59 ;  /* 0x0000003b02007986 */ /* 0x000fe2000c101506 */
[----:B------:R-:W-:Y:S05]  /*13df0*/  EXIT ;  /* 0x000000000000794d */ /* 0x000fea0003800000 */
.L_x_2:
[----:B------:R-:W-:-:S00]  /*13e00*/  BRA `(.L_x_2) ;  /* 0xfffffffc00fc7947 */ /* 0x000fc0000383ffff */
[----:B------:R-:W-:-:S00]  /*13e10*/  NOP ;  /* 0x0000000000007918 */ /* 0x000fc00000000000 */
        /* <DEDUP_REMOVED lines=14> */
.L_x_3:


//--------------------- .nv.shared.matmul_kernel  --------------------------
	.section	.nv.shared.matmul_kernel,"aw",@nobits
	.sectionflags	@""
	.align	16
	.zero		1024


//--------------------- .nv.shared.reserved.0     --------------------------
	.section	.nv.shared.reserved.0,"aw",@nobits
	.weak		__nv_reservedSMEM_offset_0_alias
	.size		__nv_reservedSMEM_offset_0_alias, 0, 0
	.other		__nv_reservedSMEM_offset_0_alias,@"STO_CUDA_RESERVED_SHARED STV_DEFAULT"
__nv_reservedSMEM_offset_0_alias:
	.zero		0


//--------------------- .nv.constant0.matmul_kernel --------------------------
	.section	.nv.constant0.matmul_kernel,"a",@progbits
	.sectionflags	@""
	.align	4
.nv.constant0.matmul_kernel:
	.zero		608


//--------------------- SYMBOLS --------------------------

	.type		.nv.reservedSmem.offset0,@object
	.size		.nv.reservedSmem.offset0,0x4
